//
// Generated by NVIDIA NVVM Compiler
//
// Compiler Build ID: CL-36424714
// Cuda compilation tools, release 13.0, V13.0.88
// Based on NVVM 20.0.0
//

.version 9.0
.target sm_100
.address_size 64

	// .globl	_Z14img_readKernelPi
.extern .func  (.param .b32 func_retval0) vprintf
(
	.param .b64 vprintf_param_0,
	.param .b64 vprintf_param_1
)
;
.global .align 4 .b8 d_imgs[31400000];
.global .align 8 .b8 img_spks[6272000];
.global .align 8 .b8 syn1[2048];
.global .align 8 .b8 syn1s[2048];
.global .align 8 .b8 syn[2048000];
.global .align 1 .b8 in_spk[8112];
.global .align 8 .b8 Isyn[648960];
.global .align 8 .b8 weight[648960];
.global .align 8 .b8 Isyn_tot[80];
.global .align 8 .b8 Isyn_lat[80];
.global .align 8 .b8 I_lat[80];
.global .align 1 .b8 Y_op[10000];
.global .align 8 .b8 ci[64896];
.global .align 8 .b8 cil[80];
.global .align 8 .b8 cis[64896];
.global .align 8 .b8 cils[80];
.global .align 4 .b8 ref_time1[32448];
.global .align 4 .b8 ref_time2[40];
.global .align 8 .b8 Vm1[64896];
.global .align 8 .b8 Vm2[80];
.global .align 8 .b8 norm_obs[80];
.global .align 8 .f64 norm_des;
.global .align 8 .b8 L_obs[80000];
.global .align 8 .b8 sum_obs[80];
.global .align 8 .b8 L_des[8000];
.global .align 8 .f64 sum_des;
.global .align 1 .b8 pix_spks[256000];
.global .align 1 .b8 D_op[1000];
.global .align 8 .b8 I_in[64896];
.global .align 8 .b8 total_curr[640];
.global .align 4 .u32 match;
.global .align 4 .u32 match_corr;
// _ZZ11Trained_chkiPdS_E4Tobs has been demoted
// _ZZ11Trained_chkiPdS_E4corr has been demoted
// _ZZ11Trained_chkiPdS_E3max has been demoted
// _ZZ11Trained_chkiPdS_E3ind has been demoted
// _ZZ11Trained_chkiPdS_E4max2 has been demoted
// _ZZ11Trained_chkiPdS_E4ind2 has been demoted
// _ZZ11Trained_chkiPdS_E5onoff has been demoted
.global .align 8 .b8 w_conv1[72];
.global .align 8 .b8 w_conv2[72];
.global .align 8 .b8 w_conv3[72];
.global .align 8 .b8 w_conv4[72];
.global .align 8 .b8 w_conv5[72];
.global .align 8 .b8 w_conv6[72];
.global .align 8 .b8 w_conv7[72];
.global .align 8 .b8 w_conv8[72];
.global .align 8 .b8 w_conv9[72];
.global .align 8 .b8 w_conv10[72];
.global .align 8 .b8 w_conv11[72];
.global .align 8 .b8 w_conv12[72];
.global .align 1 .b8 $str[50] = {105, 109, 103, 61, 37, 100, 32, 109, 97, 120, 61, 37, 100, 44, 32, 105, 110, 100, 61, 37, 100, 44, 32, 109, 97, 120, 50, 61, 37, 100, 44, 105, 110, 100, 50, 61, 37, 100, 44, 32, 111, 110, 111, 102, 102, 61, 37, 102, 10};
.global .align 1 .b8 $str$1[10] = {109, 97, 116, 99, 104, 61, 37, 100, 10};
.global .align 1 .b8 $str$2[60] = {107, 61, 37, 100, 44, 32, 111, 117, 112, 117, 116, 61, 37, 100, 32, 100, 105, 100, 32, 110, 111, 116, 32, 109, 97, 116, 99, 104, 32, 119, 105, 116, 104, 32, 108, 97, 98, 101, 108, 37, 100, 32, 119, 105, 116, 104, 32, 109, 97, 120, 95, 99, 111, 114, 114, 61, 37, 102, 10};
.global .align 1 .b8 $str$3[50] = {109, 97, 120, 95, 99, 111, 114, 114, 61, 37, 101, 44, 32, 105, 110, 100, 95, 109, 97, 120, 61, 37, 100, 44, 32, 108, 97, 98, 101, 108, 61, 37, 100, 44, 32, 109, 97, 116, 99, 104, 95, 99, 111, 114, 114, 61, 37, 100, 10};

.visible .entry _Z14img_readKernelPi(
	.param .u64 .ptr .align 1 _Z14img_readKernelPi_param_0
)
{
	.reg .pred 	%p<3>;
	.reg .b32 	%r<13>;
	.reg .b64 	%rd<15>;

	ld.param.u64 	%rd8, [_Z14img_readKernelPi_param_0];
	cvta.to.global.u64 	%rd9, %rd8;
	add.s64 	%rd1, %rd9, 8;
	mov.b32 	%r11, 0;
	mov.u64 	%rd11, d_imgs;
$L__BB0_1:
	mul.wide.u32 	%rd10, %r11, 3140;
	add.s64 	%rd14, %rd1, %rd10;
	add.s64 	%rd12, %rd11, %rd10;
	add.s64 	%rd13, %rd12, 8;
	mov.b32 	%r12, 0;
$L__BB0_2:
	ld.global.u32 	%r7, [%rd14+-8];
	st.global.u32 	[%rd13+-8], %r7;
	setp.eq.s32 	%p1, %r12, 784;
	@%p1 bra 	$L__BB0_4;
	ld.global.u32 	%r8, [%rd14+-4];
	st.global.u32 	[%rd13+-4], %r8;
	ld.global.u32 	%r9, [%rd14];
	st.global.u32 	[%rd13], %r9;
	ld.global.u32 	%r10, [%rd14+4];
	st.global.u32 	[%rd13+4], %r10;
	add.s32 	%r12, %r12, 4;
	add.s64 	%rd14, %rd14, 16;
	add.s64 	%rd13, %rd13, 16;
	bra.uni 	$L__BB0_2;
$L__BB0_4:
	add.s32 	%r11, %r11, 1;
	setp.ne.s32 	%p2, %r11, 10000;
	@%p2 bra 	$L__BB0_1;
	ret;

}
	// .globl	_Z12convert2SpksPh
.visible .entry _Z12convert2SpksPh(
	.param .u64 .ptr .align 1 _Z12convert2SpksPh_param_0
)
{
	.reg .pred 	%p<13>;
	.reg .b16 	%rs<17>;
	.reg .b32 	%r<19>;
	.reg .b64 	%rd<35>;
	.reg .b64 	%fd<63>;

	ld.param.u64 	%rd11, [_Z12convert2SpksPh_param_0];
	cvta.to.global.u64 	%rd1, %rd11;
	mov.b32 	%r15, 0;
	mov.u64 	%rd13, syn1;
	mov.u64 	%rd16, syn1s;
	mov.u64 	%rd19, pix_spks;
$L__BB1_1:
	mul.wide.u32 	%rd12, %r15, 8;
	add.s64 	%rd14, %rd13, %rd12;
	mov.b64 	%rd15, 0;
	st.global.u64 	[%rd14], %rd15;
	add.s64 	%rd17, %rd16, %rd12;
	st.global.u64 	[%rd17], %rd15;
	mul.lo.s32 	%r2, %r15, 1000;
	mul.wide.u32 	%rd18, %r15, 1000;
	add.s64 	%rd2, %rd19, %rd18;
	mov.b32 	%r16, 0;
$L__BB1_2:
	add.s32 	%r12, %r16, %r2;
	cvt.u64.u32 	%rd20, %r12;
	add.s64 	%rd21, %rd1, %rd20;
	ld.global.u8 	%rs1, [%rd21];
	cvt.u64.u32 	%rd22, %r16;
	add.s64 	%rd23, %rd2, %rd22;
	st.global.u8 	[%rd23], %rs1;
	ld.global.u8 	%rs2, [%rd21+1];
	st.global.u8 	[%rd23+1], %rs2;
	ld.global.u8 	%rs3, [%rd21+2];
	st.global.u8 	[%rd23+2], %rs3;
	ld.global.u8 	%rs4, [%rd21+3];
	st.global.u8 	[%rd23+3], %rs4;
	ld.global.u8 	%rs5, [%rd21+4];
	st.global.u8 	[%rd23+4], %rs5;
	ld.global.u8 	%rs6, [%rd21+5];
	st.global.u8 	[%rd23+5], %rs6;
	ld.global.u8 	%rs7, [%rd21+6];
	st.global.u8 	[%rd23+6], %rs7;
	ld.global.u8 	%rs8, [%rd21+7];
	st.global.u8 	[%rd23+7], %rs8;
	add.s32 	%r16, %r16, 8;
	setp.ne.s32 	%p1, %r16, 1000;
	@%p1 bra 	$L__BB1_2;
	add.s32 	%r15, %r15, 1;
	setp.ne.s32 	%p2, %r15, 256;
	@%p2 bra 	$L__BB1_1;
	mov.b32 	%r17, 0;
	mov.u64 	%rd31, syn;
$L__BB1_5:
	mul.wide.u32 	%rd24, %r17, 8;
	add.s64 	%rd3, %rd13, %rd24;
	add.s64 	%rd4, %rd16, %rd24;
	ld.global.f64 	%fd62, [%rd3];
	ld.global.f64 	%fd61, [%rd4];
	mul.wide.u32 	%rd27, %r17, 1000;
	add.s64 	%rd29, %rd19, %rd27;
	add.s64 	%rd34, %rd29, 3;
	mul.wide.u32 	%rd30, %r17, 8000;
	add.s64 	%rd32, %rd31, %rd30;
	add.s64 	%rd33, %rd32, 32;
	mov.b32 	%r18, 0;
$L__BB1_6:
	mul.f64 	%fd7, %fd62, 0d3FEF5DCC63F14120;
	mul.f64 	%fd8, %fd61, 0d3FED8A0902DE00D2;
	ld.global.u8 	%rs9, [%rd34+-3];
	setp.eq.s16 	%p3, %rs9, 1;
	add.f64 	%fd9, %fd7, 0d3FF0000000000000;
	add.f64 	%fd10, %fd8, 0d3FF0000000000000;
	selp.f64 	%fd11, %fd10, %fd8, %p3;
	selp.f64 	%fd12, %fd9, %fd7, %p3;
	sub.f64 	%fd13, %fd12, %fd11;
	st.global.f64 	[%rd33+-32], %fd13;
	mul.f64 	%fd14, %fd12, 0d3FEF5DCC63F14120;
	mul.f64 	%fd15, %fd11, 0d3FED8A0902DE00D2;
	ld.global.u8 	%rs10, [%rd34+-2];
	setp.eq.s16 	%p4, %rs10, 1;
	add.f64 	%fd16, %fd14, 0d3FF0000000000000;
	add.f64 	%fd17, %fd15, 0d3FF0000000000000;
	selp.f64 	%fd18, %fd17, %fd15, %p4;
	selp.f64 	%fd19, %fd16, %fd14, %p4;
	sub.f64 	%fd20, %fd19, %fd18;
	st.global.f64 	[%rd33+-24], %fd20;
	mul.f64 	%fd21, %fd19, 0d3FEF5DCC63F14120;
	mul.f64 	%fd22, %fd18, 0d3FED8A0902DE00D2;
	ld.global.u8 	%rs11, [%rd34+-1];
	setp.eq.s16 	%p5, %rs11, 1;
	add.f64 	%fd23, %fd21, 0d3FF0000000000000;
	add.f64 	%fd24, %fd22, 0d3FF0000000000000;
	selp.f64 	%fd25, %fd24, %fd22, %p5;
	selp.f64 	%fd26, %fd23, %fd21, %p5;
	sub.f64 	%fd27, %fd26, %fd25;
	st.global.f64 	[%rd33+-16], %fd27;
	mul.f64 	%fd28, %fd26, 0d3FEF5DCC63F14120;
	mul.f64 	%fd29, %fd25, 0d3FED8A0902DE00D2;
	ld.global.u8 	%rs12, [%rd34];
	setp.eq.s16 	%p6, %rs12, 1;
	add.f64 	%fd30, %fd28, 0d3FF0000000000000;
	add.f64 	%fd31, %fd29, 0d3FF0000000000000;
	selp.f64 	%fd32, %fd31, %fd29, %p6;
	selp.f64 	%fd33, %fd30, %fd28, %p6;
	sub.f64 	%fd34, %fd33, %fd32;
	st.global.f64 	[%rd33+-8], %fd34;
	mul.f64 	%fd35, %fd33, 0d3FEF5DCC63F14120;
	mul.f64 	%fd36, %fd32, 0d3FED8A0902DE00D2;
	ld.global.u8 	%rs13, [%rd34+1];
	setp.eq.s16 	%p7, %rs13, 1;
	add.f64 	%fd37, %fd35, 0d3FF0000000000000;
	add.f64 	%fd38, %fd36, 0d3FF0000000000000;
	selp.f64 	%fd39, %fd38, %fd36, %p7;
	selp.f64 	%fd40, %fd37, %fd35, %p7;
	sub.f64 	%fd41, %fd40, %fd39;
	st.global.f64 	[%rd33], %fd41;
	mul.f64 	%fd42, %fd40, 0d3FEF5DCC63F14120;
	mul.f64 	%fd43, %fd39, 0d3FED8A0902DE00D2;
	ld.global.u8 	%rs14, [%rd34+2];
	setp.eq.s16 	%p8, %rs14, 1;
	add.f64 	%fd44, %fd42, 0d3FF0000000000000;
	add.f64 	%fd45, %fd43, 0d3FF0000000000000;
	selp.f64 	%fd46, %fd45, %fd43, %p8;
	selp.f64 	%fd47, %fd44, %fd42, %p8;
	sub.f64 	%fd48, %fd47, %fd46;
	st.global.f64 	[%rd33+8], %fd48;
	mul.f64 	%fd49, %fd47, 0d3FEF5DCC63F14120;
	mul.f64 	%fd50, %fd46, 0d3FED8A0902DE00D2;
	ld.global.u8 	%rs15, [%rd34+3];
	setp.eq.s16 	%p9, %rs15, 1;
	add.f64 	%fd51, %fd49, 0d3FF0000000000000;
	add.f64 	%fd52, %fd50, 0d3FF0000000000000;
	selp.f64 	%fd53, %fd52, %fd50, %p9;
	selp.f64 	%fd54, %fd51, %fd49, %p9;
	sub.f64 	%fd55, %fd54, %fd53;
	st.global.f64 	[%rd33+16], %fd55;
	mul.f64 	%fd56, %fd54, 0d3FEF5DCC63F14120;
	mul.f64 	%fd57, %fd53, 0d3FED8A0902DE00D2;
	ld.global.u8 	%rs16, [%rd34+4];
	setp.eq.s16 	%p10, %rs16, 1;
	add.f64 	%fd58, %fd56, 0d3FF0000000000000;
	add.f64 	%fd59, %fd57, 0d3FF0000000000000;
	selp.f64 	%fd61, %fd59, %fd57, %p10;
	selp.f64 	%fd62, %fd58, %fd56, %p10;
	sub.f64 	%fd60, %fd62, %fd61;
	st.global.f64 	[%rd33+24], %fd60;
	add.s32 	%r18, %r18, 8;
	add.s64 	%rd34, %rd34, 8;
	add.s64 	%rd33, %rd33, 64;
	setp.ne.s32 	%p11, %r18, 1000;
	@%p11 bra 	$L__BB1_6;
	st.global.f64 	[%rd3], %fd62;
	st.global.f64 	[%rd4], %fd61;
	add.s32 	%r17, %r17, 1;
	setp.ne.s32 	%p12, %r17, 256;
	@%p12 bra 	$L__BB1_5;
	ret;

}
	// .globl	_Z8pix2spksii
.visible .entry _Z8pix2spksii(
	.param .u32 _Z8pix2spksii_param_0,
	.param .u32 _Z8pix2spksii_param_1
)
{
	.reg .pred 	%p<2>;
	.reg .b32 	%r<8>;
	.reg .b64 	%rd<15>;
	.reg .b64 	%fd<2>;

	ld.param.u32 	%r2, [_Z8pix2spksii_param_0];
	ld.param.u32 	%r3, [_Z8pix2spksii_param_1];
	mov.u32 	%r4, %tid.x;
	mov.u32 	%r5, %ctaid.x;
	mov.u32 	%r6, %ntid.x;
	mad.lo.s32 	%r1, %r5, %r6, %r4;
	setp.gt.s32 	%p1, %r1, 783;
	@%p1 bra 	$L__BB2_2;
	mul.wide.s32 	%rd1, %r2, 3140;
	mov.u64 	%rd2, d_imgs;
	add.s64 	%rd3, %rd2, %rd1;
	mul.wide.s32 	%rd4, %r1, 4;
	add.s64 	%rd5, %rd3, %rd4;
	ld.global.u32 	%r7, [%rd5+4];
	mul.wide.s32 	%rd6, %r7, 8000;
	mov.u64 	%rd7, syn;
	add.s64 	%rd8, %rd7, %rd6;
	mul.wide.s32 	%rd9, %r3, 8;
	add.s64 	%rd10, %rd8, %rd9;
	ld.global.f64 	%fd1, [%rd10];
	mul.wide.s32 	%rd11, %r1, 8000;
	mov.u64 	%rd12, img_spks;
	add.s64 	%rd13, %rd12, %rd11;
	add.s64 	%rd14, %rd13, %rd9;
	st.global.f64 	[%rd14], %fd1;
	bar.sync 	0;
$L__BB2_2:
	ret;

}
	// .globl	_Z9createDesv
.visible .entry _Z9createDesv()
{
	.reg .pred 	%p<7>;
	.reg .b16 	%rs<7>;
	.reg .b32 	%r<9>;
	.reg .b64 	%rd<17>;
	.reg .b64 	%fd<28>;

	mov.u64 	%rd8, D_op;
	add.s64 	%rd14, %rd8, 3;
	mov.b32 	%r7, 0;
$L__BB3_1:
	mov.b16 	%rs1, 0;
	st.global.u8 	[%rd14+-3], %rs1;
	st.global.u8 	[%rd14+-2], %rs1;
	st.global.u8 	[%rd14+-1], %rs1;
	st.global.u8 	[%rd14], %rs1;
	st.global.u8 	[%rd14+1], %rs1;
	st.global.u8 	[%rd14+2], %rs1;
	st.global.u8 	[%rd14+3], %rs1;
	st.global.u8 	[%rd14+4], %rs1;
	add.s32 	%r7, %r7, 8;
	add.s64 	%rd14, %rd14, 8;
	setp.ne.s32 	%p1, %r7, 1000;
	@%p1 bra 	$L__BB3_1;
	mov.b16 	%rs2, 1;
	st.global.u8 	[D_op+100], %rs2;
	st.global.u8 	[D_op+135], %rs2;
	st.global.u8 	[D_op+170], %rs2;
	st.global.u8 	[D_op+205], %rs2;
	st.global.u8 	[D_op+240], %rs2;
	st.global.u8 	[D_op+275], %rs2;
	st.global.u8 	[D_op+310], %rs2;
	st.global.u8 	[D_op+345], %rs2;
	st.global.u8 	[D_op+380], %rs2;
	st.global.u8 	[D_op+415], %rs2;
	st.global.u8 	[D_op+450], %rs2;
	st.global.u8 	[D_op+485], %rs2;
	st.global.u8 	[D_op+520], %rs2;
	st.global.u8 	[D_op+555], %rs2;
	st.global.u8 	[D_op+590], %rs2;
	st.global.u8 	[D_op+625], %rs2;
	st.global.u8 	[D_op+660], %rs2;
	st.global.u8 	[D_op+695], %rs2;
	st.global.u8 	[D_op+730], %rs2;
	st.global.u8 	[D_op+765], %rs2;
	st.global.u8 	[D_op+800], %rs2;
	st.global.u8 	[D_op+835], %rs2;
	st.global.u8 	[D_op+870], %rs2;
	st.global.u8 	[D_op+905], %rs2;
	st.global.u8 	[D_op+940], %rs2;
	st.global.u8 	[D_op+975], %rs2;
	mov.b64 	%rd12, 0;
	st.global.u64 	[L_des], %rd12;
	mov.u64 	%rd13, L_des;
	add.s64 	%rd16, %rd13, 16;
	add.s64 	%rd15, %rd8, 4;
	mov.f64 	%fd22, 0d0000000000000000;
	mov.b32 	%r8, 0;
	ld.global.f64 	%fd23, [sum_des];
$L__BB3_3:
	mul.f64 	%fd24, %fd22, 0d3FEF5DCC63F14120;
	st.global.f64 	[%rd16+-8], %fd24;
	ld.global.u8 	%rs3, [%rd15+-3];
	setp.ne.s16 	%p2, %rs3, 1;
	@%p2 bra 	$L__BB3_5;
	add.f64 	%fd24, %fd24, 0d3FF0000000000000;
	st.global.f64 	[%rd16+-8], %fd24;
$L__BB3_5:
	fma.rn.f64 	%fd7, %fd24, %fd24, %fd23;
	mul.f64 	%fd25, %fd24, 0d3FEF5DCC63F14120;
	st.global.f64 	[%rd16], %fd25;
	ld.global.u8 	%rs4, [%rd15+-2];
	setp.ne.s16 	%p3, %rs4, 1;
	@%p3 bra 	$L__BB3_7;
	add.f64 	%fd25, %fd25, 0d3FF0000000000000;
	st.global.f64 	[%rd16], %fd25;
$L__BB3_7:
	fma.rn.f64 	%fd11, %fd25, %fd25, %fd7;
	mul.f64 	%fd26, %fd25, 0d3FEF5DCC63F14120;
	st.global.f64 	[%rd16+8], %fd26;
	ld.global.u8 	%rs5, [%rd15+-1];
	setp.ne.s16 	%p4, %rs5, 1;
	@%p4 bra 	$L__BB3_9;
	add.f64 	%fd26, %fd26, 0d3FF0000000000000;
	st.global.f64 	[%rd16+8], %fd26;
$L__BB3_9:
	fma.rn.f64 	%fd15, %fd26, %fd26, %fd11;
	setp.eq.s32 	%p5, %r8, 7968;
	@%p5 bra 	$L__BB3_13;
	mul.f64 	%fd22, %fd26, 0d3FEF5DCC63F14120;
	st.global.f64 	[%rd16+16], %fd22;
	ld.global.u8 	%rs6, [%rd15];
	setp.ne.s16 	%p6, %rs6, 1;
	@%p6 bra 	$L__BB3_12;
	add.f64 	%fd22, %fd22, 0d3FF0000000000000;
	st.global.f64 	[%rd16+16], %fd22;
$L__BB3_12:
	fma.rn.f64 	%fd23, %fd22, %fd22, %fd15;
	add.s32 	%r8, %r8, 32;
	add.s64 	%rd16, %rd16, 32;
	add.s64 	%rd15, %rd15, 4;
	bra.uni 	$L__BB3_3;
$L__BB3_13:
	st.global.f64 	[sum_des], %fd15;
	sqrt.rn.f64 	%fd21, %fd15;
	st.global.f64 	[norm_des], %fd21;
	ret;

}
	// .globl	_Z10clear_varsv
.visible .entry _Z10clear_varsv()
{
	.reg .pred 	%p<4>;
	.reg .b32 	%r<11>;
	.reg .b64 	%rd<38>;

	mov.u32 	%r3, %tid.x;
	mov.u32 	%r4, %ctaid.x;
	mov.u32 	%r5, %ntid.x;
	mad.lo.s32 	%r1, %r4, %r5, %r3;
	mov.u32 	%r6, %tid.y;
	mov.u32 	%r7, %ctaid.y;
	mov.u32 	%r8, %ntid.y;
	mad.lo.s32 	%r9, %r7, %r8, %r6;
	setp.gt.s32 	%p1, %r1, 8111;
	setp.gt.u32 	%p2, %r9, 9;
	or.pred  	%p3, %p1, %p2;
	@%p3 bra 	$L__BB4_2;
	mul.wide.u32 	%rd1, %r9, 8;
	mov.u64 	%rd2, Vm2;
	add.s64 	%rd3, %rd2, %rd1;
	mov.b64 	%rd4, -4633663584608955924;
	st.global.u64 	[%rd3], %rd4;
	mov.u64 	%rd5, Isyn_tot;
	add.s64 	%rd6, %rd5, %rd1;
	mov.b64 	%rd7, 0;
	st.global.u64 	[%rd6], %rd7;
	mul.wide.u32 	%rd8, %r9, 4;
	mov.u64 	%rd9, ref_time2;
	add.s64 	%rd10, %rd9, %rd8;
	mov.b32 	%r10, 0;
	st.global.u32 	[%rd10], %r10;
	mul.wide.s32 	%rd11, %r1, 8;
	mov.u64 	%rd12, Vm1;
	add.s64 	%rd13, %rd12, %rd11;
	st.global.u64 	[%rd13], %rd4;
	mul.wide.s32 	%rd14, %r1, 4;
	mov.u64 	%rd15, ref_time1;
	add.s64 	%rd16, %rd15, %rd14;
	st.global.u32 	[%rd16], %r10;
	mov.u64 	%rd17, I_in;
	add.s64 	%rd18, %rd17, %rd11;
	st.global.u64 	[%rd18], %rd7;
	mov.u64 	%rd19, ci;
	add.s64 	%rd20, %rd19, %rd11;
	st.global.u64 	[%rd20], %rd7;
	mov.u64 	%rd21, cis;
	add.s64 	%rd22, %rd21, %rd11;
	st.global.u64 	[%rd22], %rd7;
	mov.u64 	%rd23, cil;
	add.s64 	%rd24, %rd23, %rd1;
	st.global.u64 	[%rd24], %rd7;
	mov.u64 	%rd25, cils;
	add.s64 	%rd26, %rd25, %rd1;
	st.global.u64 	[%rd26], %rd7;
	mul.wide.s32 	%rd27, %r1, 80;
	mov.u64 	%rd28, Isyn;
	add.s64 	%rd29, %rd28, %rd27;
	add.s64 	%rd30, %rd29, %rd1;
	st.global.u64 	[%rd30], %rd7;
	mov.u64 	%rd31, Isyn_lat;
	add.s64 	%rd32, %rd31, %rd1;
	st.global.u64 	[%rd32], %rd7;
	mov.u64 	%rd33, sum_obs;
	add.s64 	%rd34, %rd33, %rd1;
	st.global.u64 	[%rd34], %rd7;
	mul.wide.u32 	%rd35, %r9, 8000;
	mov.u64 	%rd36, L_obs;
	add.s64 	%rd37, %rd36, %rd35;
	st.global.u64 	[%rd37], %rd7;
$L__BB4_2:
	ret;

}
	// .globl	_Z10LifKernel1i
.visible .entry _Z10LifKernel1i(
	.param .u32 _Z10LifKernel1i_param_0
)
{
	.reg .pred 	%p<6>;
	.reg .b16 	%rs<3>;
	.reg .b32 	%r<11>;
	.reg .b64 	%rd<16>;
	.reg .b64 	%fd<24>;

	ld.param.u32 	%r4, [_Z10LifKernel1i_param_0];
	mov.u32 	%r5, %ctaid.x;
	mov.u32 	%r6, %ntid.x;
	mov.u32 	%r7, %tid.x;
	mad.lo.s32 	%r1, %r5, %r6, %r7;
	setp.gt.s32 	%p1, %r1, 8111;
	@%p1 bra 	$L__BB5_7;
	mul.wide.s32 	%rd3, %r1, 4;
	mov.u64 	%rd4, ref_time1;
	add.s64 	%rd1, %rd4, %rd3;
	ld.global.u32 	%r10, [%rd1];
	setp.ge.s32 	%p2, %r10, %r4;
	@%p2 bra 	$L__BB5_3;
	mov.b32 	%r10, 0;
	st.global.u32 	[%rd1], %r10;
$L__BB5_3:
	mul.wide.s32 	%rd5, %r1, 8;
	mov.u64 	%rd6, Vm1;
	add.s64 	%rd2, %rd6, %rd5;
	ld.global.f64 	%fd1, [%rd2];
	add.f64 	%fd2, %fd1, 0d3FB1EB851EB851EC;
	mul.f64 	%fd3, %fd2, 0d3E601B2B29A4692B;
	mov.u64 	%rd7, I_in;
	add.s64 	%rd8, %rd7, %rd5;
	ld.global.f64 	%fd4, [%rd8];
	sub.f64 	%fd5, %fd4, %fd3;
	div.rn.f64 	%fd6, %fd5, 0d3DF49DA7E361CE4C;
	fma.rn.f64 	%fd7, %fd6, 0d3F1A36E2EB1C432D, %fd1;
	add.f64 	%fd8, %fd7, 0d3FB1EB851EB851EC;
	mul.f64 	%fd9, %fd8, 0d3E601B2B29A4692B;
	sub.f64 	%fd10, %fd4, %fd9;
	div.rn.f64 	%fd11, %fd10, 0d3DF49DA7E361CE4C;
	add.f64 	%fd12, %fd6, %fd11;
	mul.f64 	%fd13, %fd12, 0d3F1A36E2EB1C432D;
	mul.f64 	%fd14, %fd13, 0d3FE0000000000000;
	setp.eq.s32 	%p3, %r10, 0;
	selp.f64 	%fd15, 0d3FF0000000000000, 0d0000000000000000, %p3;
	fma.rn.f64 	%fd16, %fd14, %fd15, %fd1;
	setp.lt.f64 	%p4, %fd16, 0dBFB1EB851EB851EC;
	selp.f64 	%fd17, 0dBFB1EB851EB851EC, %fd16, %p4;
	st.global.f64 	[%rd2], %fd17;
	setp.ltu.f64 	%p5, %fd17, 0d3F947AE147AE147B;
	@%p5 bra 	$L__BB5_5;
	cvt.s64.s32 	%rd9, %r1;
	mov.b64 	%rd10, -4633663584608955924;
	st.global.u64 	[%rd2], %rd10;
	cvt.rn.f64.s32 	%fd18, %r4;
	mov.f64 	%fd19, 0d3FE0000000000000;
	mov.f64 	%fd20, 0d403E000000000000;
	add.rz.f64 	%fd21, %fd20, %fd19;
	cvt.rzi.f64.f64 	%fd22, %fd21;
	add.f64 	%fd23, %fd22, %fd18;
	cvt.rzi.s32.f64 	%r9, %fd23;
	st.global.u32 	[%rd1], %r9;
	mov.u64 	%rd11, in_spk;
	add.s64 	%rd12, %rd11, %rd9;
	mov.b16 	%rs1, 1;
	st.global.u8 	[%rd12], %rs1;
	bra.uni 	$L__BB5_6;
$L__BB5_5:
	cvt.s64.s32 	%rd13, %r1;
	mov.u64 	%rd14, in_spk;
	add.s64 	%rd15, %rd14, %rd13;
	mov.b16 	%rs2, 0;
	st.global.u8 	[%rd15], %rs2;
$L__BB5_6:
	bar.sync 	0;
$L__BB5_7:
	ret;

}
	// .globl	_Z10LifKernel2i
.visible .entry _Z10LifKernel2i(
	.param .u32 _Z10LifKernel2i_param_0
)
{
	.reg .pred 	%p<9>;
	.reg .b16 	%rs<3>;
	.reg .b32 	%r<12>;
	.reg .b64 	%rd<35>;
	.reg .b64 	%fd<34>;

	ld.param.u32 	%r4, [_Z10LifKernel2i_param_0];
	mov.u32 	%r5, %ctaid.x;
	mov.u32 	%r6, %ntid.x;
	mov.u32 	%r7, %tid.x;
	mad.lo.s32 	%r1, %r5, %r6, %r7;
	setp.gt.s32 	%p1, %r1, 9;
	@%p1 bra 	$L__BB6_10;
	mul.wide.s32 	%rd3, %r1, 4;
	mov.u64 	%rd4, ref_time2;
	add.s64 	%rd1, %rd4, %rd3;
	ld.global.u32 	%r11, [%rd1];
	setp.ge.s32 	%p2, %r11, %r4;
	@%p2 bra 	$L__BB6_3;
	mov.b32 	%r11, 0;
	st.global.u32 	[%rd1], %r11;
$L__BB6_3:
	mul.wide.s32 	%rd5, %r1, 8;
	mov.u64 	%rd6, Vm2;
	add.s64 	%rd2, %rd6, %rd5;
	ld.global.f64 	%fd3, [%rd2];
	add.f64 	%fd4, %fd3, 0d3FB1EB851EB851EC;
	mul.f64 	%fd5, %fd4, 0d3E601B2B29A4692B;
	mov.u64 	%rd7, Isyn_tot;
	add.s64 	%rd8, %rd7, %rd5;
	ld.global.f64 	%fd6, [%rd8];
	sub.f64 	%fd7, %fd6, %fd5;
	mov.u64 	%rd9, Isyn_lat;
	add.s64 	%rd10, %rd9, %rd5;
	ld.global.f64 	%fd8, [%rd10];
	add.f64 	%fd9, %fd8, %fd7;
	div.rn.f64 	%fd10, %fd9, 0d3DF49DA7E361CE4C;
	fma.rn.f64 	%fd11, %fd10, 0d3F1A36E2EB1C432D, %fd3;
	add.f64 	%fd12, %fd11, 0d3FB1EB851EB851EC;
	mul.f64 	%fd13, %fd12, 0d3E601B2B29A4692B;
	sub.f64 	%fd14, %fd6, %fd13;
	add.f64 	%fd15, %fd8, %fd14;
	div.rn.f64 	%fd16, %fd15, 0d3DF49DA7E361CE4C;
	add.f64 	%fd17, %fd10, %fd16;
	mul.f64 	%fd18, %fd17, 0d3F1A36E2EB1C432D;
	mul.f64 	%fd19, %fd18, 0d3FE0000000000000;
	setp.eq.s32 	%p3, %r11, 0;
	selp.f64 	%fd20, 0d3FF0000000000000, 0d0000000000000000, %p3;
	fma.rn.f64 	%fd21, %fd19, %fd20, %fd3;
	setp.lt.f64 	%p4, %fd21, 0dBFB1EB851EB851EC;
	selp.f64 	%fd1, 0dBFB1EB851EB851EC, %fd21, %p4;
	st.global.f64 	[%rd2], %fd1;
	setp.ltu.f64 	%p5, %fd1, 0d3F947AE147AE147B;
	@%p5 bra 	$L__BB6_5;
	mov.b64 	%rd16, -4633663584608955924;
	st.global.u64 	[%rd2], %rd16;
	cvt.rn.f64.s32 	%fd22, %r4;
	mov.f64 	%fd23, 0d3FE0000000000000;
	mov.f64 	%fd24, 0d403E000000000000;
	add.rz.f64 	%fd25, %fd24, %fd23;
	cvt.rzi.f64.f64 	%fd26, %fd25;
	add.f64 	%fd27, %fd26, %fd22;
	cvt.rzi.s32.f64 	%r9, %fd27;
	st.global.u32 	[%rd1], %r9;
	mul.wide.s32 	%rd17, %r1, 1000;
	mov.u64 	%rd18, Y_op;
	add.s64 	%rd19, %rd18, %rd17;
	cvt.s64.s32 	%rd20, %r4;
	add.s64 	%rd21, %rd19, %rd20;
	mov.b16 	%rs2, 1;
	st.global.u8 	[%rd21], %rs2;
	bra.uni 	$L__BB6_6;
$L__BB6_5:
	mul.wide.s32 	%rd11, %r1, 1000;
	mov.u64 	%rd12, Y_op;
	add.s64 	%rd13, %rd12, %rd11;
	cvt.s64.s32 	%rd14, %r4;
	add.s64 	%rd15, %rd13, %rd14;
	mov.b16 	%rs1, 0;
	st.global.u8 	[%rd15], %rs1;
$L__BB6_6:
	setp.lt.s32 	%p6, %r4, 1;
	@%p6 bra 	$L__BB6_9;
	setp.ge.f64 	%p7, %fd1, 0d3F947AE147AE147B;
	mul.wide.s32 	%rd22, %r1, 8000;
	mov.u64 	%rd23, L_obs;
	add.s64 	%rd24, %rd23, %rd22;
	add.s32 	%r10, %r4, -1;
	mul.wide.u32 	%rd25, %r10, 8;
	add.s64 	%rd26, %rd24, %rd25;
	ld.global.f64 	%fd28, [%rd26];
	mul.f64 	%fd29, %fd28, 0d3FEF5DCC63F14120;
	mul.wide.u32 	%rd27, %r4, 8;
	add.s64 	%rd28, %rd24, %rd27;
	add.f64 	%fd30, %fd29, 0d3FF0000000000000;
	selp.f64 	%fd31, %fd30, %fd29, %p7;
	st.global.f64 	[%rd28], %fd31;
	mov.u64 	%rd30, sum_obs;
	add.s64 	%rd31, %rd30, %rd5;
	ld.global.f64 	%fd32, [%rd31];
	fma.rn.f64 	%fd2, %fd31, %fd31, %fd32;
	st.global.f64 	[%rd31], %fd2;
	setp.ne.s32 	%p8, %r4, 999;
	@%p8 bra 	$L__BB6_9;
	sqrt.rn.f64 	%fd33, %fd2;
	mov.u64 	%rd33, norm_obs;
	add.s64 	%rd34, %rd33, %rd5;
	st.global.f64 	[%rd34], %fd33;
$L__BB6_9:
	bar.sync 	0;
$L__BB6_10:
	ret;

}
	// .globl	_Z9SynKerneli
.visible .entry _Z9SynKerneli(
	.param .u32 _Z9SynKerneli_param_0
)
{
	.reg .pred 	%p<6>;
	.reg .b16 	%rs<2>;
	.reg .b32 	%r<10>;
	.reg .b64 	%rd<22>;
	.reg .b64 	%fd<12>;

	mov.u32 	%r3, %ctaid.x;
	mov.u32 	%r4, %ntid.x;
	mov.u32 	%r5, %tid.x;
	mad.lo.s32 	%r1, %r3, %r4, %r5;
	mov.u32 	%r6, %ctaid.y;
	mov.u32 	%r7, %ntid.y;
	mov.u32 	%r8, %tid.y;
	mad.lo.s32 	%r9, %r6, %r7, %r8;
	setp.gt.s32 	%p1, %r1, 8111;
	setp.gt.u32 	%p2, %r9, 9;
	or.pred  	%p3, %p1, %p2;
	@%p3 bra 	$L__BB7_5;
	setp.ne.s32 	%p4, %r9, 0;
	@%p4 bra 	$L__BB7_4;
	cvt.s64.s32 	%rd3, %r1;
	mul.wide.s32 	%rd4, %r1, 8;
	mov.u64 	%rd5, ci;
	add.s64 	%rd1, %rd5, %rd4;
	ld.global.f64 	%fd3, [%rd1];
	mul.f64 	%fd1, %fd3, 0d3FEF5DCC63F14120;
	st.global.f64 	[%rd1], %fd1;
	mov.u64 	%rd6, cis;
	add.s64 	%rd2, %rd6, %rd4;
	ld.global.f64 	%fd4, [%rd2];
	mul.f64 	%fd2, %fd4, 0d3FED8A0902DE00D2;
	st.global.f64 	[%rd2], %fd2;
	mov.u64 	%rd7, in_spk;
	add.s64 	%rd8, %rd7, %rd3;
	ld.global.u8 	%rs1, [%rd8];
	setp.ne.s16 	%p5, %rs1, 1;
	@%p5 bra 	$L__BB7_4;
	add.f64 	%fd5, %fd1, 0d3FF0000000000000;
	st.global.f64 	[%rd1], %fd5;
	add.f64 	%fd6, %fd2, 0d3FF0000000000000;
	st.global.f64 	[%rd2], %fd6;
$L__BB7_4:
	bar.sync 	0;
	mul.wide.s32 	%rd9, %r1, 8;
	mov.u64 	%rd10, ci;
	add.s64 	%rd11, %rd10, %rd9;
	ld.global.f64 	%fd7, [%rd11];
	mov.u64 	%rd12, cis;
	add.s64 	%rd13, %rd12, %rd9;
	ld.global.f64 	%fd8, [%rd13];
	sub.f64 	%fd9, %fd7, %fd8;
	mul.wide.s32 	%rd14, %r1, 80;
	mov.u64 	%rd15, weight;
	add.s64 	%rd16, %rd15, %rd14;
	mul.wide.u32 	%rd17, %r9, 8;
	add.s64 	%rd18, %rd16, %rd17;
	ld.global.f64 	%fd10, [%rd18];
	mul.f64 	%fd11, %fd9, %fd10;
	mov.u64 	%rd19, Isyn;
	add.s64 	%rd20, %rd19, %rd14;
	add.s64 	%rd21, %rd20, %rd17;
	st.global.f64 	[%rd21], %fd11;
$L__BB7_5:
	ret;

}
	// .globl	_Z8Lat_curri
.visible .entry _Z8Lat_curri(
	.param .u32 _Z8Lat_curri_param_0
)
{
	.reg .pred 	%p<13>;
	.reg .b16 	%rs<2>;
	.reg .b32 	%r<6>;
	.reg .b64 	%rd<16>;
	.reg .b64 	%fd<52>;

	ld.param.u32 	%r2, [_Z8Lat_curri_param_0];
	mov.u32 	%r3, %ctaid.x;
	mov.u32 	%r4, %ntid.x;
	mov.u32 	%r5, %tid.x;
	mad.lo.s32 	%r1, %r3, %r4, %r5;
	setp.gt.s32 	%p1, %r1, 9;
	@%p1 bra 	$L__BB8_14;
	mul.wide.s32 	%rd4, %r1, 8;
	mov.u64 	%rd5, cil;
	add.s64 	%rd1, %rd5, %rd4;
	ld.global.f64 	%fd25, [%rd1];
	mul.f64 	%fd42, %fd25, 0d3FEF5DCC63F14120;
	st.global.f64 	[%rd1], %fd42;
	mov.u64 	%rd6, cils;
	add.s64 	%rd2, %rd6, %rd4;
	ld.global.f64 	%fd26, [%rd2];
	mul.f64 	%fd41, %fd26, 0d3FED8A0902DE00D2;
	st.global.f64 	[%rd2], %fd41;
	mul.wide.s32 	%rd7, %r1, 1000;
	mov.u64 	%rd8, Y_op;
	add.s64 	%rd9, %rd8, %rd7;
	cvt.s64.s32 	%rd10, %r2;
	add.s64 	%rd11, %rd9, %rd10;
	ld.global.u8 	%rs1, [%rd11+-1];
	setp.ne.s16 	%p2, %rs1, 1;
	@%p2 bra 	$L__BB8_3;
	add.f64 	%fd42, %fd42, 0d3FF0000000000000;
	st.global.f64 	[%rd1], %fd42;
	add.f64 	%fd41, %fd41, 0d3FF0000000000000;
	st.global.f64 	[%rd2], %fd41;
$L__BB8_3:
	sub.f64 	%fd28, %fd42, %fd41;
	mul.f64 	%fd29, %fd28, 0dBE112E0BE826D695;
	mov.u64 	%rd13, I_lat;
	add.s64 	%rd14, %rd13, %rd4;
	st.global.f64 	[%rd14], %fd29;
	mov.u64 	%rd15, Isyn_lat;
	add.s64 	%rd3, %rd15, %rd4;
	setp.eq.s32 	%p3, %r1, 0;
	mov.f64 	%fd45, 0d0000000000000000;
	@%p3 bra 	$L__BB8_5;
	ld.global.f64 	%fd30, [I_lat];
	add.f64 	%fd45, %fd30, 0d0000000000000000;
	setp.eq.s32 	%p4, %r1, 1;
	@%p4 bra 	$L__BB8_6;
$L__BB8_5:
	ld.global.f64 	%fd31, [I_lat+8];
	add.f64 	%fd45, %fd31, %fd45;
	setp.eq.s32 	%p5, %r1, 2;
	@%p5 bra 	$L__BB8_7;
$L__BB8_6:
	ld.global.f64 	%fd32, [I_lat+16];
	add.f64 	%fd45, %fd32, %fd45;
	setp.eq.s32 	%p6, %r1, 3;
	@%p6 bra 	$L__BB8_8;
$L__BB8_7:
	ld.global.f64 	%fd33, [I_lat+24];
	add.f64 	%fd45, %fd33, %fd45;
	setp.eq.s32 	%p7, %r1, 4;
	@%p7 bra 	$L__BB8_9;
$L__BB8_8:
	ld.global.f64 	%fd34, [I_lat+32];
	add.f64 	%fd45, %fd34, %fd45;
	setp.eq.s32 	%p8, %r1, 5;
	@%p8 bra 	$L__BB8_10;
$L__BB8_9:
	ld.global.f64 	%fd35, [I_lat+40];
	add.f64 	%fd45, %fd35, %fd45;
	setp.eq.s32 	%p9, %r1, 6;
	@%p9 bra 	$L__BB8_11;
$L__BB8_10:
	ld.global.f64 	%fd36, [I_lat+48];
	add.f64 	%fd45, %fd36, %fd45;
	setp.eq.s32 	%p10, %r1, 7;
	@%p10 bra 	$L__BB8_12;
$L__BB8_11:
	ld.global.f64 	%fd37, [I_lat+56];
	add.f64 	%fd45, %fd37, %fd45;
	setp.eq.s32 	%p11, %r1, 8;
	@%p11 bra 	$L__BB8_13;
$L__BB8_12:
	ld.global.f64 	%fd38, [I_lat+64];
	add.f64 	%fd45, %fd38, %fd45;
	st.global.f64 	[%rd3], %fd45;
	setp.eq.s32 	%p12, %r1, 9;
	@%p12 bra 	$L__BB8_14;
$L__BB8_13:
	ld.global.f64 	%fd39, [I_lat+72];
	add.f64 	%fd40, %fd39, %fd45;
	st.global.f64 	[%rd3], %fd40;
$L__BB8_14:
	ret;

}
	// .globl	_Z13IsynRedKerneli
.visible .entry _Z13IsynRedKerneli(
	.param .u32 _Z13IsynRedKerneli_param_0
)
{
	.reg .pred 	%p<11>;
	.reg .b32 	%r<14>;
	.reg .b64 	%rd<16>;
	.reg .b64 	%fd<5>;

	mov.u32 	%r1, %tid.x;
	mov.u32 	%r2, %ctaid.x;
	mov.u32 	%r13, %ntid.x;
	mad.lo.s32 	%r4, %r2, %r13, %r1;
	mov.u32 	%r9, %tid.y;
	mov.u32 	%r10, %ctaid.y;
	mov.u32 	%r11, %ntid.y;
	mad.lo.s32 	%r5, %r10, %r11, %r9;
	setp.lt.u32 	%p1, %r13, 2;
	mul.wide.s32 	%rd4, %r4, 80;
	mov.u64 	%rd5, Isyn;
	add.s64 	%rd1, %rd5, %rd4;
	@%p1 bra 	$L__BB9_5;
	mul.wide.u32 	%rd6, %r5, 8;
	add.s64 	%rd2, %rd5, %rd6;
	add.s64 	%rd3, %rd1, %rd6;
$L__BB9_2:
	setp.gt.u32 	%p2, %r5, 9;
	shr.u32 	%r7, %r13, 1;
	setp.ge.u32 	%p3, %r1, %r7;
	add.s32 	%r8, %r7, %r4;
	setp.gt.u32 	%p4, %r8, 8111;
	or.pred  	%p5, %p2, %p4;
	or.pred  	%p6, %p5, %p3;
	@%p6 bra 	$L__BB9_4;
	mul.wide.u32 	%rd8, %r8, 80;
	add.s64 	%rd9, %rd2, %rd8;
	ld.global.f64 	%fd1, [%rd9];
	ld.global.f64 	%fd2, [%rd3];
	add.f64 	%fd3, %fd1, %fd2;
	st.global.f64 	[%rd3], %fd3;
$L__BB9_4:
	bar.sync 	0;
	setp.gt.u32 	%p7, %r13, 3;
	mov.u32 	%r13, %r7;
	@%p7 bra 	$L__BB9_2;
$L__BB9_5:
	setp.ne.s32 	%p8, %r1, 0;
	setp.gt.u32 	%p9, %r5, 9;
	or.pred  	%p10, %p8, %p9;
	@%p10 bra 	$L__BB9_7;
	mul.wide.u32 	%rd10, %r5, 8;
	add.s64 	%rd11, %rd1, %rd10;
	ld.global.f64 	%fd4, [%rd11];
	mul.wide.u32 	%rd12, %r2, 80;
	mov.u64 	%rd13, total_curr;
	add.s64 	%rd14, %rd13, %rd12;
	add.s64 	%rd15, %rd14, %rd10;
	st.global.f64 	[%rd15], %fd4;
$L__BB9_7:
	ret;

}
	// .globl	_Z7reduce1i
.visible .entry _Z7reduce1i(
	.param .u32 _Z7reduce1i_param_0
)
{
	.reg .pred 	%p<2>;
	.reg .b32 	%r<5>;
	.reg .b64 	%rd<6>;
	.reg .b64 	%fd<17>;

	mov.u32 	%r2, %tid.x;
	mov.u32 	%r3, %ctaid.x;
	mov.u32 	%r4, %ntid.x;
	mad.lo.s32 	%r1, %r3, %r4, %r2;
	setp.gt.s32 	%p1, %r1, 9;
	@%p1 bra 	$L__BB10_2;
	mul.wide.s32 	%rd1, %r1, 8;
	mov.u64 	%rd2, total_curr;
	add.s64 	%rd3, %rd2, %rd1;
	ld.global.f64 	%fd1, [%rd3];
	add.f64 	%fd2, %fd1, 0d0000000000000000;
	ld.global.f64 	%fd3, [%rd3+80];
	add.f64 	%fd4, %fd2, %fd3;
	ld.global.f64 	%fd5, [%rd3+160];
	add.f64 	%fd6, %fd4, %fd5;
	ld.global.f64 	%fd7, [%rd3+240];
	add.f64 	%fd8, %fd6, %fd7;
	ld.global.f64 	%fd9, [%rd3+320];
	add.f64 	%fd10, %fd8, %fd9;
	ld.global.f64 	%fd11, [%rd3+400];
	add.f64 	%fd12, %fd10, %fd11;
	ld.global.f64 	%fd13, [%rd3+480];
	add.f64 	%fd14, %fd12, %fd13;
	ld.global.f64 	%fd15, [%rd3+560];
	add.f64 	%fd16, %fd14, %fd15;
	mov.u64 	%rd4, Isyn_tot;
	add.s64 	%rd5, %rd4, %rd1;
	st.global.f64 	[%rd5], %fd16;
$L__BB10_2:
	ret;

}
	// .globl	_Z11Trained_chkiPdS_
.visible .entry _Z11Trained_chkiPdS_(
	.param .u32 _Z11Trained_chkiPdS__param_0,
	.param .u64 .ptr .align 1 _Z11Trained_chkiPdS__param_1,
	.param .u64 .ptr .align 1 _Z11Trained_chkiPdS__param_2
)
{
	.local .align 16 .b8 	__local_depot11[32];
	.reg .b64 	%SP;
	.reg .b64 	%SPL;
	.reg .pred 	%p<51>;
	.reg .b16 	%rs<9>;
	.reg .b32 	%r<185>;
	.reg .b64 	%rd<46>;
	.reg .b64 	%fd<61>;
	// demoted variable
	.shared .align 4 .b8 _ZZ11Trained_chkiPdS_E4Tobs[40];
	// demoted variable
	.shared .align 8 .b8 _ZZ11Trained_chkiPdS_E4corr[80];
	// demoted variable
	.shared .align 4 .u32 _ZZ11Trained_chkiPdS_E3max;
	// demoted variable
	.shared .align 4 .u32 _ZZ11Trained_chkiPdS_E3ind;
	// demoted variable
	.shared .align 4 .u32 _ZZ11Trained_chkiPdS_E4max2;
	// demoted variable
	.shared .align 4 .u32 _ZZ11Trained_chkiPdS_E4ind2;
	// demoted variable
	.shared .align 8 .f64 _ZZ11Trained_chkiPdS_E5onoff;
	mov.u64 	%SPL, __local_depot11;
	cvta.local.u64 	%SP, %SPL;
	ld.param.u32 	%r84, [_Z11Trained_chkiPdS__param_0];
	ld.param.u64 	%rd13, [_Z11Trained_chkiPdS__param_1];
	ld.param.u64 	%rd12, [_Z11Trained_chkiPdS__param_2];
	cvta.to.global.u64 	%rd1, %rd13;
	add.u64 	%rd14, %SP, 0;
	add.u64 	%rd2, %SPL, 0;
	mov.u32 	%r85, %tid.x;
	mov.u32 	%r86, %ctaid.x;
	mov.u32 	%r87, %ntid.x;
	mad.lo.s32 	%r1, %r86, %r87, %r85;
	setp.gt.s32 	%p1, %r1, 9;
	@%p1 bra 	$L__BB11_70;
	shl.b32 	%r89, %r1, 2;
	mov.u32 	%r90, _ZZ11Trained_chkiPdS_E4Tobs;
	add.s32 	%r2, %r90, %r89;
	mov.b32 	%r144, 0;
	st.shared.u32 	[%r2], %r144;
	shl.b32 	%r91, %r1, 3;
	mov.u32 	%r92, _ZZ11Trained_chkiPdS_E4corr;
	add.s32 	%r3, %r92, %r91;
	mov.b64 	%rd16, 0;
	st.shared.u64 	[%r3], %rd16;
	mul.wide.s32 	%rd17, %r1, 1000;
	mov.u64 	%rd18, Y_op;
	add.s64 	%rd19, %rd17, %rd18;
	add.s64 	%rd45, %rd19, 3;
	mul.wide.s32 	%rd20, %r1, 8000;
	mov.u64 	%rd21, L_obs;
	add.s64 	%rd22, %rd20, %rd21;
	add.s64 	%rd44, %rd22, 32;
	mov.u64 	%rd23, L_des;
	add.s64 	%rd43, %rd23, 32;
	mov.f64 	%fd60, 0d0000000000000000;
	mov.u32 	%r143, %r144;
$L__BB11_2:
	ld.global.u8 	%rs1, [%rd45+-3];
	setp.ne.s16 	%p2, %rs1, 1;
	@%p2 bra 	$L__BB11_4;
	add.s32 	%r144, %r144, 1;
	st.shared.u32 	[%r2], %r144;
$L__BB11_4:
	ld.global.f64 	%fd13, [%rd44+-32];
	ld.global.f64 	%fd14, [%rd43+-32];
	fma.rn.f64 	%fd2, %fd13, %fd14, %fd60;
	ld.global.u8 	%rs2, [%rd45+-2];
	setp.ne.s16 	%p3, %rs2, 1;
	@%p3 bra 	$L__BB11_6;
	add.s32 	%r144, %r144, 1;
	st.shared.u32 	[%r2], %r144;
$L__BB11_6:
	ld.global.f64 	%fd15, [%rd44+-24];
	ld.global.f64 	%fd16, [%rd43+-24];
	fma.rn.f64 	%fd3, %fd15, %fd16, %fd2;
	ld.global.u8 	%rs3, [%rd45+-1];
	setp.ne.s16 	%p4, %rs3, 1;
	@%p4 bra 	$L__BB11_8;
	add.s32 	%r144, %r144, 1;
	st.shared.u32 	[%r2], %r144;
$L__BB11_8:
	ld.global.f64 	%fd17, [%rd44+-16];
	ld.global.f64 	%fd18, [%rd43+-16];
	fma.rn.f64 	%fd4, %fd17, %fd18, %fd3;
	ld.global.u8 	%rs4, [%rd45];
	setp.ne.s16 	%p5, %rs4, 1;
	@%p5 bra 	$L__BB11_10;
	add.s32 	%r144, %r144, 1;
	st.shared.u32 	[%r2], %r144;
$L__BB11_10:
	ld.global.f64 	%fd19, [%rd44+-8];
	ld.global.f64 	%fd20, [%rd43+-8];
	fma.rn.f64 	%fd5, %fd19, %fd20, %fd4;
	ld.global.u8 	%rs5, [%rd45+1];
	setp.ne.s16 	%p6, %rs5, 1;
	@%p6 bra 	$L__BB11_12;
	add.s32 	%r144, %r144, 1;
	st.shared.u32 	[%r2], %r144;
$L__BB11_12:
	ld.global.f64 	%fd21, [%rd44];
	ld.global.f64 	%fd22, [%rd43];
	fma.rn.f64 	%fd6, %fd21, %fd22, %fd5;
	ld.global.u8 	%rs6, [%rd45+2];
	setp.ne.s16 	%p7, %rs6, 1;
	@%p7 bra 	$L__BB11_14;
	add.s32 	%r144, %r144, 1;
	st.shared.u32 	[%r2], %r144;
$L__BB11_14:
	ld.global.f64 	%fd23, [%rd44+8];
	ld.global.f64 	%fd24, [%rd43+8];
	fma.rn.f64 	%fd7, %fd23, %fd24, %fd6;
	ld.global.u8 	%rs7, [%rd45+3];
	setp.ne.s16 	%p8, %rs7, 1;
	@%p8 bra 	$L__BB11_16;
	add.s32 	%r144, %r144, 1;
	st.shared.u32 	[%r2], %r144;
$L__BB11_16:
	ld.global.f64 	%fd25, [%rd44+16];
	ld.global.f64 	%fd26, [%rd43+16];
	fma.rn.f64 	%fd8, %fd25, %fd26, %fd7;
	ld.global.u8 	%rs8, [%rd45+4];
	setp.ne.s16 	%p9, %rs8, 1;
	@%p9 bra 	$L__BB11_18;
	add.s32 	%r144, %r144, 1;
	st.shared.u32 	[%r2], %r144;
$L__BB11_18:
	ld.global.f64 	%fd27, [%rd44+24];
	ld.global.f64 	%fd28, [%rd43+24];
	fma.rn.f64 	%fd60, %fd27, %fd28, %fd8;
	add.s32 	%r143, %r143, 8;
	add.s64 	%rd45, %rd45, 8;
	add.s64 	%rd44, %rd44, 64;
	add.s64 	%rd43, %rd43, 64;
	setp.ne.s32 	%p10, %r143, 1000;
	@%p10 bra 	$L__BB11_2;
	mul.wide.s32 	%rd24, %r1, 8;
	mov.u64 	%rd25, norm_obs;
	add.s64 	%rd26, %rd25, %rd24;
	ld.global.f64 	%fd10, [%rd26];
	setp.eq.f64 	%p11, %fd10, 0d0000000000000000;
	@%p11 bra 	$L__BB11_21;
	ld.global.f64 	%fd29, [norm_des];
	mul.f64 	%fd30, %fd29, %fd10;
	div.rn.f64 	%fd31, %fd60, %fd30;
	st.shared.f64 	[%r3], %fd31;
$L__BB11_21:
	bar.sync 	0;
	setp.ne.s32 	%p12, %r1, 0;
	@%p12 bra 	$L__BB11_70;
	mov.b32 	%r154, 0;
	st.shared.u32 	[_ZZ11Trained_chkiPdS_E3max], %r154;
	st.shared.u32 	[_ZZ11Trained_chkiPdS_E3ind], %r154;
	ld.shared.u32 	%r23, [_ZZ11Trained_chkiPdS_E4Tobs];
	setp.lt.s32 	%p13, %r23, 1;
	@%p13 bra 	$L__BB11_24;
	st.shared.u32 	[_ZZ11Trained_chkiPdS_E3max], %r23;
	mov.u32 	%r154, %r23;
$L__BB11_24:
	ld.shared.u32 	%r25, [_ZZ11Trained_chkiPdS_E4Tobs+4];
	setp.ge.s32 	%p14, %r154, %r25;
	mov.b32 	%r155, 0;
	@%p14 bra 	$L__BB11_26;
	st.shared.u32 	[_ZZ11Trained_chkiPdS_E3max], %r25;
	mov.b32 	%r155, 1;
	st.shared.u32 	[_ZZ11Trained_chkiPdS_E3ind], %r155;
	mov.u32 	%r154, %r25;
$L__BB11_26:
	ld.shared.u32 	%r28, [_ZZ11Trained_chkiPdS_E4Tobs+8];
	setp.ge.s32 	%p15, %r154, %r28;
	@%p15 bra 	$L__BB11_28;
	st.shared.u32 	[_ZZ11Trained_chkiPdS_E3max], %r28;
	mov.b32 	%r155, 2;
	st.shared.u32 	[_ZZ11Trained_chkiPdS_E3ind], %r155;
	mov.u32 	%r154, %r28;
$L__BB11_28:
	ld.shared.u32 	%r31, [_ZZ11Trained_chkiPdS_E4Tobs+12];
	setp.ge.s32 	%p16, %r154, %r31;
	@%p16 bra 	$L__BB11_30;
	st.shared.u32 	[_ZZ11Trained_chkiPdS_E3max], %r31;
	mov.b32 	%r155, 3;
	st.shared.u32 	[_ZZ11Trained_chkiPdS_E3ind], %r155;
	mov.u32 	%r154, %r31;
$L__BB11_30:
	ld.shared.u32 	%r34, [_ZZ11Trained_chkiPdS_E4Tobs+16];
	setp.ge.s32 	%p17, %r154, %r34;
	@%p17 bra 	$L__BB11_32;
	st.shared.u32 	[_ZZ11Trained_chkiPdS_E3max], %r34;
	mov.b32 	%r155, 4;
	st.shared.u32 	[_ZZ11Trained_chkiPdS_E3ind], %r155;
	mov.u32 	%r154, %r34;
$L__BB11_32:
	ld.shared.u32 	%r37, [_ZZ11Trained_chkiPdS_E4Tobs+20];
	setp.ge.s32 	%p18, %r154, %r37;
	@%p18 bra 	$L__BB11_34;
	st.shared.u32 	[_ZZ11Trained_chkiPdS_E3max], %r37;
	mov.b32 	%r155, 5;
	st.shared.u32 	[_ZZ11Trained_chkiPdS_E3ind], %r155;
	mov.u32 	%r154, %r37;
$L__BB11_34:
	ld.shared.u32 	%r40, [_ZZ11Trained_chkiPdS_E4Tobs+24];
	setp.ge.s32 	%p19, %r154, %r40;
	@%p19 bra 	$L__BB11_36;
	st.shared.u32 	[_ZZ11Trained_chkiPdS_E3max], %r40;
	mov.b32 	%r155, 6;
	st.shared.u32 	[_ZZ11Trained_chkiPdS_E3ind], %r155;
	mov.u32 	%r154, %r40;
$L__BB11_36:
	ld.shared.u32 	%r43, [_ZZ11Trained_chkiPdS_E4Tobs+28];
	setp.ge.s32 	%p20, %r154, %r43;
	@%p20 bra 	$L__BB11_38;
	st.shared.u32 	[_ZZ11Trained_chkiPdS_E3max], %r43;
	mov.b32 	%r155, 7;
	st.shared.u32 	[_ZZ11Trained_chkiPdS_E3ind], %r155;
	mov.u32 	%r154, %r43;
$L__BB11_38:
	ld.shared.u32 	%r46, [_ZZ11Trained_chkiPdS_E4Tobs+32];
	setp.ge.s32 	%p21, %r154, %r46;
	@%p21 bra 	$L__BB11_40;
	st.shared.u32 	[_ZZ11Trained_chkiPdS_E3max], %r46;
	mov.b32 	%r155, 8;
	st.shared.u32 	[_ZZ11Trained_chkiPdS_E3ind], %r155;
	mov.u32 	%r154, %r46;
$L__BB11_40:
	ld.shared.u32 	%r49, [_ZZ11Trained_chkiPdS_E4Tobs+36];
	setp.ge.s32 	%p22, %r154, %r49;
	@%p22 bra 	$L__BB11_42;
	st.shared.u32 	[_ZZ11Trained_chkiPdS_E3max], %r49;
	mov.b32 	%r155, 9;
	st.shared.u32 	[_ZZ11Trained_chkiPdS_E3ind], %r155;
	mov.u32 	%r154, %r49;
$L__BB11_42:
	mov.b32 	%r172, 0;
	st.shared.u32 	[_ZZ11Trained_chkiPdS_E4max2], %r172;
	shl.b32 	%r105, %r155, 2;
	add.s32 	%r107, %r90, %r105;
	st.shared.u32 	[%r107], %r172;
	ld.shared.u32 	%r52, [_ZZ11Trained_chkiPdS_E4Tobs];
	setp.lt.s32 	%p23, %r52, 1;
	@%p23 bra 	$L__BB11_44;
	mov.b32 	%r108, 0;
	st.shared.u32 	[_ZZ11Trained_chkiPdS_E4ind2], %r108;
	st.shared.u32 	[_ZZ11Trained_chkiPdS_E4max2], %r52;
	mov.u32 	%r172, %r52;
$L__BB11_44:
	ld.shared.u32 	%r54, [_ZZ11Trained_chkiPdS_E4Tobs+4];
	setp.ge.s32 	%p24, %r172, %r54;
	@%p24 bra 	$L__BB11_46;
	mov.b32 	%r109, 1;
	st.shared.u32 	[_ZZ11Trained_chkiPdS_E4ind2], %r109;
	st.shared.u32 	[_ZZ11Trained_chkiPdS_E4max2], %r54;
	mov.u32 	%r172, %r54;
$L__BB11_46:
	ld.shared.u32 	%r56, [_ZZ11Trained_chkiPdS_E4Tobs+8];
	setp.ge.s32 	%p25, %r172, %r56;
	@%p25 bra 	$L__BB11_48;
	mov.b32 	%r110, 2;
	st.shared.u32 	[_ZZ11Trained_chkiPdS_E4ind2], %r110;
	st.shared.u32 	[_ZZ11Trained_chkiPdS_E4max2], %r56;
	mov.u32 	%r172, %r56;
$L__BB11_48:
	ld.shared.u32 	%r58, [_ZZ11Trained_chkiPdS_E4Tobs+12];
	setp.ge.s32 	%p26, %r172, %r58;
	@%p26 bra 	$L__BB11_50;
	mov.b32 	%r111, 3;
	st.shared.u32 	[_ZZ11Trained_chkiPdS_E4ind2], %r111;
	st.shared.u32 	[_ZZ11Trained_chkiPdS_E4max2], %r58;
	mov.u32 	%r172, %r58;
$L__BB11_50:
	ld.shared.u32 	%r60, [_ZZ11Trained_chkiPdS_E4Tobs+16];
	setp.ge.s32 	%p27, %r172, %r60;
	@%p27 bra 	$L__BB11_52;
	mov.b32 	%r112, 4;
	st.shared.u32 	[_ZZ11Trained_chkiPdS_E4ind2], %r112;
	st.shared.u32 	[_ZZ11Trained_chkiPdS_E4max2], %r60;
	mov.u32 	%r172, %r60;
$L__BB11_52:
	ld.shared.u32 	%r62, [_ZZ11Trained_chkiPdS_E4Tobs+20];
	setp.ge.s32 	%p28, %r172, %r62;
	@%p28 bra 	$L__BB11_54;
	mov.b32 	%r113, 5;
	st.shared.u32 	[_ZZ11Trained_chkiPdS_E4ind2], %r113;
	st.shared.u32 	[_ZZ11Trained_chkiPdS_E4max2], %r62;
	mov.u32 	%r172, %r62;
$L__BB11_54:
	ld.shared.u32 	%r64, [_ZZ11Trained_chkiPdS_E4Tobs+24];
	setp.ge.s32 	%p29, %r172, %r64;
	@%p29 bra 	$L__BB11_56;
	mov.b32 	%r114, 6;
	st.shared.u32 	[_ZZ11Trained_chkiPdS_E4ind2], %r114;
	st.shared.u32 	[_ZZ11Trained_chkiPdS_E4max2], %r64;
	mov.u32 	%r172, %r64;
$L__BB11_56:
	ld.shared.u32 	%r66, [_ZZ11Trained_chkiPdS_E4Tobs+28];
	setp.ge.s32 	%p30, %r172, %r66;
	@%p30 bra 	$L__BB11_58;
	mov.b32 	%r115, 7;
	st.shared.u32 	[_ZZ11Trained_chkiPdS_E4ind2], %r115;
	st.shared.u32 	[_ZZ11Trained_chkiPdS_E4max2], %r66;
	mov.u32 	%r172, %r66;
$L__BB11_58:
	ld.shared.u32 	%r68, [_ZZ11Trained_chkiPdS_E4Tobs+32];
	setp.ge.s32 	%p31, %r172, %r68;
	@%p31 bra 	$L__BB11_60;
	mov.b32 	%r116, 8;
	st.shared.u32 	[_ZZ11Trained_chkiPdS_E4ind2], %r116;
	st.shared.u32 	[_ZZ11Trained_chkiPdS_E4max2], %r68;
	mov.u32 	%r172, %r68;
$L__BB11_60:
	ld.shared.u32 	%r70, [_ZZ11Trained_chkiPdS_E4Tobs+36];
	setp.lt.s32 	%p32, %r172, %r70;
	@%p32 bra 	$L__BB11_62;
	ld.shared.u32 	%r180, [_ZZ11Trained_chkiPdS_E4ind2];
	bra.uni 	$L__BB11_63;
$L__BB11_62:
	mov.b32 	%r180, 9;
	st.shared.u32 	[_ZZ11Trained_chkiPdS_E4ind2], %r180;
	st.shared.u32 	[_ZZ11Trained_chkiPdS_E4max2], %r70;
	mov.u32 	%r172, %r70;
$L__BB11_63:
	cvt.rn.f64.u32 	%fd32, %r154;
	cvt.rn.f64.u32 	%fd33, %r172;
	div.rn.f64 	%fd34, %fd32, %fd33;
	st.shared.f64 	[_ZZ11Trained_chkiPdS_E5onoff], %fd34;
	mov.b64 	%rd27, 0;
	st.global.u64 	[%rd1], %rd27;
	mul.wide.s32 	%rd28, %r84, 3140;
	mov.u64 	%rd29, d_imgs;
	add.s64 	%rd11, %rd29, %rd28;
	ld.global.u32 	%r118, [%rd11];
	st.local.v4.u32 	[%rd2], {%r118, %r154, %r155, %r172};
	st.local.u32 	[%rd2+16], %r180;
	st.local.f64 	[%rd2+24], %fd34;
	mov.u64 	%rd30, $str;
	cvta.global.u64 	%rd31, %rd30;
	{ // callseq 0, 0
	.param .b64 param0;
	st.param.b64 	[param0], %rd31;
	.param .b64 param1;
	st.param.b64 	[param1], %rd14;
	.param .b32 retval0;
	call.uni (retval0), 
	vprintf, 
	(
	param0, 
	param1
	);
	ld.param.b32 	%r119, [retval0];
	} // callseq 0
	ld.shared.u32 	%r121, [_ZZ11Trained_chkiPdS_E3ind];
	ld.global.u32 	%r122, [%rd11];
	setp.ne.s32 	%p33, %r121, %r122;
	ld.shared.u32 	%r123, [_ZZ11Trained_chkiPdS_E3max];
	setp.eq.s32 	%p34, %r123, 0;
	or.pred  	%p35, %p33, %p34;
	ld.shared.f64 	%fd35, [_ZZ11Trained_chkiPdS_E5onoff];
	setp.leu.f64 	%p36, %fd35, 0d3FF0000000000000;
	ld.global.u32 	%r182, [match];
	or.pred  	%p37, %p35, %p36;
	@%p37 bra 	$L__BB11_65;
	add.s32 	%r182, %r182, 1;
	st.global.u32 	[match], %r182;
$L__BB11_65:
	st.local.u32 	[%rd2], %r182;
	mov.u64 	%rd33, $str$1;
	cvta.global.u64 	%rd34, %rd33;
	{ // callseq 1, 0
	.param .b64 param0;
	st.param.b64 	[param0], %rd34;
	.param .b64 param1;
	st.param.b64 	[param1], %rd14;
	.param .b32 retval0;
	call.uni (retval0), 
	vprintf, 
	(
	param0, 
	param1
	);
	ld.param.b32 	%r125, [retval0];
	} // callseq 1
	ld.shared.f64 	%fd37, [_ZZ11Trained_chkiPdS_E4corr];
	max.f64 	%fd38, %fd37, 0d0000000000000000;
	ld.shared.f64 	%fd39, [_ZZ11Trained_chkiPdS_E4corr+8];
	setp.lt.f64 	%p38, %fd38, %fd39;
	selp.f64 	%fd40, %fd39, %fd38, %p38;
	selp.u32 	%r127, 1, 0, %p38;
	ld.shared.f64 	%fd41, [_ZZ11Trained_chkiPdS_E4corr+16];
	setp.lt.f64 	%p39, %fd40, %fd41;
	selp.f64 	%fd42, %fd41, %fd40, %p39;
	selp.b32 	%r128, 2, %r127, %p39;
	ld.shared.f64 	%fd43, [_ZZ11Trained_chkiPdS_E4corr+24];
	setp.lt.f64 	%p40, %fd42, %fd43;
	selp.f64 	%fd44, %fd43, %fd42, %p40;
	selp.b32 	%r129, 3, %r128, %p40;
	ld.shared.f64 	%fd45, [_ZZ11Trained_chkiPdS_E4corr+32];
	setp.lt.f64 	%p41, %fd44, %fd45;
	selp.f64 	%fd46, %fd45, %fd44, %p41;
	selp.b32 	%r130, 4, %r129, %p41;
	ld.shared.f64 	%fd47, [_ZZ11Trained_chkiPdS_E4corr+40];
	setp.lt.f64 	%p42, %fd46, %fd47;
	selp.f64 	%fd48, %fd47, %fd46, %p42;
	selp.b32 	%r131, 5, %r130, %p42;
	ld.shared.f64 	%fd49, [_ZZ11Trained_chkiPdS_E4corr+48];
	setp.lt.f64 	%p43, %fd48, %fd49;
	selp.f64 	%fd50, %fd49, %fd48, %p43;
	selp.b32 	%r132, 6, %r131, %p43;
	ld.shared.f64 	%fd51, [_ZZ11Trained_chkiPdS_E4corr+56];
	setp.lt.f64 	%p44, %fd50, %fd51;
	selp.f64 	%fd52, %fd51, %fd50, %p44;
	selp.b32 	%r133, 7, %r132, %p44;
	ld.shared.f64 	%fd53, [_ZZ11Trained_chkiPdS_E4corr+64];
	setp.lt.f64 	%p45, %fd52, %fd53;
	selp.f64 	%fd54, %fd53, %fd52, %p45;
	selp.b32 	%r134, 8, %r133, %p45;
	ld.shared.f64 	%fd55, [_ZZ11Trained_chkiPdS_E4corr+72];
	setp.lt.f64 	%p46, %fd54, %fd55;
	selp.f64 	%fd11, %fd55, %fd54, %p46;
	selp.b32 	%r77, 9, %r134, %p46;
	ld.global.u32 	%r78, [%rd11];
	setp.ne.s32 	%p47, %r77, %r78;
	setp.eq.f64 	%p48, %fd11, 0d0000000000000000;
	or.pred  	%p49, %p47, %p48;
	@%p49 bra 	$L__BB11_67;
	ld.global.u32 	%r137, [match_corr];
	add.s32 	%r183, %r137, 1;
	st.global.u32 	[match_corr], %r183;
	mov.u32 	%r184, %r77;
	bra.uni 	$L__BB11_68;
$L__BB11_67:
	st.local.v2.u32 	[%rd2], {%r84, %r77};
	st.local.u32 	[%rd2+8], %r78;
	st.local.f64 	[%rd2+16], %fd11;
	mov.u64 	%rd36, $str$2;
	cvta.global.u64 	%rd37, %rd36;
	{ // callseq 2, 0
	.param .b64 param0;
	st.param.b64 	[param0], %rd37;
	.param .b64 param1;
	st.param.b64 	[param1], %rd14;
	.param .b32 retval0;
	call.uni (retval0), 
	vprintf, 
	(
	param0, 
	param1
	);
	ld.param.b32 	%r135, [retval0];
	} // callseq 2
	ld.global.u32 	%r184, [%rd11];
	ld.global.u32 	%r183, [match_corr];
$L__BB11_68:
	st.local.f64 	[%rd2], %fd11;
	st.local.v2.u32 	[%rd2+8], {%r77, %r184};
	st.local.u32 	[%rd2+16], %r183;
	mov.u64 	%rd39, $str$3;
	cvta.global.u64 	%rd40, %rd39;
	{ // callseq 3, 0
	.param .b64 param0;
	st.param.b64 	[param0], %rd40;
	.param .b64 param1;
	st.param.b64 	[param1], %rd14;
	.param .b32 retval0;
	call.uni (retval0), 
	vprintf, 
	(
	param0, 
	param1
	);
	ld.param.b32 	%r138, [retval0];
	} // callseq 3
	setp.ne.s32 	%p50, %r84, 9999;
	@%p50 bra 	$L__BB11_70;
	ld.global.u32 	%r140, [match];
	cvt.rn.f64.s32 	%fd56, %r140;
	div.rn.f64 	%fd57, %fd56, 0d40C3880000000000;
	st.global.f64 	[%rd1], %fd57;
	ld.global.u32 	%r141, [match_corr];
	cvt.rn.f64.s32 	%fd58, %r141;
	div.rn.f64 	%fd59, %fd58, 0d40C3880000000000;
	cvta.to.global.u64 	%rd42, %rd12;
	st.global.f64 	[%rd42], %fd59;
$L__BB11_70:
	ret;

}
	// .globl	_Z5resetv
.visible .entry _Z5resetv()
{
	.reg .b32 	%r<2>;

	mov.b32 	%r1, 0;
	st.global.u32 	[match], %r1;
	st.global.u32 	[match_corr], %r1;
	ret;

}
	// .globl	_Z12initialize2DPdS_
.visible .entry _Z12initialize2DPdS_(
	.param .u64 .ptr .align 1 _Z12initialize2DPdS__param_0,
	.param .u64 .ptr .align 1 _Z12initialize2DPdS__param_1
)
{
	.reg .pred 	%p<14>;
	.reg .b32 	%r<20>;
	.reg .b64 	%rd<74>;
	.reg .b64 	%fd<57>;

	ld.param.u64 	%rd8, [_Z12initialize2DPdS__param_0];
	ld.param.u64 	%rd9, [_Z12initialize2DPdS__param_1];
	cvta.to.global.u64 	%rd10, %rd8;
	cvta.to.global.u64 	%rd1, %rd9;
	mov.u64 	%rd11, weight;
	add.s64 	%rd73, %rd11, 80;
	add.s64 	%rd72, %rd10, 80;
	mov.b32 	%r18, 0;
$L__BB13_1:
	ld.global.f64 	%fd1, [%rd72+-80];
	st.global.f64 	[%rd73+-80], %fd1;
	ld.global.f64 	%fd2, [%rd72+-72];
	st.global.f64 	[%rd73+-72], %fd2;
	ld.global.f64 	%fd3, [%rd72+-64];
	st.global.f64 	[%rd73+-64], %fd3;
	ld.global.f64 	%fd4, [%rd72+-56];
	st.global.f64 	[%rd73+-56], %fd4;
	ld.global.f64 	%fd5, [%rd72+-48];
	st.global.f64 	[%rd73+-48], %fd5;
	ld.global.f64 	%fd6, [%rd72+-40];
	st.global.f64 	[%rd73+-40], %fd6;
	ld.global.f64 	%fd7, [%rd72+-32];
	st.global.f64 	[%rd73+-32], %fd7;
	ld.global.f64 	%fd8, [%rd72+-24];
	st.global.f64 	[%rd73+-24], %fd8;
	ld.global.f64 	%fd9, [%rd72+-16];
	st.global.f64 	[%rd73+-16], %fd9;
	ld.global.f64 	%fd10, [%rd72+-8];
	st.global.f64 	[%rd73+-8], %fd10;
	ld.global.f64 	%fd11, [%rd72];
	st.global.f64 	[%rd73], %fd11;
	ld.global.f64 	%fd12, [%rd72+8];
	st.global.f64 	[%rd73+8], %fd12;
	ld.global.f64 	%fd13, [%rd72+16];
	st.global.f64 	[%rd73+16], %fd13;
	ld.global.f64 	%fd14, [%rd72+24];
	st.global.f64 	[%rd73+24], %fd14;
	ld.global.f64 	%fd15, [%rd72+32];
	st.global.f64 	[%rd73+32], %fd15;
	ld.global.f64 	%fd16, [%rd72+40];
	st.global.f64 	[%rd73+40], %fd16;
	ld.global.f64 	%fd17, [%rd72+48];
	st.global.f64 	[%rd73+48], %fd17;
	ld.global.f64 	%fd18, [%rd72+56];
	st.global.f64 	[%rd73+56], %fd18;
	ld.global.f64 	%fd19, [%rd72+64];
	st.global.f64 	[%rd73+64], %fd19;
	ld.global.f64 	%fd20, [%rd72+72];
	st.global.f64 	[%rd73+72], %fd20;
	add.s32 	%r18, %r18, 2;
	add.s64 	%rd73, %rd73, 160;
	add.s64 	%rd72, %rd72, 160;
	setp.ne.s32 	%p1, %r18, 8112;
	@%p1 bra 	$L__BB13_1;
	mov.b32 	%r19, 0;
	mov.u64 	%rd68, w_conv1;
$L__BB13_3:
	setp.gt.u32 	%p2, %r19, 2;
	mul.lo.s32 	%r4, %r19, 3;
	@%p2 bra 	$L__BB13_5;
	mul.wide.u32 	%rd67, %r19, 24;
	add.s64 	%rd69, %rd68, %rd67;
	mul.wide.u32 	%rd70, %r4, 8;
	add.s64 	%rd71, %rd1, %rd70;
	ld.global.f64 	%fd54, [%rd71];
	st.global.f64 	[%rd69], %fd54;
	ld.global.f64 	%fd55, [%rd71+8];
	st.global.f64 	[%rd69+8], %fd55;
	ld.global.f64 	%fd56, [%rd71+16];
	st.global.f64 	[%rd69+16], %fd56;
	bra.uni 	$L__BB13_26;
$L__BB13_5:
	setp.gt.u32 	%p3, %r19, 5;
	@%p3 bra 	$L__BB13_7;
	add.s32 	%r17, %r19, -3;
	mul.wide.u32 	%rd62, %r17, 24;
	mov.u64 	%rd63, w_conv2;
	add.s64 	%rd64, %rd63, %rd62;
	mul.wide.u32 	%rd65, %r4, 8;
	add.s64 	%rd66, %rd1, %rd65;
	ld.global.f64 	%fd51, [%rd66];
	st.global.f64 	[%rd64], %fd51;
	ld.global.f64 	%fd52, [%rd66+8];
	st.global.f64 	[%rd64+8], %fd52;
	ld.global.f64 	%fd53, [%rd66+16];
	st.global.f64 	[%rd64+16], %fd53;
	bra.uni 	$L__BB13_26;
$L__BB13_7:
	setp.gt.u32 	%p4, %r19, 8;
	@%p4 bra 	$L__BB13_9;
	add.s32 	%r16, %r19, -6;
	mul.wide.u32 	%rd57, %r16, 24;
	mov.u64 	%rd58, w_conv3;
	add.s64 	%rd59, %rd58, %rd57;
	mul.wide.u32 	%rd60, %r4, 8;
	add.s64 	%rd61, %rd1, %rd60;
	ld.global.f64 	%fd48, [%rd61];
	st.global.f64 	[%rd59], %fd48;
	ld.global.f64 	%fd49, [%rd61+8];
	st.global.f64 	[%rd59+8], %fd49;
	ld.global.f64 	%fd50, [%rd61+16];
	st.global.f64 	[%rd59+16], %fd50;
	bra.uni 	$L__BB13_26;
$L__BB13_9:
	setp.gt.u32 	%p5, %r19, 11;
	@%p5 bra 	$L__BB13_11;
	add.s32 	%r15, %r19, -9;
	mul.wide.u32 	%rd52, %r15, 24;
	mov.u64 	%rd53, w_conv4;
	add.s64 	%rd54, %rd53, %rd52;
	mul.wide.u32 	%rd55, %r4, 8;
	add.s64 	%rd56, %rd1, %rd55;
	ld.global.f64 	%fd45, [%rd56];
	st.global.f64 	[%rd54], %fd45;
	ld.global.f64 	%fd46, [%rd56+8];
	st.global.f64 	[%rd54+8], %fd46;
	ld.global.f64 	%fd47, [%rd56+16];
	st.global.f64 	[%rd54+16], %fd47;
	bra.uni 	$L__BB13_26;
$L__BB13_11:
	setp.gt.u32 	%p6, %r19, 14;
	@%p6 bra 	$L__BB13_13;
	add.s32 	%r14, %r19, -12;
	mul.wide.u32 	%rd47, %r14, 24;
	mov.u64 	%rd48, w_conv5;
	add.s64 	%rd49, %rd48, %rd47;
	mul.wide.u32 	%rd50, %r4, 8;
	add.s64 	%rd51, %rd1, %rd50;
	ld.global.f64 	%fd42, [%rd51];
	st.global.f64 	[%rd49], %fd42;
	ld.global.f64 	%fd43, [%rd51+8];
	st.global.f64 	[%rd49+8], %fd43;
	ld.global.f64 	%fd44, [%rd51+16];
	st.global.f64 	[%rd49+16], %fd44;
	bra.uni 	$L__BB13_26;
$L__BB13_13:
	setp.gt.u32 	%p7, %r19, 17;
	@%p7 bra 	$L__BB13_15;
	add.s32 	%r13, %r19, -15;
	mul.wide.u32 	%rd42, %r13, 24;
	mov.u64 	%rd43, w_conv6;
	add.s64 	%rd44, %rd43, %rd42;
	mul.wide.u32 	%rd45, %r4, 8;
	add.s64 	%rd46, %rd1, %rd45;
	ld.global.f64 	%fd39, [%rd46];
	st.global.f64 	[%rd44], %fd39;
	ld.global.f64 	%fd40, [%rd46+8];
	st.global.f64 	[%rd44+8], %fd40;
	ld.global.f64 	%fd41, [%rd46+16];
	st.global.f64 	[%rd44+16], %fd41;
	bra.uni 	$L__BB13_26;
$L__BB13_15:
	setp.gt.u32 	%p8, %r19, 20;
	@%p8 bra 	$L__BB13_17;
	add.s32 	%r12, %r19, -18;
	mul.wide.u32 	%rd37, %r12, 24;
	mov.u64 	%rd38, w_conv7;
	add.s64 	%rd39, %rd38, %rd37;
	mul.wide.u32 	%rd40, %r4, 8;
	add.s64 	%rd41, %rd1, %rd40;
	ld.global.f64 	%fd36, [%rd41];
	st.global.f64 	[%rd39], %fd36;
	ld.global.f64 	%fd37, [%rd41+8];
	st.global.f64 	[%rd39+8], %fd37;
	ld.global.f64 	%fd38, [%rd41+16];
	st.global.f64 	[%rd39+16], %fd38;
	bra.uni 	$L__BB13_26;
$L__BB13_17:
	setp.gt.u32 	%p9, %r19, 23;
	@%p9 bra 	$L__BB13_19;
	add.s32 	%r11, %r19, -21;
	mul.wide.u32 	%rd32, %r11, 24;
	mov.u64 	%rd33, w_conv8;
	add.s64 	%rd34, %rd33, %rd32;
	mul.wide.u32 	%rd35, %r4, 8;
	add.s64 	%rd36, %rd1, %rd35;
	ld.global.f64 	%fd33, [%rd36];
	st.global.f64 	[%rd34], %fd33;
	ld.global.f64 	%fd34, [%rd36+8];
	st.global.f64 	[%rd34+8], %fd34;
	ld.global.f64 	%fd35, [%rd36+16];
	st.global.f64 	[%rd34+16], %fd35;
	bra.uni 	$L__BB13_26;
$L__BB13_19:
	setp.gt.u32 	%p10, %r19, 26;
	@%p10 bra 	$L__BB13_21;
	add.s32 	%r10, %r19, -24;
	mul.wide.u32 	%rd27, %r10, 24;
	mov.u64 	%rd28, w_conv9;
	add.s64 	%rd29, %rd28, %rd27;
	mul.wide.u32 	%rd30, %r4, 8;
	add.s64 	%rd31, %rd1, %rd30;
	ld.global.f64 	%fd30, [%rd31];
	st.global.f64 	[%rd29], %fd30;
	ld.global.f64 	%fd31, [%rd31+8];
	st.global.f64 	[%rd29+8], %fd31;
	ld.global.f64 	%fd32, [%rd31+16];
	st.global.f64 	[%rd29+16], %fd32;
	bra.uni 	$L__BB13_26;
$L__BB13_21:
	setp.gt.u32 	%p11, %r19, 29;
	@%p11 bra 	$L__BB13_23;
	add.s32 	%r9, %r19, -27;
	mul.wide.u32 	%rd22, %r9, 24;
	mov.u64 	%rd23, w_conv10;
	add.s64 	%rd24, %rd23, %rd22;
	mul.wide.u32 	%rd25, %r4, 8;
	add.s64 	%rd26, %rd1, %rd25;
	ld.global.f64 	%fd27, [%rd26];
	st.global.f64 	[%rd24], %fd27;
	ld.global.f64 	%fd28, [%rd26+8];
	st.global.f64 	[%rd24+8], %fd28;
	ld.global.f64 	%fd29, [%rd26+16];
	st.global.f64 	[%rd24+16], %fd29;
	bra.uni 	$L__BB13_26;
$L__BB13_23:
	setp.gt.u32 	%p12, %r19, 32;
	@%p12 bra 	$L__BB13_25;
	add.s32 	%r8, %r19, -30;
	mul.wide.u32 	%rd17, %r8, 24;
	mov.u64 	%rd18, w_conv11;
	add.s64 	%rd19, %rd18, %rd17;
	mul.wide.u32 	%rd20, %r4, 8;
	add.s64 	%rd21, %rd1, %rd20;
	ld.global.f64 	%fd24, [%rd21];
	st.global.f64 	[%rd19], %fd24;
	ld.global.f64 	%fd25, [%rd21+8];
	st.global.f64 	[%rd19+8], %fd25;
	ld.global.f64 	%fd26, [%rd21+16];
	st.global.f64 	[%rd19+16], %fd26;
	bra.uni 	$L__BB13_26;
$L__BB13_25:
	mul.wide.s32 	%rd12, %r19, 24;
	mov.u64 	%rd13, w_conv12;
	add.s64 	%rd14, %rd13, %rd12;
	mul.wide.u32 	%rd15, %r4, 8;
	add.s64 	%rd16, %rd1, %rd15;
	ld.global.f64 	%fd21, [%rd16];
	st.global.f64 	[%rd14+-792], %fd21;
	ld.global.f64 	%fd22, [%rd16+8];
	st.global.f64 	[%rd14+-784], %fd22;
	ld.global.f64 	%fd23, [%rd16+16];
	st.global.f64 	[%rd14+-776], %fd23;
$L__BB13_26:
	add.s32 	%r19, %r19, 1;
	setp.ne.s32 	%p13, %r19, 36;
	@%p13 bra 	$L__BB13_3;
	ret;

}
	// .globl	_Z11convKernel1i
.visible .entry _Z11convKernel1i(
	.param .u32 _Z11convKernel1i_param_0
)
{
	.reg .pred 	%p<4>;
	.reg .b32 	%r<14>;
	.reg .b64 	%rd<9>;
	.reg .b64 	%fd<37>;

	ld.param.u32 	%r3, [_Z11convKernel1i_param_0];
	mov.u32 	%r4, %tid.x;
	mov.u32 	%r5, %ctaid.x;
	mov.u32 	%r6, %ntid.x;
	mad.lo.s32 	%r1, %r5, %r6, %r4;
	mov.u32 	%r7, %tid.y;
	mov.u32 	%r8, %ctaid.y;
	mov.u32 	%r9, %ntid.y;
	mad.lo.s32 	%r10, %r8, %r9, %r7;
	setp.gt.s32 	%p1, %r1, 25;
	setp.gt.u32 	%p2, %r10, 25;
	or.pred  	%p3, %p1, %p2;
	@%p3 bra 	$L__BB14_2;
	mul.wide.s32 	%rd1, %r3, 8;
	mov.u64 	%rd2, img_spks;
	add.s64 	%rd3, %rd2, %rd1;
	mad.lo.s32 	%r11, %r1, 28, %r10;
	ld.global.f64 	%fd1, [w_conv1];
	mul.f64 	%fd2, %fd1, 0d3E35798EE2308C3A;
	mul.wide.s32 	%rd4, %r11, 8000;
	add.s64 	%rd5, %rd3, %rd4;
	ld.global.f64 	%fd3, [%rd5];
	fma.rn.f64 	%fd4, %fd2, %fd3, 0d0000000000000000;
	ld.global.f64 	%fd5, [w_conv1+8];
	mul.f64 	%fd6, %fd5, 0d3E35798EE2308C3A;
	ld.global.f64 	%fd7, [%rd5+8000];
	fma.rn.f64 	%fd8, %fd6, %fd7, %fd4;
	ld.global.f64 	%fd9, [w_conv1+16];
	mul.f64 	%fd10, %fd9, 0d3E35798EE2308C3A;
	ld.global.f64 	%fd11, [%rd5+16000];
	fma.rn.f64 	%fd12, %fd10, %fd11, %fd8;
	ld.global.f64 	%fd13, [w_conv1+24];
	mul.f64 	%fd14, %fd13, 0d3E35798EE2308C3A;
	ld.global.f64 	%fd15, [%rd5+224000];
	fma.rn.f64 	%fd16, %fd14, %fd15, %fd12;
	ld.global.f64 	%fd17, [w_conv1+32];
	mul.f64 	%fd18, %fd17, 0d3E35798EE2308C3A;
	ld.global.f64 	%fd19, [%rd5+232000];
	fma.rn.f64 	%fd20, %fd18, %fd19, %fd16;
	ld.global.f64 	%fd21, [w_conv1+40];
	mul.f64 	%fd22, %fd21, 0d3E35798EE2308C3A;
	ld.global.f64 	%fd23, [%rd5+240000];
	fma.rn.f64 	%fd24, %fd22, %fd23, %fd20;
	ld.global.f64 	%fd25, [w_conv1+48];
	mul.f64 	%fd26, %fd25, 0d3E35798EE2308C3A;
	ld.global.f64 	%fd27, [%rd5+448000];
	fma.rn.f64 	%fd28, %fd26, %fd27, %fd24;
	ld.global.f64 	%fd29, [w_conv1+56];
	mul.f64 	%fd30, %fd29, 0d3E35798EE2308C3A;
	ld.global.f64 	%fd31, [%rd5+456000];
	fma.rn.f64 	%fd32, %fd30, %fd31, %fd28;
	ld.global.f64 	%fd33, [w_conv1+64];
	mul.f64 	%fd34, %fd33, 0d3E35798EE2308C3A;
	ld.global.f64 	%fd35, [%rd5+464000];
	fma.rn.f64 	%fd36, %fd34, %fd35, %fd32;
	shl.b32 	%r12, %r1, 1;
	sub.s32 	%r13, %r11, %r12;
	mul.wide.s32 	%rd6, %r13, 8;
	mov.u64 	%rd7, I_in;
	add.s64 	%rd8, %rd7, %rd6;
	st.global.f64 	[%rd8], %fd36;
$L__BB14_2:
	ret;

}
	// .globl	_Z11convKernel2i
.visible .entry _Z11convKernel2i(
	.param .u32 _Z11convKernel2i_param_0
)
{
	.reg .pred 	%p<4>;
	.reg .b32 	%r<13>;
	.reg .b64 	%rd<12>;
	.reg .b64 	%fd<37>;

	ld.param.u32 	%r3, [_Z11convKernel2i_param_0];
	mov.u32 	%r4, %tid.x;
	mov.u32 	%r5, %ctaid.x;
	mov.u32 	%r6, %ntid.x;
	mad.lo.s32 	%r1, %r5, %r6, %r4;
	mov.u32 	%r7, %tid.y;
	mov.u32 	%r8, %ctaid.y;
	mov.u32 	%r9, %ntid.y;
	mad.lo.s32 	%r10, %r8, %r9, %r7;
	setp.gt.s32 	%p1, %r1, 25;
	setp.gt.u32 	%p2, %r10, 25;
	or.pred  	%p3, %p1, %p2;
	@%p3 bra 	$L__BB15_2;
	mul.wide.s32 	%rd1, %r3, 8;
	mov.u64 	%rd2, img_spks;
	add.s64 	%rd3, %rd2, %rd1;
	mad.lo.s32 	%r11, %r1, 28, %r10;
	ld.global.f64 	%fd1, [w_conv2];
	mul.f64 	%fd2, %fd1, 0d3E35798EE2308C3A;
	mul.wide.s32 	%rd4, %r11, 8000;
	add.s64 	%rd5, %rd3, %rd4;
	ld.global.f64 	%fd3, [%rd5];
	fma.rn.f64 	%fd4, %fd2, %fd3, 0d0000000000000000;
	ld.global.f64 	%fd5, [w_conv2+8];
	mul.f64 	%fd6, %fd5, 0d3E35798EE2308C3A;
	ld.global.f64 	%fd7, [%rd5+8000];
	fma.rn.f64 	%fd8, %fd6, %fd7, %fd4;
	ld.global.f64 	%fd9, [w_conv2+16];
	mul.f64 	%fd10, %fd9, 0d3E35798EE2308C3A;
	ld.global.f64 	%fd11, [%rd5+16000];
	fma.rn.f64 	%fd12, %fd10, %fd11, %fd8;
	ld.global.f64 	%fd13, [w_conv2+24];
	mul.f64 	%fd14, %fd13, 0d3E35798EE2308C3A;
	ld.global.f64 	%fd15, [%rd5+224000];
	fma.rn.f64 	%fd16, %fd14, %fd15, %fd12;
	ld.global.f64 	%fd17, [w_conv2+32];
	mul.f64 	%fd18, %fd17, 0d3E35798EE2308C3A;
	ld.global.f64 	%fd19, [%rd5+232000];
	fma.rn.f64 	%fd20, %fd18, %fd19, %fd16;
	ld.global.f64 	%fd21, [w_conv2+40];
	mul.f64 	%fd22, %fd21, 0d3E35798EE2308C3A;
	ld.global.f64 	%fd23, [%rd5+240000];
	fma.rn.f64 	%fd24, %fd22, %fd23, %fd20;
	ld.global.f64 	%fd25, [w_conv2+48];
	mul.f64 	%fd26, %fd25, 0d3E35798EE2308C3A;
	ld.global.f64 	%fd27, [%rd5+448000];
	fma.rn.f64 	%fd28, %fd26, %fd27, %fd24;
	ld.global.f64 	%fd29, [w_conv2+56];
	mul.f64 	%fd30, %fd29, 0d3E35798EE2308C3A;
	ld.global.f64 	%fd31, [%rd5+456000];
	fma.rn.f64 	%fd32, %fd30, %fd31, %fd28;
	ld.global.f64 	%fd33, [w_conv2+64];
	mul.f64 	%fd34, %fd33, 0d3E35798EE2308C3A;
	ld.global.f64 	%fd35, [%rd5+464000];
	fma.rn.f64 	%fd36, %fd34, %fd35, %fd32;
	mul.lo.s32 	%r12, %r1, 26;
	cvt.s64.s32 	%rd6, %r12;
	cvt.u64.u32 	%rd7, %r10;
	add.s64 	%rd8, %rd7, %rd6;
	shl.b64 	%rd9, %rd8, 3;
	mov.u64 	%rd10, I_in;
	add.s64 	%rd11, %rd10, %rd9;
	st.global.f64 	[%rd11+5408], %fd36;
$L__BB15_2:
	ret;

}
	// .globl	_Z11convKernel3i
.visible .entry _Z11convKernel3i(
	.param .u32 _Z11convKernel3i_param_0
)
{
	.reg .pred 	%p<4>;
	.reg .b32 	%r<13>;
	.reg .b64 	%rd<12>;
	.reg .b64 	%fd<37>;

	ld.param.u32 	%r3, [_Z11convKernel3i_param_0];
	mov.u32 	%r4, %tid.x;
	mov.u32 	%r5, %ctaid.x;
	mov.u32 	%r6, %ntid.x;
	mad.lo.s32 	%r1, %r5, %r6, %r4;
	mov.u32 	%r7, %tid.y;
	mov.u32 	%r8, %ctaid.y;
	mov.u32 	%r9, %ntid.y;
	mad.lo.s32 	%r10, %r8, %r9, %r7;
	setp.gt.s32 	%p1, %r1, 25;
	setp.gt.u32 	%p2, %r10, 25;
	or.pred  	%p3, %p1, %p2;
	@%p3 bra 	$L__BB16_2;
	mul.wide.s32 	%rd1, %r3, 8;
	mov.u64 	%rd2, img_spks;
	add.s64 	%rd3, %rd2, %rd1;
	mad.lo.s32 	%r11, %r1, 28, %r10;
	ld.global.f64 	%fd1, [w_conv3];
	mul.f64 	%fd2, %fd1, 0d3E35798EE2308C3A;
	mul.wide.s32 	%rd4, %r11, 8000;
	add.s64 	%rd5, %rd3, %rd4;
	ld.global.f64 	%fd3, [%rd5];
	fma.rn.f64 	%fd4, %fd2, %fd3, 0d0000000000000000;
	ld.global.f64 	%fd5, [w_conv3+8];
	mul.f64 	%fd6, %fd5, 0d3E35798EE2308C3A;
	ld.global.f64 	%fd7, [%rd5+8000];
	fma.rn.f64 	%fd8, %fd6, %fd7, %fd4;
	ld.global.f64 	%fd9, [w_conv3+16];
	mul.f64 	%fd10, %fd9, 0d3E35798EE2308C3A;
	ld.global.f64 	%fd11, [%rd5+16000];
	fma.rn.f64 	%fd12, %fd10, %fd11, %fd8;
	ld.global.f64 	%fd13, [w_conv3+24];
	mul.f64 	%fd14, %fd13, 0d3E35798EE2308C3A;
	ld.global.f64 	%fd15, [%rd5+224000];
	fma.rn.f64 	%fd16, %fd14, %fd15, %fd12;
	ld.global.f64 	%fd17, [w_conv3+32];
	mul.f64 	%fd18, %fd17, 0d3E35798EE2308C3A;
	ld.global.f64 	%fd19, [%rd5+232000];
	fma.rn.f64 	%fd20, %fd18, %fd19, %fd16;
	ld.global.f64 	%fd21, [w_conv3+40];
	mul.f64 	%fd22, %fd21, 0d3E35798EE2308C3A;
	ld.global.f64 	%fd23, [%rd5+240000];
	fma.rn.f64 	%fd24, %fd22, %fd23, %fd20;
	ld.global.f64 	%fd25, [w_conv3+48];
	mul.f64 	%fd26, %fd25, 0d3E35798EE2308C3A;
	ld.global.f64 	%fd27, [%rd5+448000];
	fma.rn.f64 	%fd28, %fd26, %fd27, %fd24;
	ld.global.f64 	%fd29, [w_conv3+56];
	mul.f64 	%fd30, %fd29, 0d3E35798EE2308C3A;
	ld.global.f64 	%fd31, [%rd5+456000];
	fma.rn.f64 	%fd32, %fd30, %fd31, %fd28;
	ld.global.f64 	%fd33, [w_conv3+64];
	mul.f64 	%fd34, %fd33, 0d3E35798EE2308C3A;
	ld.global.f64 	%fd35, [%rd5+464000];
	fma.rn.f64 	%fd36, %fd34, %fd35, %fd32;
	mul.lo.s32 	%r12, %r1, 26;
	cvt.s64.s32 	%rd6, %r12;
	cvt.u64.u32 	%rd7, %r10;
	add.s64 	%rd8, %rd7, %rd6;
	shl.b64 	%rd9, %rd8, 3;
	mov.u64 	%rd10, I_in;
	add.s64 	%rd11, %rd10, %rd9;
	st.global.f64 	[%rd11+10816], %fd36;
$L__BB16_2:
	ret;

}
	// .globl	_Z11convKernel4i
.visible .entry _Z11convKernel4i(
	.param .u32 _Z11convKernel4i_param_0
)
{
	.reg .pred 	%p<4>;
	.reg .b32 	%r<13>;
	.reg .b64 	%rd<12>;
	.reg .b64 	%fd<37>;

	ld.param.u32 	%r3, [_Z11convKernel4i_param_0];
	mov.u32 	%r4, %tid.x;
	mov.u32 	%r5, %ctaid.x;
	mov.u32 	%r6, %ntid.x;
	mad.lo.s32 	%r1, %r5, %r6, %r4;
	mov.u32 	%r7, %tid.y;
	mov.u32 	%r8, %ctaid.y;
	mov.u32 	%r9, %ntid.y;
	mad.lo.s32 	%r10, %r8, %r9, %r7;
	setp.gt.s32 	%p1, %r1, 25;
	setp.gt.u32 	%p2, %r10, 25;
	or.pred  	%p3, %p1, %p2;
	@%p3 bra 	$L__BB17_2;
	mul.wide.s32 	%rd1, %r3, 8;
	mov.u64 	%rd2, img_spks;
	add.s64 	%rd3, %rd2, %rd1;
	mad.lo.s32 	%r11, %r1, 28, %r10;
	ld.global.f64 	%fd1, [w_conv4];
	mul.f64 	%fd2, %fd1, 0d3E35798EE2308C3A;
	mul.wide.s32 	%rd4, %r11, 8000;
	add.s64 	%rd5, %rd3, %rd4;
	ld.global.f64 	%fd3, [%rd5];
	fma.rn.f64 	%fd4, %fd2, %fd3, 0d0000000000000000;
	ld.global.f64 	%fd5, [w_conv4+8];
	mul.f64 	%fd6, %fd5, 0d3E35798EE2308C3A;
	ld.global.f64 	%fd7, [%rd5+8000];
	fma.rn.f64 	%fd8, %fd6, %fd7, %fd4;
	ld.global.f64 	%fd9, [w_conv4+16];
	mul.f64 	%fd10, %fd9, 0d3E35798EE2308C3A;
	ld.global.f64 	%fd11, [%rd5+16000];
	fma.rn.f64 	%fd12, %fd10, %fd11, %fd8;
	ld.global.f64 	%fd13, [w_conv4+24];
	mul.f64 	%fd14, %fd13, 0d3E35798EE2308C3A;
	ld.global.f64 	%fd15, [%rd5+224000];
	fma.rn.f64 	%fd16, %fd14, %fd15, %fd12;
	ld.global.f64 	%fd17, [w_conv4+32];
	mul.f64 	%fd18, %fd17, 0d3E35798EE2308C3A;
	ld.global.f64 	%fd19, [%rd5+232000];
	fma.rn.f64 	%fd20, %fd18, %fd19, %fd16;
	ld.global.f64 	%fd21, [w_conv4+40];
	mul.f64 	%fd22, %fd21, 0d3E35798EE2308C3A;
	ld.global.f64 	%fd23, [%rd5+240000];
	fma.rn.f64 	%fd24, %fd22, %fd23, %fd20;
	ld.global.f64 	%fd25, [w_conv4+48];
	mul.f64 	%fd26, %fd25, 0d3E35798EE2308C3A;
	ld.global.f64 	%fd27, [%rd5+448000];
	fma.rn.f64 	%fd28, %fd26, %fd27, %fd24;
	ld.global.f64 	%fd29, [w_conv4+56];
	mul.f64 	%fd30, %fd29, 0d3E35798EE2308C3A;
	ld.global.f64 	%fd31, [%rd5+456000];
	fma.rn.f64 	%fd32, %fd30, %fd31, %fd28;
	ld.global.f64 	%fd33, [w_conv4+64];
	mul.f64 	%fd34, %fd33, 0d3E35798EE2308C3A;
	ld.global.f64 	%fd35, [%rd5+464000];
	fma.rn.f64 	%fd36, %fd34, %fd35, %fd32;
	mul.lo.s32 	%r12, %r1, 26;
	cvt.s64.s32 	%rd6, %r12;
	cvt.u64.u32 	%rd7, %r10;
	add.s64 	%rd8, %rd7, %rd6;
	shl.b64 	%rd9, %rd8, 3;
	mov.u64 	%rd10, I_in;
	add.s64 	%rd11, %rd10, %rd9;
	st.global.f64 	[%rd11+16224], %fd36;
$L__BB17_2:
	ret;

}
	// .globl	_Z11convKernel5i
.visible .entry _Z11convKernel5i(
	.param .u32 _Z11convKernel5i_param_0
)
{
	.reg .pred 	%p<4>;
	.reg .b32 	%r<13>;
	.reg .b64 	%rd<12>;
	.reg .b64 	%fd<37>;

	ld.param.u32 	%r3, [_Z11convKernel5i_param_0];
	mov.u32 	%r4, %tid.x;
	mov.u32 	%r5, %ctaid.x;
	mov.u32 	%r6, %ntid.x;
	mad.lo.s32 	%r1, %r5, %r6, %r4;
	mov.u32 	%r7, %tid.y;
	mov.u32 	%r8, %ctaid.y;
	mov.u32 	%r9, %ntid.y;
	mad.lo.s32 	%r10, %r8, %r9, %r7;
	setp.gt.s32 	%p1, %r1, 25;
	setp.gt.u32 	%p2, %r10, 25;
	or.pred  	%p3, %p1, %p2;
	@%p3 bra 	$L__BB18_2;
	mul.wide.s32 	%rd1, %r3, 8;
	mov.u64 	%rd2, img_spks;
	add.s64 	%rd3, %rd2, %rd1;
	mad.lo.s32 	%r11, %r1, 28, %r10;
	ld.global.f64 	%fd1, [w_conv5];
	mul.f64 	%fd2, %fd1, 0d3E35798EE2308C3A;
	mul.wide.s32 	%rd4, %r11, 8000;
	add.s64 	%rd5, %rd3, %rd4;
	ld.global.f64 	%fd3, [%rd5];
	fma.rn.f64 	%fd4, %fd2, %fd3, 0d0000000000000000;
	ld.global.f64 	%fd5, [w_conv5+8];
	mul.f64 	%fd6, %fd5, 0d3E35798EE2308C3A;
	ld.global.f64 	%fd7, [%rd5+8000];
	fma.rn.f64 	%fd8, %fd6, %fd7, %fd4;
	ld.global.f64 	%fd9, [w_conv5+16];
	mul.f64 	%fd10, %fd9, 0d3E35798EE2308C3A;
	ld.global.f64 	%fd11, [%rd5+16000];
	fma.rn.f64 	%fd12, %fd10, %fd11, %fd8;
	ld.global.f64 	%fd13, [w_conv5+24];
	mul.f64 	%fd14, %fd13, 0d3E35798EE2308C3A;
	ld.global.f64 	%fd15, [%rd5+224000];
	fma.rn.f64 	%fd16, %fd14, %fd15, %fd12;
	ld.global.f64 	%fd17, [w_conv5+32];
	mul.f64 	%fd18, %fd17, 0d3E35798EE2308C3A;
	ld.global.f64 	%fd19, [%rd5+232000];
	fma.rn.f64 	%fd20, %fd18, %fd19, %fd16;
	ld.global.f64 	%fd21, [w_conv5+40];
	mul.f64 	%fd22, %fd21, 0d3E35798EE2308C3A;
	ld.global.f64 	%fd23, [%rd5+240000];
	fma.rn.f64 	%fd24, %fd22, %fd23, %fd20;
	ld.global.f64 	%fd25, [w_conv5+48];
	mul.f64 	%fd26, %fd25, 0d3E35798EE2308C3A;
	ld.global.f64 	%fd27, [%rd5+448000];
	fma.rn.f64 	%fd28, %fd26, %fd27, %fd24;
	ld.global.f64 	%fd29, [w_conv5+56];
	mul.f64 	%fd30, %fd29, 0d3E35798EE2308C3A;
	ld.global.f64 	%fd31, [%rd5+456000];
	fma.rn.f64 	%fd32, %fd30, %fd31, %fd28;
	ld.global.f64 	%fd33, [w_conv5+64];
	mul.f64 	%fd34, %fd33, 0d3E35798EE2308C3A;
	ld.global.f64 	%fd35, [%rd5+464000];
	fma.rn.f64 	%fd36, %fd34, %fd35, %fd32;
	mul.lo.s32 	%r12, %r1, 26;
	cvt.s64.s32 	%rd6, %r12;
	cvt.u64.u32 	%rd7, %r10;
	add.s64 	%rd8, %rd7, %rd6;
	shl.b64 	%rd9, %rd8, 3;
	mov.u64 	%rd10, I_in;
	add.s64 	%rd11, %rd10, %rd9;
	st.global.f64 	[%rd11+21632], %fd36;
$L__BB18_2:
	ret;

}
	// .globl	_Z11convKernel6i
.visible .entry _Z11convKernel6i(
	.param .u32 _Z11convKernel6i_param_0
)
{
	.reg .pred 	%p<4>;
	.reg .b32 	%r<13>;
	.reg .b64 	%rd<12>;
	.reg .b64 	%fd<37>;

	ld.param.u32 	%r3, [_Z11convKernel6i_param_0];
	mov.u32 	%r4, %tid.x;
	mov.u32 	%r5, %ctaid.x;
	mov.u32 	%r6, %ntid.x;
	mad.lo.s32 	%r1, %r5, %r6, %r4;
	mov.u32 	%r7, %tid.y;
	mov.u32 	%r8, %ctaid.y;
	mov.u32 	%r9, %ntid.y;
	mad.lo.s32 	%r10, %r8, %r9, %r7;
	setp.gt.s32 	%p1, %r1, 25;
	setp.gt.u32 	%p2, %r10, 25;
	or.pred  	%p3, %p1, %p2;
	@%p3 bra 	$L__BB19_2;
	mul.wide.s32 	%rd1, %r3, 8;
	mov.u64 	%rd2, img_spks;
	add.s64 	%rd3, %rd2, %rd1;
	mad.lo.s32 	%r11, %r1, 28, %r10;
	ld.global.f64 	%fd1, [w_conv6];
	mul.f64 	%fd2, %fd1, 0d3E35798EE2308C3A;
	mul.wide.s32 	%rd4, %r11, 8000;
	add.s64 	%rd5, %rd3, %rd4;
	ld.global.f64 	%fd3, [%rd5];
	fma.rn.f64 	%fd4, %fd2, %fd3, 0d0000000000000000;
	ld.global.f64 	%fd5, [w_conv6+8];
	mul.f64 	%fd6, %fd5, 0d3E35798EE2308C3A;
	ld.global.f64 	%fd7, [%rd5+8000];
	fma.rn.f64 	%fd8, %fd6, %fd7, %fd4;
	ld.global.f64 	%fd9, [w_conv6+16];
	mul.f64 	%fd10, %fd9, 0d3E35798EE2308C3A;
	ld.global.f64 	%fd11, [%rd5+16000];
	fma.rn.f64 	%fd12, %fd10, %fd11, %fd8;
	ld.global.f64 	%fd13, [w_conv6+24];
	mul.f64 	%fd14, %fd13, 0d3E35798EE2308C3A;
	ld.global.f64 	%fd15, [%rd5+224000];
	fma.rn.f64 	%fd16, %fd14, %fd15, %fd12;
	ld.global.f64 	%fd17, [w_conv6+32];
	mul.f64 	%fd18, %fd17, 0d3E35798EE2308C3A;
	ld.global.f64 	%fd19, [%rd5+232000];
	fma.rn.f64 	%fd20, %fd18, %fd19, %fd16;
	ld.global.f64 	%fd21, [w_conv6+40];
	mul.f64 	%fd22, %fd21, 0d3E35798EE2308C3A;
	ld.global.f64 	%fd23, [%rd5+240000];
	fma.rn.f64 	%fd24, %fd22, %fd23, %fd20;
	ld.global.f64 	%fd25, [w_conv6+48];
	mul.f64 	%fd26, %fd25, 0d3E35798EE2308C3A;
	ld.global.f64 	%fd27, [%rd5+448000];
	fma.rn.f64 	%fd28, %fd26, %fd27, %fd24;
	ld.global.f64 	%fd29, [w_conv6+56];
	mul.f64 	%fd30, %fd29, 0d3E35798EE2308C3A;
	ld.global.f64 	%fd31, [%rd5+456000];
	fma.rn.f64 	%fd32, %fd30, %fd31, %fd28;
	ld.global.f64 	%fd33, [w_conv6+64];
	mul.f64 	%fd34, %fd33, 0d3E35798EE2308C3A;
	ld.global.f64 	%fd35, [%rd5+464000];
	fma.rn.f64 	%fd36, %fd34, %fd35, %fd32;
	mul.lo.s32 	%r12, %r1, 26;
	cvt.s64.s32 	%rd6, %r12;
	cvt.u64.u32 	%rd7, %r10;
	add.s64 	%rd8, %rd7, %rd6;
	shl.b64 	%rd9, %rd8, 3;
	mov.u64 	%rd10, I_in;
	add.s64 	%rd11, %rd10, %rd9;
	st.global.f64 	[%rd11+27040], %fd36;
$L__BB19_2:
	ret;

}
	// .globl	_Z11convKernel7i
.visible .entry _Z11convKernel7i(
	.param .u32 _Z11convKernel7i_param_0
)
{
	.reg .pred 	%p<4>;
	.reg .b32 	%r<13>;
	.reg .b64 	%rd<12>;
	.reg .b64 	%fd<37>;

	ld.param.u32 	%r3, [_Z11convKernel7i_param_0];
	mov.u32 	%r4, %tid.x;
	mov.u32 	%r5, %ctaid.x;
	mov.u32 	%r6, %ntid.x;
	mad.lo.s32 	%r1, %r5, %r6, %r4;
	mov.u32 	%r7, %tid.y;
	mov.u32 	%r8, %ctaid.y;
	mov.u32 	%r9, %ntid.y;
	mad.lo.s32 	%r10, %r8, %r9, %r7;
	setp.gt.s32 	%p1, %r1, 25;
	setp.gt.u32 	%p2, %r10, 25;
	or.pred  	%p3, %p1, %p2;
	@%p3 bra 	$L__BB20_2;
	mul.wide.s32 	%rd1, %r3, 8;
	mov.u64 	%rd2, img_spks;
	add.s64 	%rd3, %rd2, %rd1;
	mad.lo.s32 	%r11, %r1, 28, %r10;
	ld.global.f64 	%fd1, [w_conv7];
	mul.f64 	%fd2, %fd1, 0d3E35798EE2308C3A;
	mul.wide.s32 	%rd4, %r11, 8000;
	add.s64 	%rd5, %rd3, %rd4;
	ld.global.f64 	%fd3, [%rd5];
	fma.rn.f64 	%fd4, %fd2, %fd3, 0d0000000000000000;
	ld.global.f64 	%fd5, [w_conv7+8];
	mul.f64 	%fd6, %fd5, 0d3E35798EE2308C3A;
	ld.global.f64 	%fd7, [%rd5+8000];
	fma.rn.f64 	%fd8, %fd6, %fd7, %fd4;
	ld.global.f64 	%fd9, [w_conv7+16];
	mul.f64 	%fd10, %fd9, 0d3E35798EE2308C3A;
	ld.global.f64 	%fd11, [%rd5+16000];
	fma.rn.f64 	%fd12, %fd10, %fd11, %fd8;
	ld.global.f64 	%fd13, [w_conv7+24];
	mul.f64 	%fd14, %fd13, 0d3E35798EE2308C3A;
	ld.global.f64 	%fd15, [%rd5+224000];
	fma.rn.f64 	%fd16, %fd14, %fd15, %fd12;
	ld.global.f64 	%fd17, [w_conv7+32];
	mul.f64 	%fd18, %fd17, 0d3E35798EE2308C3A;
	ld.global.f64 	%fd19, [%rd5+232000];
	fma.rn.f64 	%fd20, %fd18, %fd19, %fd16;
	ld.global.f64 	%fd21, [w_conv7+40];
	mul.f64 	%fd22, %fd21, 0d3E35798EE2308C3A;
	ld.global.f64 	%fd23, [%rd5+240000];
	fma.rn.f64 	%fd24, %fd22, %fd23, %fd20;
	ld.global.f64 	%fd25, [w_conv7+48];
	mul.f64 	%fd26, %fd25, 0d3E35798EE2308C3A;
	ld.global.f64 	%fd27, [%rd5+448000];
	fma.rn.f64 	%fd28, %fd26, %fd27, %fd24;
	ld.global.f64 	%fd29, [w_conv7+56];
	mul.f64 	%fd30, %fd29, 0d3E35798EE2308C3A;
	ld.global.f64 	%fd31, [%rd5+456000];
	fma.rn.f64 	%fd32, %fd30, %fd31, %fd28;
	ld.global.f64 	%fd33, [w_conv7+64];
	mul.f64 	%fd34, %fd33, 0d3E35798EE2308C3A;
	ld.global.f64 	%fd35, [%rd5+464000];
	fma.rn.f64 	%fd36, %fd34, %fd35, %fd32;
	mul.lo.s32 	%r12, %r1, 26;
	cvt.s64.s32 	%rd6, %r12;
	cvt.u64.u32 	%rd7, %r10;
	add.s64 	%rd8, %rd7, %rd6;
	shl.b64 	%rd9, %rd8, 3;
	mov.u64 	%rd10, I_in;
	add.s64 	%rd11, %rd10, %rd9;
	st.global.f64 	[%rd11+32448], %fd36;
$L__BB20_2:
	ret;

}
	// .globl	_Z11convKernel8i
.visible .entry _Z11convKernel8i(
	.param .u32 _Z11convKernel8i_param_0
)
{
	.reg .pred 	%p<4>;
	.reg .b32 	%r<13>;
	.reg .b64 	%rd<12>;
	.reg .b64 	%fd<37>;

	ld.param.u32 	%r3, [_Z11convKernel8i_param_0];
	mov.u32 	%r4, %tid.x;
	mov.u32 	%r5, %ctaid.x;
	mov.u32 	%r6, %ntid.x;
	mad.lo.s32 	%r1, %r5, %r6, %r4;
	mov.u32 	%r7, %tid.y;
	mov.u32 	%r8, %ctaid.y;
	mov.u32 	%r9, %ntid.y;
	mad.lo.s32 	%r10, %r8, %r9, %r7;
	setp.gt.s32 	%p1, %r1, 25;
	setp.gt.u32 	%p2, %r10, 25;
	or.pred  	%p3, %p1, %p2;
	@%p3 bra 	$L__BB21_2;
	mul.wide.s32 	%rd1, %r3, 8;
	mov.u64 	%rd2, img_spks;
	add.s64 	%rd3, %rd2, %rd1;
	mad.lo.s32 	%r11, %r1, 28, %r10;
	ld.global.f64 	%fd1, [w_conv8];
	mul.f64 	%fd2, %fd1, 0d3E35798EE2308C3A;
	mul.wide.s32 	%rd4, %r11, 8000;
	add.s64 	%rd5, %rd3, %rd4;
	ld.global.f64 	%fd3, [%rd5];
	fma.rn.f64 	%fd4, %fd2, %fd3, 0d0000000000000000;
	ld.global.f64 	%fd5, [w_conv8+8];
	mul.f64 	%fd6, %fd5, 0d3E35798EE2308C3A;
	ld.global.f64 	%fd7, [%rd5+8000];
	fma.rn.f64 	%fd8, %fd6, %fd7, %fd4;
	ld.global.f64 	%fd9, [w_conv8+16];
	mul.f64 	%fd10, %fd9, 0d3E35798EE2308C3A;
	ld.global.f64 	%fd11, [%rd5+16000];
	fma.rn.f64 	%fd12, %fd10, %fd11, %fd8;
	ld.global.f64 	%fd13, [w_conv8+24];
	mul.f64 	%fd14, %fd13, 0d3E35798EE2308C3A;
	ld.global.f64 	%fd15, [%rd5+224000];
	fma.rn.f64 	%fd16, %fd14, %fd15, %fd12;
	ld.global.f64 	%fd17, [w_conv8+32];
	mul.f64 	%fd18, %fd17, 0d3E35798EE2308C3A;
	ld.global.f64 	%fd19, [%rd5+232000];
	fma.rn.f64 	%fd20, %fd18, %fd19, %fd16;
	ld.global.f64 	%fd21, [w_conv8+40];
	mul.f64 	%fd22, %fd21, 0d3E35798EE2308C3A;
	ld.global.f64 	%fd23, [%rd5+240000];
	fma.rn.f64 	%fd24, %fd22, %fd23, %fd20;
	ld.global.f64 	%fd25, [w_conv8+48];
	mul.f64 	%fd26, %fd25, 0d3E35798EE2308C3A;
	ld.global.f64 	%fd27, [%rd5+448000];
	fma.rn.f64 	%fd28, %fd26, %fd27, %fd24;
	ld.global.f64 	%fd29, [w_conv8+56];
	mul.f64 	%fd30, %fd29, 0d3E35798EE2308C3A;
	ld.global.f64 	%fd31, [%rd5+456000];
	fma.rn.f64 	%fd32, %fd30, %fd31, %fd28;
	ld.global.f64 	%fd33, [w_conv8+64];
	mul.f64 	%fd34, %fd33, 0d3E35798EE2308C3A;
	ld.global.f64 	%fd35, [%rd5+464000];
	fma.rn.f64 	%fd36, %fd34, %fd35, %fd32;
	mul.lo.s32 	%r12, %r1, 26;
	cvt.s64.s32 	%rd6, %r12;
	cvt.u64.u32 	%rd7, %r10;
	add.s64 	%rd8, %rd7, %rd6;
	shl.b64 	%rd9, %rd8, 3;
	mov.u64 	%rd10, I_in;
	add.s64 	%rd11, %rd10, %rd9;
	st.global.f64 	[%rd11+37856], %fd36;
$L__BB21_2:
	ret;

}
	// .globl	_Z11convKernel9i
.visible .entry _Z11convKernel9i(
	.param .u32 _Z11convKernel9i_param_0
)
{
	.reg .pred 	%p<4>;
	.reg .b32 	%r<13>;
	.reg .b64 	%rd<12>;
	.reg .b64 	%fd<37>;

	ld.param.u32 	%r3, [_Z11convKernel9i_param_0];
	mov.u32 	%r4, %tid.x;
	mov.u32 	%r5, %ctaid.x;
	mov.u32 	%r6, %ntid.x;
	mad.lo.s32 	%r1, %r5, %r6, %r4;
	mov.u32 	%r7, %tid.y;
	mov.u32 	%r8, %ctaid.y;
	mov.u32 	%r9, %ntid.y;
	mad.lo.s32 	%r10, %r8, %r9, %r7;
	setp.gt.s32 	%p1, %r1, 25;
	setp.gt.u32 	%p2, %r10, 25;
	or.pred  	%p3, %p1, %p2;
	@%p3 bra 	$L__BB22_2;
	mul.wide.s32 	%rd1, %r3, 8;
	mov.u64 	%rd2, img_spks;
	add.s64 	%rd3, %rd2, %rd1;
	mad.lo.s32 	%r11, %r1, 28, %r10;
	ld.global.f64 	%fd1, [w_conv9];
	mul.f64 	%fd2, %fd1, 0d3E35798EE2308C3A;
	mul.wide.s32 	%rd4, %r11, 8000;
	add.s64 	%rd5, %rd3, %rd4;
	ld.global.f64 	%fd3, [%rd5];
	fma.rn.f64 	%fd4, %fd2, %fd3, 0d0000000000000000;
	ld.global.f64 	%fd5, [w_conv9+8];
	mul.f64 	%fd6, %fd5, 0d3E35798EE2308C3A;
	ld.global.f64 	%fd7, [%rd5+8000];
	fma.rn.f64 	%fd8, %fd6, %fd7, %fd4;
	ld.global.f64 	%fd9, [w_conv9+16];
	mul.f64 	%fd10, %fd9, 0d3E35798EE2308C3A;
	ld.global.f64 	%fd11, [%rd5+16000];
	fma.rn.f64 	%fd12, %fd10, %fd11, %fd8;
	ld.global.f64 	%fd13, [w_conv9+24];
	mul.f64 	%fd14, %fd13, 0d3E35798EE2308C3A;
	ld.global.f64 	%fd15, [%rd5+224000];
	fma.rn.f64 	%fd16, %fd14, %fd15, %fd12;
	ld.global.f64 	%fd17, [w_conv9+32];
	mul.f64 	%fd18, %fd17, 0d3E35798EE2308C3A;
	ld.global.f64 	%fd19, [%rd5+232000];
	fma.rn.f64 	%fd20, %fd18, %fd19, %fd16;
	ld.global.f64 	%fd21, [w_conv9+40];
	mul.f64 	%fd22, %fd21, 0d3E35798EE2308C3A;
	ld.global.f64 	%fd23, [%rd5+240000];
	fma.rn.f64 	%fd24, %fd22, %fd23, %fd20;
	ld.global.f64 	%fd25, [w_conv9+48];
	mul.f64 	%fd26, %fd25, 0d3E35798EE2308C3A;
	ld.global.f64 	%fd27, [%rd5+448000];
	fma.rn.f64 	%fd28, %fd26, %fd27, %fd24;
	ld.global.f64 	%fd29, [w_conv9+56];
	mul.f64 	%fd30, %fd29, 0d3E35798EE2308C3A;
	ld.global.f64 	%fd31, [%rd5+456000];
	fma.rn.f64 	%fd32, %fd30, %fd31, %fd28;
	ld.global.f64 	%fd33, [w_conv9+64];
	mul.f64 	%fd34, %fd33, 0d3E35798EE2308C3A;
	ld.global.f64 	%fd35, [%rd5+464000];
	fma.rn.f64 	%fd36, %fd34, %fd35, %fd32;
	mul.lo.s32 	%r12, %r1, 26;
	cvt.s64.s32 	%rd6, %r12;
	cvt.u64.u32 	%rd7, %r10;
	add.s64 	%rd8, %rd7, %rd6;
	shl.b64 	%rd9, %rd8, 3;
	mov.u64 	%rd10, I_in;
	add.s64 	%rd11, %rd10, %rd9;
	st.global.f64 	[%rd11+43264], %fd36;
$L__BB22_2:
	ret;

}
	// .globl	_Z12convKernel10i
.visible .entry _Z12convKernel10i(
	.param .u32 _Z12convKernel10i_param_0
)
{
	.reg .pred 	%p<4>;
	.reg .b32 	%r<13>;
	.reg .b64 	%rd<12>;
	.reg .b64 	%fd<37>;

	ld.param.u32 	%r3, [_Z12convKernel10i_param_0];
	mov.u32 	%r4, %tid.x;
	mov.u32 	%r5, %ctaid.x;
	mov.u32 	%r6, %ntid.x;
	mad.lo.s32 	%r1, %r5, %r6, %r4;
	mov.u32 	%r7, %tid.y;
	mov.u32 	%r8, %ctaid.y;
	mov.u32 	%r9, %ntid.y;
	mad.lo.s32 	%r10, %r8, %r9, %r7;
	setp.gt.s32 	%p1, %r1, 25;
	setp.gt.u32 	%p2, %r10, 25;
	or.pred  	%p3, %p1, %p2;
	@%p3 bra 	$L__BB23_2;
	mul.wide.s32 	%rd1, %r3, 8;
	mov.u64 	%rd2, img_spks;
	add.s64 	%rd3, %rd2, %rd1;
	mad.lo.s32 	%r11, %r1, 28, %r10;
	ld.global.f64 	%fd1, [w_conv10];
	mul.f64 	%fd2, %fd1, 0d3E35798EE2308C3A;
	mul.wide.s32 	%rd4, %r11, 8000;
	add.s64 	%rd5, %rd3, %rd4;
	ld.global.f64 	%fd3, [%rd5];
	fma.rn.f64 	%fd4, %fd2, %fd3, 0d0000000000000000;
	ld.global.f64 	%fd5, [w_conv10+8];
	mul.f64 	%fd6, %fd5, 0d3E35798EE2308C3A;
	ld.global.f64 	%fd7, [%rd5+8000];
	fma.rn.f64 	%fd8, %fd6, %fd7, %fd4;
	ld.global.f64 	%fd9, [w_conv10+16];
	mul.f64 	%fd10, %fd9, 0d3E35798EE2308C3A;
	ld.global.f64 	%fd11, [%rd5+16000];
	fma.rn.f64 	%fd12, %fd10, %fd11, %fd8;
	ld.global.f64 	%fd13, [w_conv10+24];
	mul.f64 	%fd14, %fd13, 0d3E35798EE2308C3A;
	ld.global.f64 	%fd15, [%rd5+224000];
	fma.rn.f64 	%fd16, %fd14, %fd15, %fd12;
	ld.global.f64 	%fd17, [w_conv10+32];
	mul.f64 	%fd18, %fd17, 0d3E35798EE2308C3A;
	ld.global.f64 	%fd19, [%rd5+232000];
	fma.rn.f64 	%fd20, %fd18, %fd19, %fd16;
	ld.global.f64 	%fd21, [w_conv10+40];
	mul.f64 	%fd22, %fd21, 0d3E35798EE2308C3A;
	ld.global.f64 	%fd23, [%rd5+240000];
	fma.rn.f64 	%fd24, %fd22, %fd23, %fd20;
	ld.global.f64 	%fd25, [w_conv10+48];
	mul.f64 	%fd26, %fd25, 0d3E35798EE2308C3A;
	ld.global.f64 	%fd27, [%rd5+448000];
	fma.rn.f64 	%fd28, %fd26, %fd27, %fd24;
	ld.global.f64 	%fd29, [w_conv10+56];
	mul.f64 	%fd30, %fd29, 0d3E35798EE2308C3A;
	ld.global.f64 	%fd31, [%rd5+456000];
	fma.rn.f64 	%fd32, %fd30, %fd31, %fd28;
	ld.global.f64 	%fd33, [w_conv10+64];
	mul.f64 	%fd34, %fd33, 0d3E35798EE2308C3A;
	ld.global.f64 	%fd35, [%rd5+464000];
	fma.rn.f64 	%fd36, %fd34, %fd35, %fd32;
	mul.lo.s32 	%r12, %r1, 26;
	cvt.s64.s32 	%rd6, %r12;
	cvt.u64.u32 	%rd7, %r10;
	add.s64 	%rd8, %rd7, %rd6;
	shl.b64 	%rd9, %rd8, 3;
	mov.u64 	%rd10, I_in;
	add.s64 	%rd11, %rd10, %rd9;
	st.global.f64 	[%rd11+48672], %fd36;
$L__BB23_2:
	ret;

}
	// .globl	_Z12convKernel11i
.visible .entry _Z12convKernel11i(
	.param .u32 _Z12convKernel11i_param_0
)
{
	.reg .pred 	%p<4>;
	.reg .b32 	%r<13>;
	.reg .b64 	%rd<12>;
	.reg .b64 	%fd<37>;

	ld.param.u32 	%r3, [_Z12convKernel11i_param_0];
	mov.u32 	%r4, %tid.x;
	mov.u32 	%r5, %ctaid.x;
	mov.u32 	%r6, %ntid.x;
	mad.lo.s32 	%r1, %r5, %r6, %r4;
	mov.u32 	%r7, %tid.y;
	mov.u32 	%r8, %ctaid.y;
	mov.u32 	%r9, %ntid.y;
	mad.lo.s32 	%r10, %r8, %r9, %r7;
	setp.gt.s32 	%p1, %r1, 25;
	setp.gt.u32 	%p2, %r10, 25;
	or.pred  	%p3, %p1, %p2;
	@%p3 bra 	$L__BB24_2;
	mul.wide.s32 	%rd1, %r3, 8;
	mov.u64 	%rd2, img_spks;
	add.s64 	%rd3, %rd2, %rd1;
	mad.lo.s32 	%r11, %r1, 28, %r10;
	ld.global.f64 	%fd1, [w_conv11];
	mul.f64 	%fd2, %fd1, 0d3E35798EE2308C3A;
	mul.wide.s32 	%rd4, %r11, 8000;
	add.s64 	%rd5, %rd3, %rd4;
	ld.global.f64 	%fd3, [%rd5];
	fma.rn.f64 	%fd4, %fd2, %fd3, 0d0000000000000000;
	ld.global.f64 	%fd5, [w_conv11+8];
	mul.f64 	%fd6, %fd5, 0d3E35798EE2308C3A;
	ld.global.f64 	%fd7, [%rd5+8000];
	fma.rn.f64 	%fd8, %fd6, %fd7, %fd4;
	ld.global.f64 	%fd9, [w_conv11+16];
	mul.f64 	%fd10, %fd9, 0d3E35798EE2308C3A;
	ld.global.f64 	%fd11, [%rd5+16000];
	fma.rn.f64 	%fd12, %fd10, %fd11, %fd8;
	ld.global.f64 	%fd13, [w_conv11+24];
	mul.f64 	%fd14, %fd13, 0d3E35798EE2308C3A;
	ld.global.f64 	%fd15, [%rd5+224000];
	fma.rn.f64 	%fd16, %fd14, %fd15, %fd12;
	ld.global.f64 	%fd17, [w_conv11+32];
	mul.f64 	%fd18, %fd17, 0d3E35798EE2308C3A;
	ld.global.f64 	%fd19, [%rd5+232000];
	fma.rn.f64 	%fd20, %fd18, %fd19, %fd16;
	ld.global.f64 	%fd21, [w_conv11+40];
	mul.f64 	%fd22, %fd21, 0d3E35798EE2308C3A;
	ld.global.f64 	%fd23, [%rd5+240000];
	fma.rn.f64 	%fd24, %fd22, %fd23, %fd20;
	ld.global.f64 	%fd25, [w_conv11+48];
	mul.f64 	%fd26, %fd25, 0d3E35798EE2308C3A;
	ld.global.f64 	%fd27, [%rd5+448000];
	fma.rn.f64 	%fd28, %fd26, %fd27, %fd24;
	ld.global.f64 	%fd29, [w_conv11+56];
	mul.f64 	%fd30, %fd29, 0d3E35798EE2308C3A;
	ld.global.f64 	%fd31, [%rd5+456000];
	fma.rn.f64 	%fd32, %fd30, %fd31, %fd28;
	ld.global.f64 	%fd33, [w_conv11+64];
	mul.f64 	%fd34, %fd33, 0d3E35798EE2308C3A;
	ld.global.f64 	%fd35, [%rd5+464000];
	fma.rn.f64 	%fd36, %fd34, %fd35, %fd32;
	mul.lo.s32 	%r12, %r1, 26;
	cvt.s64.s32 	%rd6, %r12;
	cvt.u64.u32 	%rd7, %r10;
	add.s64 	%rd8, %rd7, %rd6;
	shl.b64 	%rd9, %rd8, 3;
	mov.u64 	%rd10, I_in;
	add.s64 	%rd11, %rd10, %rd9;
	st.global.f64 	[%rd11+54080], %fd36;
$L__BB24_2:
	ret;

}
	// .globl	_Z12convKernel12i
.visible .entry _Z12convKernel12i(
	.param .u32 _Z12convKernel12i_param_0
)
{
	.reg .pred 	%p<4>;
	.reg .b32 	%r<13>;
	.reg .b64 	%rd<12>;
	.reg .b64 	%fd<37>;

	ld.param.u32 	%r3, [_Z12convKernel12i_param_0];
	mov.u32 	%r4, %tid.x;
	mov.u32 	%r5, %ctaid.x;
	mov.u32 	%r6, %ntid.x;
	mad.lo.s32 	%r1, %r5, %r6, %r4;
	mov.u32 	%r7, %tid.y;
	mov.u32 	%r8, %ctaid.y;
	mov.u32 	%r9, %ntid.y;
	mad.lo.s32 	%r10, %r8, %r9, %r7;
	setp.gt.s32 	%p1, %r1, 25;
	setp.gt.u32 	%p2, %r10, 25;
	or.pred  	%p3, %p1, %p2;
	@%p3 bra 	$L__BB25_2;
	mul.wide.s32 	%rd1, %r3, 8;
	mov.u64 	%rd2, img_spks;
	add.s64 	%rd3, %rd2, %rd1;
	mad.lo.s32 	%r11, %r1, 28, %r10;
	ld.global.f64 	%fd1, [w_conv12];
	mul.f64 	%fd2, %fd1, 0d3E35798EE2308C3A;
	mul.wide.s32 	%rd4, %r11, 8000;
	add.s64 	%rd5, %rd3, %rd4;
	ld.global.f64 	%fd3, [%rd5];
	fma.rn.f64 	%fd4, %fd2, %fd3, 0d0000000000000000;
	ld.global.f64 	%fd5, [w_conv12+8];
	mul.f64 	%fd6, %fd5, 0d3E35798EE2308C3A;
	ld.global.f64 	%fd7, [%rd5+8000];
	fma.rn.f64 	%fd8, %fd6, %fd7, %fd4;
	ld.global.f64 	%fd9, [w_conv12+16];
	mul.f64 	%fd10, %fd9, 0d3E35798EE2308C3A;
	ld.global.f64 	%fd11, [%rd5+16000];
	fma.rn.f64 	%fd12, %fd10, %fd11, %fd8;
	ld.global.f64 	%fd13, [w_conv12+24];
	mul.f64 	%fd14, %fd13, 0d3E35798EE2308C3A;
	ld.global.f64 	%fd15, [%rd5+224000];
	fma.rn.f64 	%fd16, %fd14, %fd15, %fd12;
	ld.global.f64 	%fd17, [w_conv12+32];
	mul.f64 	%fd18, %fd17, 0d3E35798EE2308C3A;
	ld.global.f64 	%fd19, [%rd5+232000];
	fma.rn.f64 	%fd20, %fd18, %fd19, %fd16;
	ld.global.f64 	%fd21, [w_conv12+40];
	mul.f64 	%fd22, %fd21, 0d3E35798EE2308C3A;
	ld.global.f64 	%fd23, [%rd5+240000];
	fma.rn.f64 	%fd24, %fd22, %fd23, %fd20;
	ld.global.f64 	%fd25, [w_conv12+48];
	mul.f64 	%fd26, %fd25, 0d3E35798EE2308C3A;
	ld.global.f64 	%fd27, [%rd5+448000];
	fma.rn.f64 	%fd28, %fd26, %fd27, %fd24;
	ld.global.f64 	%fd29, [w_conv12+56];
	mul.f64 	%fd30, %fd29, 0d3E35798EE2308C3A;
	ld.global.f64 	%fd31, [%rd5+456000];
	fma.rn.f64 	%fd32, %fd30, %fd31, %fd28;
	ld.global.f64 	%fd33, [w_conv12+64];
	mul.f64 	%fd34, %fd33, 0d3E35798EE2308C3A;
	ld.global.f64 	%fd35, [%rd5+464000];
	fma.rn.f64 	%fd36, %fd34, %fd35, %fd32;
	mul.lo.s32 	%r12, %r1, 26;
	cvt.s64.s32 	%rd6, %r12;
	cvt.u64.u32 	%rd7, %r10;
	add.s64 	%rd8, %rd7, %rd6;
	shl.b64 	%rd9, %rd8, 3;
	mov.u64 	%rd10, I_in;
	add.s64 	%rd11, %rd10, %rd9;
	st.global.f64 	[%rd11+59488], %fd36;
$L__BB25_2:
	ret;

}


// ===== COMPILED SASS (sm_100) =====

	.target	sm_100

	.elftype	@"ET_EXEC"


//--------------------- .note.nv.tkinfo           --------------------------
	.section	.note.nv.tkinfo,"",@"SHT_NOTE"
	.sectionflags	@"SHF_NOTE_NV_TKINFO"
	.tkinfo
        /*0018*/ 	.word	0x00000002
        /*0030*/ 	.string	""
        /*0030*/ 	.string	"ptxas"
        /*0030*/ 	.string	"Cuda compilation tools, release 13.0, V13.0.88"
        /*0030*/ 	.string	"Build cuda_13.0.r13.0/compiler.36424714_0"
        /*0030*/ 	.string	"-arch sm_100 -m 64 "



//--------------------- .note.nv.cuinfo           --------------------------
	.section	.note.nv.cuinfo,"",@"SHT_NOTE"
	.sectionflags	@"SHF_NOTE_NV_CUINFO"
        /*0018*/ 	.short	0x0002
        /*001a*/ 	.short	0x0064
        /*001c*/ 	.short	0x0082
	.zero		2


//--------------------- .nv.info                  --------------------------
	.section	.nv.info,"",@"SHT_CUDA_INFO"
	.align	4


	//----- nvinfo : EIATTR_REGCOUNT
	.align		4
        /*0000*/ 	.byte	0x04, 0x2f
        /*0002*/ 	.short	(.L_49 - .L_48)
	.align		4
.L_48:
        /*0004*/ 	.word	index@(_Z14img_readKernelPi)
        /*0008*/ 	.word	0x00000014


	//----- nvinfo : EIATTR_FRAME_SIZE
	.align		4
.L_49:
        /*000c*/ 	.byte	0x04, 0x11
        /*000e*/ 	.short	(.L_51 - .L_50)
	.align		4
.L_50:
        /*0010*/ 	.word	index@(_Z14img_readKernelPi)
        /*0014*/ 	.word	0x00000000


	//----- nvinfo : EIATTR_REGCOUNT
	.align		4
.L_51:
        /*0018*/ 	.byte	0x04, 0x2f
        /*001a*/ 	.short	(.L_53 - .L_52)
	.align		4
.L_52:
        /*001c*/ 	.word	index@(_Z12convert2SpksPh)
        /*0020*/ 	.word	0x0000001c


	//----- nvinfo : EIATTR_FRAME_SIZE
	.align		4
.L_53:
        /*0024*/ 	.byte	0x04, 0x11
        /*0026*/ 	.short	(.L_55 - .L_54)
	.align		4
.L_54:
        /*0028*/ 	.word	index@(_Z12convert2SpksPh)
        /*002c*/ 	.word	0x00000000


	//----- nvinfo : EIATTR_REGCOUNT
	.align		4
.L_55:
        /*0030*/ 	.byte	0x04, 0x2f
        /*0032*/ 	.short	(.L_57 - .L_56)
	.align		4
.L_56:
        /*0034*/ 	.word	index@(_Z8pix2spksii)
        /*0038*/ 	.word	0x0000000e


	//----- nvinfo : EIATTR_FRAME_SIZE
	.align		4
.L_57:
        /*003c*/ 	.byte	0x04, 0x11
        /*003e*/ 	.short	(.L_59 - .L_58)
	.align		4
.L_58:
        /*0040*/ 	.word	index@(_Z8pix2spksii)
        /*0044*/ 	.word	0x00000000


	//----- nvinfo : EIATTR_REGCOUNT
	.align		4
.L_59:
        /*0048*/ 	.byte	0x04, 0x2f
        /*004a*/ 	.short	(.L_61 - .L_60)
	.align		4
.L_60:
        /*004c*/ 	.word	index@(_Z9createDesv)
        /*0050*/ 	.word	0x00000014


	//----- nvinfo : EIATTR_FRAME_SIZE
	.align		4
.L_61:
        /*0054*/ 	.byte	0x04, 0x11
        /*0056*/ 	.short	(.L_63 - .L_62)
	.align		4
.L_62:
        /*0058*/ 	.word	index@($__internal_4_$__cuda_sm20_dsqrt_rn_f64_mediumpath_v1)
        /*005c*/ 	.word	0x00000000


	//----- nvinfo : EIATTR_FRAME_SIZE
	.align		4
.L_63:
        /*0060*/ 	.byte	0x04, 0x11
        /*0062*/ 	.short	(.L_65 - .L_64)
	.align		4
.L_64:
        /*0064*/ 	.word	index@(_Z9createDesv)
        /*0068*/ 	.word	0x00000000


	//----- nvinfo : EIATTR_REGCOUNT
	.align		4
.L_65:
        /*006c*/ 	.byte	0x04, 0x2f
        /*006e*/ 	.short	(.L_67 - .L_66)
	.align		4
.L_66:
        /*0070*/ 	.word	index@(_Z10clear_varsv)
        /*0074*/ 	.word	0x00000020


	//----- nvinfo : EIATTR_FRAME_SIZE
	.align		4
.L_67:
        /*0078*/ 	.byte	0x04, 0x11
        /*007a*/ 	.short	(.L_69 - .L_68)
	.align		4
.L_68:
        /*007c*/ 	.word	index@(_Z10clear_varsv)
        /*0080*/ 	.word	0x00000000


	//----- nvinfo : EIATTR_REGCOUNT
	.align		4
.L_69:
        /*0084*/ 	.byte	0x04, 0x2f
        /*0086*/ 	.short	(.L_71 - .L_70)
	.align		4
.L_70:
        /*0088*/ 	.word	index@(_Z10LifKernel1i)
        /*008c*/ 	.word	0x00000022


	//----- nvinfo : EIATTR_FRAME_SIZE
	.align		4
.L_71:
        /*0090*/ 	.byte	0x04, 0x11
        /*0092*/ 	.short	(.L_73 - .L_72)
	.align		4
.L_72:
        /*0094*/ 	.word	index@($__internal_3_$__cuda_sm20_div_rn_f64_full)
        /*0098*/ 	.word	0x00000000


	//----- nvinfo : EIATTR_FRAME_SIZE
	.align		4
.L_73:
        /*009c*/ 	.byte	0x04, 0x11
        /*009e*/ 	.short	(.L_75 - .L_74)
	.align		4
.L_74:
        /*00a0*/ 	.word	index@(_Z10LifKernel1i)
        /*00a4*/ 	.word	0x00000000


	//----- nvinfo : EIATTR_REGCOUNT
	.align		4
.L_75:
        /*00a8*/ 	.byte	0x04, 0x2f
        /*00aa*/ 	.short	(.L_77 - .L_76)
	.align		4
.L_76:
        /*00ac*/ 	.word	index@(_Z10LifKernel2i)
        /*00b0*/ 	.word	0x00000024


	//----- nvinfo : EIATTR_FRAME_SIZE
	.align		4
.L_77:
        /*00b4*/ 	.byte	0x04, 0x11
        /*00b6*/ 	.short	(.L_79 - .L_78)
	.align		4
.L_78:
        /*00b8*/ 	.word	index@($__internal_2_$__cuda_sm20_dsqrt_rn_f64_mediumpath_v1)
        /*00bc*/ 	.word	0x00000000


	//----- nvinfo : EIATTR_FRAME_SIZE
	.align		4
.L_79:
        /*00c0*/ 	.byte	0x04, 0x11
        /*00c2*/ 	.short	(.L_81 - .L_80)
	.align		4
.L_80:
        /*00c4*/ 	.word	index@($__internal_1_$__cuda_sm20_div_rn_f64_full)
        /*00c8*/ 	.word	0x00000000


	//----- nvinfo : EIATTR_FRAME_SIZE
	.align		4
.L_81:
        /*00cc*/ 	.byte	0x04, 0x11
        /*00ce*/ 	.short	(.L_83 - .L_82)
	.align		4
.L_82:
        /*00d0*/ 	.word	index@(_Z10LifKernel2i)
        /*00d4*/ 	.word	0x00000000


	//----- nvinfo : EIATTR_REGCOUNT
	.align		4
.L_83:
        /*00d8*/ 	.byte	0x04, 0x2f
        /*00da*/ 	.short	(.L_85 - .L_84)
	.align		4
.L_84:
        /*00dc*/ 	.word	index@(_Z9SynKerneli)
        /*00e0*/ 	.word	0x00000018


	//----- nvinfo : EIATTR_FRAME_SIZE
	.align		4
.L_85:
        /*00e4*/ 	.byte	0x04, 0x11
        /*00e6*/ 	.short	(.L_87 - .L_86)
	.align		4
.L_86:
        /*00e8*/ 	.word	index@(_Z9SynKerneli)
        /*00ec*/ 	.word	0x00000000


	//----- nvinfo : EIATTR_REGCOUNT
	.align		4
.L_87:
        /*00f0*/ 	.byte	0x04, 0x2f
        /*00f2*/ 	.short	(.L_89 - .L_88)
	.align		4
.L_88:
        /*00f4*/ 	.word	index@(_Z8Lat_curri)
        /*00f8*/ 	.word	0x00000018


	//----- nvinfo : EIATTR_FRAME_SIZE
	.align		4
.L_89:
        /*00fc*/ 	.byte	0x04, 0x11
        /*00fe*/ 	.short	(.L_91 - .L_90)
	.align		4
.L_90:
        /*0100*/ 	.word	index@(_Z8Lat_curri)
        /*0104*/ 	.word	0x00000000


	//----- nvinfo : EIATTR_REGCOUNT
	.align		4
.L_91:
        /*0108*/ 	.byte	0x04, 0x2f
        /*010a*/ 	.short	(.L_93 - .L_92)
	.align		4
.L_92:
        /*010c*/ 	.word	index@(_Z13IsynRedKerneli)
        /*0110*/ 	.word	0x00000014


	//----- nvinfo : EIATTR_FRAME_SIZE
	.align		4
.L_93:
        /*0114*/ 	.byte	0x04, 0x11
        /*0116*/ 	.short	(.L_95 - .L_94)
	.align		4
.L_94:
        /*0118*/ 	.word	index@(_Z13IsynRedKerneli)
        /*011c*/ 	.word	0x00000000


	//----- nvinfo : EIATTR_REGCOUNT
	.align		4
.L_95:
        /*0120*/ 	.byte	0x04, 0x2f
        /*0122*/ 	.short	(.L_97 - .L_96)
	.align		4
.L_96:
        /*0124*/ 	.word	index@(_Z7reduce1i)
        /*0128*/ 	.word	0x00000016


	//----- nvinfo : EIATTR_FRAME_SIZE
	.align		4
.L_97:
        /*012c*/ 	.byte	0x04, 0x11
        /*012e*/ 	.short	(.L_99 - .L_98)
	.align		4
.L_98:
        /*0130*/ 	.word	index@(_Z7reduce1i)
        /*0134*/ 	.word	0x00000000


	//----- nvinfo : EIATTR_REGCOUNT
	.align		4
.L_99:
        /*0138*/ 	.byte	0x04, 0x2f
        /*013a*/ 	.short	(.L_101 - .L_100)
	.align		4
.L_100:
        /*013c*/ 	.word	index@(_Z11Trained_chkiPdS_)
        /*0140*/ 	.word	0x00000024


	//----- nvinfo : EIATTR_FRAME_SIZE
	.align		4
.L_101:
        /*0144*/ 	.byte	0x04, 0x11
        /*0146*/ 	.short	(.L_103 - .L_102)
	.align		4
.L_102:
        /*0148*/ 	.word	index@($__internal_0_$__cuda_sm20_div_rn_f64_full)
        /*014c*/ 	.word	0x00000020


	//----- nvinfo : EIATTR_FRAME_SIZE
	.align		4
.L_103:
        /*0150*/ 	.byte	0x04, 0x11
        /*0152*/ 	.short	(.L_105 - .L_104)
	.align		4
.L_104:
        /*0154*/ 	.word	index@(_Z11Trained_chkiPdS_)
        /*0158*/ 	.word	0x00000020


	//----- nvinfo : EIATTR_REGCOUNT
	.align		4
.L_105:
        /*015c*/ 	.byte	0x04, 0x2f
        /*015e*/ 	.short	(.L_107 - .L_106)
	.align		4
.L_106:
        /*0160*/ 	.word	index@(_Z5resetv)
        /*0164*/ 	.word	0x00000008


	//----- nvinfo : EIATTR_FRAME_SIZE
	.align		4
.L_107:
        /*0168*/ 	.byte	0x04, 0x11
        /*016a*/ 	.short	(.L_109 - .L_108)
	.align		4
.L_108:
        /*016c*/ 	.word	index@(_Z5resetv)
        /*0170*/ 	.word	0x00000000


	//----- nvinfo : EIATTR_REGCOUNT
	.align		4
.L_109:
        /*0174*/ 	.byte	0x04, 0x2f
        /*0176*/ 	.short	(.L_111 - .L_110)
	.align		4
.L_110:
        /*0178*/ 	.word	index@(_Z12initialize2DPdS_)
        /*017c*/ 	.word	0x00000028


	//----- nvinfo : EIATTR_FRAME_SIZE
	.align		4
.L_111:
        /*0180*/ 	.byte	0x04, 0x11
        /*0182*/ 	.short	(.L_113 - .L_112)
	.align		4
.L_112:
        /*0184*/ 	.word	index@(_Z12initialize2DPdS_)
        /*0188*/ 	.word	0x00000000


	//----- nvinfo : EIATTR_REGCOUNT
	.align		4
.L_113:
        /*018c*/ 	.byte	0x04, 0x2f
        /*018e*/ 	.short	(.L_115 - .L_114)
	.align		4
.L_114:
        /*0190*/ 	.word	index@(_Z11convKernel1i)
        /*0194*/ 	.word	0x00000020


	//----- nvinfo : EIATTR_FRAME_SIZE
	.align		4
.L_115:
        /*0198*/ 	.byte	0x04, 0x11
        /*019a*/ 	.short	(.L_117 - .L_116)
	.align		4
.L_116:
        /*019c*/ 	.word	index@(_Z11convKernel1i)
        /*01a0*/ 	.word	0x00000000


	//----- nvinfo : EIATTR_REGCOUNT
	.align		4
.L_117:
        /*01a4*/ 	.byte	0x04, 0x2f
        /*01a6*/ 	.short	(.L_119 - .L_118)
	.align		4
.L_118:
        /*01a8*/ 	.word	index@(_Z11convKernel2i)
        /*01ac*/ 	.word	0x00000020


	//----- nvinfo : EIATTR_FRAME_SIZE
	.align		4
.L_119:
        /*01b0*/ 	.byte	0x04, 0x11
        /*01b2*/ 	.short	(.L_121 - .L_120)
	.align		4
.L_120:
        /*01b4*/ 	.word	index@(_Z11convKernel2i)
        /*01b8*/ 	.word	0x00000000


	//----- nvinfo : EIATTR_REGCOUNT
	.align		4
.L_121:
        /*01bc*/ 	.byte	0x04, 0x2f
        /*01be*/ 	.short	(.L_123 - .L_122)
	.align		4
.L_122:
        /*01c0*/ 	.word	index@(_Z11convKernel3i)
        /*01c4*/ 	.word	0x00000020


	//----- nvinfo : EIATTR_FRAME_SIZE
	.align		4
.L_123:
        /*01c8*/ 	.byte	0x04, 0x11
        /*01ca*/ 	.short	(.L_125 - .L_124)
	.align		4
.L_124:
        /*01cc*/ 	.word	index@(_Z11convKernel3i)
        /*01d0*/ 	.word	0x00000000


	//----- nvinfo : EIATTR_REGCOUNT
	.align		4
.L_125:
        /*01d4*/ 	.byte	0x04, 0x2f
        /*01d6*/ 	.short	(.L_127 - .L_126)
	.align		4
.L_126:
        /*01d8*/ 	.word	index@(_Z11convKernel4i)
        /*01dc*/ 	.word	0x00000020


	//----- nvinfo : EIATTR_FRAME_SIZE
	.align		4
.L_127:
        /*01e0*/ 	.byte	0x04, 0x11
        /*01e2*/ 	.short	(.L_129 - .L_128)
	.align		4
.L_128:
        /*01e4*/ 	.word	index@(_Z11convKernel4i)
        /*01e8*/ 	.word	0x00000000


	//----- nvinfo : EIATTR_REGCOUNT
	.align		4
.L_129:
        /*01ec*/ 	.byte	0x04, 0x2f
        /*01ee*/ 	.short	(.L_131 - .L_130)
	.align		4
.L_130:
        /*01f0*/ 	.word	index@(_Z11convKernel5i)
        /*01f4*/ 	.word	0x00000020


	//----- nvinfo : EIATTR_FRAME_SIZE
	.align		4
.L_131:
        /*01f8*/ 	.byte	0x04, 0x11
        /*01fa*/ 	.short	(.L_133 - .L_132)
	.align		4
.L_132:
        /*01fc*/ 	.word	index@(_Z11convKernel5i)
        /*0200*/ 	.word	0x00000000


	//----- nvinfo : EIATTR_REGCOUNT
	.align		4
.L_133:
        /*0204*/ 	.byte	0x04, 0x2f
        /*0206*/ 	.short	(.L_135 - .L_134)
	.align		4
.L_134:
        /*0208*/ 	.word	index@(_Z11convKernel6i)
        /*020c*/ 	.word	0x00000020


	//----- nvinfo : EIATTR_FRAME_SIZE
	.align		4
.L_135:
        /*0210*/ 	.byte	0x04, 0x11
        /*0212*/ 	.short	(.L_137 - .L_136)
	.align		4
.L_136:
        /*0214*/ 	.word	index@(_Z11convKernel6i)
        /*0218*/ 	.word	0x00000000


	//----- nvinfo : EIATTR_REGCOUNT
	.align		4
.L_137:
        /*021c*/ 	.byte	0x04, 0x2f
        /*021e*/ 	.short	(.L_139 - .L_138)
	.align		4
.L_138:
        /*0220*/ 	.word	index@(_Z11convKernel7i)
        /*0224*/ 	.word	0x00000020


	//----- nvinfo : EIATTR_FRAME_SIZE
	.align		4
.L_139:
        /*0228*/ 	.byte	0x04, 0x11
        /*022a*/ 	.short	(.L_141 - .L_140)
	.align		4
.L_140:
        /*022c*/ 	.word	index@(_Z11convKernel7i)
        /*0230*/ 	.word	0x00000000


	//----- nvinfo : EIATTR_REGCOUNT
	.align		4
.L_141:
        /*0234*/ 	.byte	0x04, 0x2f
        /*0236*/ 	.short	(.L_143 - .L_142)
	.align		4
.L_142:
        /*0238*/ 	.word	index@(_Z11convKernel8i)
        /*023c*/ 	.word	0x00000020


	//----- nvinfo : EIATTR_FRAME_SIZE
	.align		4
.L_143:
        /*0240*/ 	.byte	0x04, 0x11
        /*0242*/ 	.short	(.L_145 - .L_144)
	.align		4
.L_144:
        /*0244*/ 	.word	index@(_Z11convKernel8i)
        /*0248*/ 	.word	0x00000000


	//----- nvinfo : EIATTR_REGCOUNT
	.align		4
.L_145:
        /*024c*/ 	.byte	0x04, 0x2f
        /*024e*/ 	.short	(.L_147 - .L_146)
	.align		4
.L_146:
        /*0250*/ 	.word	index@(_Z11convKernel9i)
        /*0254*/ 	.word	0x00000020


	//----- nvinfo : EIATTR_FRAME_SIZE
	.align		4
.L_147:
        /*0258*/ 	.byte	0x04, 0x11
        /*025a*/ 	.short	(.L_149 - .L_148)
	.align		4
.L_148:
        /*025c*/ 	.word	index@(_Z11convKernel9i)
        /*0260*/ 	.word	0x00000000


	//----- nvinfo : EIATTR_REGCOUNT
	.align		4
.L_149:
        /*0264*/ 	.byte	0x04, 0x2f
        /*0266*/ 	.short	(.L_151 - .L_150)
	.align		4
.L_150:
        /*0268*/ 	.word	index@(_Z12convKernel10i)
        /*026c*/ 	.word	0x00000020


	//----- nvinfo : EIATTR_FRAME_SIZE
	.align		4
.L_151:
        /*0270*/ 	.byte	0x04, 0x11
        /*0272*/ 	.short	(.L_153 - .L_152)
	.align		4
.L_152:
        /*0274*/ 	.word	index@(_Z12convKernel10i)
        /*0278*/ 	.word	0x00000000


	//----- nvinfo : EIATTR_REGCOUNT
	.align		4
.L_153:
        /*027c*/ 	.byte	0x04, 0x2f
        /*027e*/ 	.short	(.L_155 - .L_154)
	.align		4
.L_154:
        /*0280*/ 	.word	index@(_Z12convKernel11i)
        /*0284*/ 	.word	0x00000020


	//----- nvinfo : EIATTR_FRAME_SIZE
	.align		4
.L_155:
        /*0288*/ 	.byte	0x04, 0x11
        /*028a*/ 	.short	(.L_157 - .L_156)
	.align		4
.L_156:
        /*028c*/ 	.word	index@(_Z12convKernel11i)
        /*0290*/ 	.word	0x00000000


	//----- nvinfo : EIATTR_REGCOUNT
	.align		4
.L_157:
        /*0294*/ 	.byte	0x04, 0x2f
        /*0296*/ 	.short	(.L_159 - .L_158)
	.align		4
.L_158:
        /*0298*/ 	.word	index@(_Z12convKernel12i)
        /*029c*/ 	.word	0x00000020


	//----- nvinfo : EIATTR_FRAME_SIZE
	.align		4
.L_159:
        /*02a0*/ 	.byte	0x04, 0x11
        /*02a2*/ 	.short	(.L_161 - .L_160)
	.align		4
.L_160:
        /*02a4*/ 	.word	index@(_Z12convKernel12i)
        /*02a8*/ 	.word	0x00000000


	//----- nvinfo : EIATTR_MIN_STACK_SIZE
	.align		4
.L_161:
        /*02ac*/ 	.byte	0x04, 0x12
        /*02ae*/ 	.short	(.L_163 - .L_162)
	.align		4
.L_162:
        /*02b0*/ 	.word	index@(_Z12convKernel12i)
        /*02b4*/ 	.word	0x00000000


	//----- nvinfo : EIATTR_MIN_STACK_SIZE
	.align		4
.L_163:
        /*02b8*/ 	.byte	0x04, 0x12
        /*02ba*/ 	.short	(.L_165 - .L_164)
	.align		4
.L_164:
        /*02bc*/ 	.word	index@(_Z12convKernel11i)
        /*02c0*/ 	.word	0x00000000


	//----- nvinfo : EIATTR_MIN_STACK_SIZE
	.align		4
.L_165:
        /*02c4*/ 	.byte	0x04, 0x12
        /*02c6*/ 	.short	(.L_167 - .L_166)
	.align		4
.L_166:
        /*02c8*/ 	.word	index@(_Z12convKernel10i)
        /*02cc*/ 	.word	0x00000000


	//----- nvinfo : EIATTR_MIN_STACK_SIZE
	.align		4
.L_167:
        /*02d0*/ 	.byte	0x04, 0x12
        /*02d2*/ 	.short	(.L_169 - .L_168)
	.align		4
.L_168:
        /*02d4*/ 	.word	index@(_Z11convKernel9i)
        /*02d8*/ 	.word	0x00000000


	//----- nvinfo : EIATTR_MIN_STACK_SIZE
	.align		4
.L_169:
        /*02dc*/ 	.byte	0x04, 0x12
        /*02de*/ 	.short	(.L_171 - .L_170)
	.align		4
.L_170:
        /*02e0*/ 	.word	index@(_Z11convKernel8i)
        /*02e4*/ 	.word	0x00000000


	//----- nvinfo : EIATTR_MIN_STACK_SIZE
	.align		4
.L_171:
        /*02e8*/ 	.byte	0x04, 0x12
        /*02ea*/ 	.short	(.L_173 - .L_172)
	.align		4
.L_172:
        /*02ec*/ 	.word	index@(_Z11convKernel7i)
        /*02f0*/ 	.word	0x00000000


	//----- nvinfo : EIATTR_MIN_STACK_SIZE
	.align		4
.L_173:
        /*02f4*/ 	.byte	0x04, 0x12
        /*02f6*/ 	.short	(.L_175 - .L_174)
	.align		4
.L_174:
        /*02f8*/ 	.word	index@(_Z11convKernel6i)
        /*02fc*/ 	.word	0x00000000


	//----- nvinfo : EIATTR_MIN_STACK_SIZE
	.align		4
.L_175:
        /*0300*/ 	.byte	0x04, 0x12
        /*0302*/ 	.short	(.L_177 - .L_176)
	.align		4
.L_176:
        /*0304*/ 	.word	index@(_Z11convKernel5i)
        /*0308*/ 	.word	0x00000000


	//----- nvinfo : EIATTR_MIN_STACK_SIZE
	.align		4
.L_177:
        /*030c*/ 	.byte	0x04, 0x12
        /*030e*/ 	.short	(.L_179 - .L_178)
	.align		4
.L_178:
        /*0310*/ 	.word	index@(_Z11convKernel4i)
        /*0314*/ 	.word	0x00000000


	//----- nvinfo : EIATTR_MIN_STACK_SIZE
	.align		4
.L_179:
        /*0318*/ 	.byte	0x04, 0x12
        /*031a*/ 	.short	(.L_181 - .L_180)
	.align		4
.L_180:
        /*031c*/ 	.word	index@(_Z11convKernel3i)
        /*0320*/ 	.word	0x00000000


	//----- nvinfo : EIATTR_MIN_STACK_SIZE
	.align		4
.L_181:
        /*0324*/ 	.byte	0x04, 0x12
        /*0326*/ 	.short	(.L_183 - .L_182)
	.align		4
.L_182:
        /*0328*/ 	.word	index@(_Z11convKernel2i)
        /*032c*/ 	.word	0x00000000


	//----- nvinfo : EIATTR_MIN_STACK_SIZE
	.align		4
.L_183:
        /*0330*/ 	.byte	0x04, 0x12
        /*0332*/ 	.short	(.L_185 - .L_184)
	.align		4
.L_184:
        /*0334*/ 	.word	index@(_Z11convKernel1i)
        /*0338*/ 	.word	0x00000000


	//----- nvinfo : EIATTR_MIN_STACK_SIZE
	.align		4
.L_185:
        /*033c*/ 	.byte	0x04, 0x12
        /*033e*/ 	.short	(.L_187 - .L_186)
	.align		4
.L_186:
        /*0340*/ 	.word	index@(_Z12initialize2DPdS_)
        /*0344*/ 	.word	0x00000000


	//----- nvinfo : EIATTR_MIN_STACK_SIZE
	.align		4
.L_187:
        /*0348*/ 	.byte	0x04, 0x12
        /*034a*/ 	.short	(.L_189 - .L_188)
	.align		4
.L_188:
        /*034c*/ 	.word	index@(_Z5resetv)
        /*0350*/ 	.word	0x00000000


	//----- nvinfo : EIATTR_MIN_STACK_SIZE
	.align		4
.L_189:
        /*0354*/ 	.byte	0x04, 0x12
        /*0356*/ 	.short	(.L_191 - .L_190)
	.align		4
.L_190:
        /*0358*/ 	.word	index@(_Z11Trained_chkiPdS_)
        /*035c*/ 	.word	0x00000020


	//----- nvinfo : EIATTR_MIN_STACK_SIZE
	.align		4
.L_191:
        /*0360*/ 	.byte	0x04, 0x12
        /*0362*/ 	.short	(.L_193 - .L_192)
	.align		4
.L_192:
        /*0364*/ 	.word	index@(_Z7reduce1i)
        /*0368*/ 	.word	0x00000000


	//----- nvinfo : EIATTR_MIN_STACK_SIZE
	.align		4
.L_193:
        /*036c*/ 	.byte	0x04, 0x12
        /*036e*/ 	.short	(.L_195 - .L_194)
	.align		4
.L_194:
        /*0370*/ 	.word	index@(_Z13IsynRedKerneli)
        /*0374*/ 	.word	0x00000000


	//----- nvinfo : EIATTR_MIN_STACK_SIZE
	.align		4
.L_195:
        /*0378*/ 	.byte	0x04, 0x12
        /*037a*/ 	.short	(.L_197 - .L_196)
	.align		4
.L_196:
        /*037c*/ 	.word	index@(_Z8Lat_curri)
        /*0380*/ 	.word	0x00000000


	//----- nvinfo : EIATTR_MIN_STACK_SIZE
	.align		4
.L_197:
        /*0384*/ 	.byte	0x04, 0x12
        /*0386*/ 	.short	(.L_199 - .L_198)
	.align		4
.L_198:
        /*0388*/ 	.word	index@(_Z9SynKerneli)
        /*038c*/ 	.word	0x00000000


	//----- nvinfo : EIATTR_MIN_STACK_SIZE
	.align		4
.L_199:
        /*0390*/ 	.byte	0x04, 0x12
        /*0392*/ 	.short	(.L_201 - .L_200)
	.align		4
.L_200:
        /*0394*/ 	.word	index@(_Z10LifKernel2i)
        /*0398*/ 	.word	0x00000000


	//----- nvinfo : EIATTR_MIN_STACK_SIZE
	.align		4
.L_201:
        /*039c*/ 	.byte	0x04, 0x12
        /*039e*/ 	.short	(.L_203 - .L_202)
	.align		4
.L_202:
        /*03a0*/ 	.word	index@(_Z10LifKernel1i)
        /*03a4*/ 	.word	0x00000000


	//----- nvinfo : EIATTR_MIN_STACK_SIZE
	.align		4
.L_203:
        /*03a8*/ 	.byte	0x04, 0x12
        /*03aa*/ 	.short	(.L_205 - .L_204)
	.align		4
.L_204:
        /*03ac*/ 	.word	index@(_Z10clear_varsv)
        /*03b0*/ 	.word	0x00000000


	//----- nvinfo : EIATTR_MIN_STACK_SIZE
	.align		4
.L_205:
        /*03b4*/ 	.byte	0x04, 0x12
        /*03b6*/ 	.short	(.L_207 - .L_206)
	.align		4
.L_206:
        /*03b8*/ 	.word	index@(_Z9createDesv)
        /*03bc*/ 	.word	0x00000000


	//----- nvinfo : EIATTR_MIN_STACK_SIZE
	.align		4
.L_207:
        /*03c0*/ 	.byte	0x04, 0x12
        /*03c2*/ 	.short	(.L_209 - .L_208)
	.align		4
.L_208:
        /*03c4*/ 	.word	index@(_Z8pix2spksii)
        /*03c8*/ 	.word	0x00000000


	//----- nvinfo : EIATTR_MIN_STACK_SIZE
	.align		4
.L_209:
        /*03cc*/ 	.byte	0x04, 0x12
        /*03ce*/ 	.short	(.L_211 - .L_210)
	.align		4
.L_210:
        /*03d0*/ 	.word	index@(_Z12convert2SpksPh)
        /*03d4*/ 	.word	0x00000000


	//----- nvinfo : EIATTR_MIN_STACK_SIZE
	.align		4
.L_211:
        /*03d8*/ 	.byte	0x04, 0x12
        /*03da*/ 	.short	(.L_213 - .L_212)
	.align		4
.L_212:
        /*03dc*/ 	.word	index@(_Z14img_readKernelPi)
        /*03e0*/ 	.word	0x00000000
.L_213:


//--------------------- .nv.compat                --------------------------
	.section	.nv.compat,"",@"SHT_CUDA_COMPAT_INFO"
	.align	4
        /*0000*/ 	.byte	0x02, 0x09, 0x00, 0x00, 0x02, 0x02, 0x01, 0x00, 0x02, 0x05, 0x05, 0x00, 0x03, 0x07, 0x01, 0x01
        /*0010*/ 	.byte	0x02, 0x03, 0x00, 0x00, 0x02, 0x06, 0x01, 0x00, 0x04, 0x0b, 0x08, 0x00, 0x01, 0x00, 0x00, 0x00
        /*0020*/ 	.byte	0x00, 0x00, 0x00, 0x00


//--------------------- .nv.info._Z12convKernel12i --------------------------
	.section	.nv.info._Z12convKernel12i,"",@"SHT_CUDA_INFO"
	.sectionflags	@""
	.align	4


	//----- nvinfo : EIATTR_CUDA_API_VERSION
	.align		4
        /*0000*/ 	.byte	0x04, 0x37
        /*0002*/ 	.short	(.L_215 - .L_214)
.L_214:
        /*0004*/ 	.word	0x00000082


	//----- nvinfo : EIATTR_KPARAM_INFO
	.align		4
.L_215:
        /*0008*/ 	.byte	0x04, 0x17
        /*000a*/ 	.short	(.L_217 - .L_216)
.L_216:
        /*000c*/ 	.word	0x00000000
        /*0010*/ 	.short	0x0000
        /*0012*/ 	.short	0x0000
        /*0014*/ 	.byte	0x00, 0xf0, 0x11, 0x00


	//----- nvinfo : EIATTR_SPARSE_MMA_MASK
	.align		4
.L_217:
        /*0018*/ 	.byte	0x03, 0x50
        /*001a*/ 	.short	0x0000


	//----- nvinfo : EIATTR_MAXREG_COUNT
	.align		4
        /*001c*/ 	.byte	0x03, 0x1b
        /*001e*/ 	.short	0x00ff


	//----- nvinfo : EIATTR_MERCURY_ISA_VERSION
	.align		4
        /*0020*/ 	.byte	0x03, 0x5f
        /*0022*/ 	.short	0x0101


	//----- nvinfo : EIATTR_VRC_CTA_INIT_COUNT
	.align		4
        /*0024*/ 	.byte	0x02, 0x4a
	.zero		1
	.zero		1


	//----- nvinfo : EIATTR_EXIT_INSTR_OFFSETS
	.align		4
        /*0028*/ 	.byte	0x04, 0x1c
        /*002a*/ 	.short	(.L_219 - .L_218)


	//   ....[0]....
.L_218:
        /*002c*/ 	.word	0x000000b0


	//   ....[1]....
        /*0030*/ 	.word	0x00000400


	//----- nvinfo : EIATTR_CBANK_PARAM_SIZE
	.align		4
.L_219:
        /*0034*/ 	.byte	0x03, 0x19
        /*0036*/ 	.short	0x0004


	//----- nvinfo : EIATTR_PARAM_CBANK
	.align		4
        /*0038*/ 	.byte	0x04, 0x0a
        /*003a*/ 	.short	(.L_221 - .L_220)
	.align		4
.L_220:
        /*003c*/ 	.word	index@(.nv.constant0._Z12convKernel12i)
        /*0040*/ 	.short	0x0380
        /*0042*/ 	.short	0x0004


	//----- nvinfo : EIATTR_SW_WAR
	.align		4
.L_221:
        /*0044*/ 	.byte	0x04, 0x36
        /*0046*/ 	.short	(.L_223 - .L_222)
.L_222:
        /*0048*/ 	.word	0x00000008
.L_223:


//--------------------- .nv.info._Z12convKernel11i --------------------------
	.section	.nv.info._Z12convKernel11i,"",@"SHT_CUDA_INFO"
	.sectionflags	@""
	.align	4


	//----- nvinfo : EIATTR_CUDA_API_VERSION
	.align		4
        /*0000*/ 	.byte	0x04, 0x37
        /*0002*/ 	.short	(.L_225 - .L_224)
.L_224:
        /*0004*/ 	.word	0x00000082


	//----- nvinfo : EIATTR_KPARAM_INFO
	.align		4
.L_225:
        /*0008*/ 	.byte	0x04, 0x17
        /*000a*/ 	.short	(.L_227 - .L_226)
.L_226:
        /*000c*/ 	.word	0x00000000
        /*0010*/ 	.short	0x0000
        /*0012*/ 	.short	0x0000
        /*0014*/ 	.byte	0x00, 0xf0, 0x11, 0x00


	//----- nvinfo : EIATTR_SPARSE_MMA_MASK
	.align		4
.L_227:
        /*0018*/ 	.byte	0x03, 0x50
        /*001a*/ 	.short	0x0000


	//----- nvinfo : EIATTR_MAXREG_COUNT
	.align		4
        /*001c*/ 	.byte	0x03, 0x1b
        /*001e*/ 	.short	0x00ff


	//----- nvinfo : EIATTR_MERCURY_ISA_VERSION
	.align		4
        /*0020*/ 	.byte	0x03, 0x5f
        /*0022*/ 	.short	0x0101


	//----- nvinfo : EIATTR_VRC_CTA_INIT_COUNT
	.align		4
        /*0024*/ 	.byte	0x02, 0x4a
	.zero		1
	.zero		1


	//----- nvinfo : EIATTR_EXIT_INSTR_OFFSETS
	.align		4
        /*0028*/ 	.byte	0x04, 0x1c
        /*002a*/ 	.short	(.L_229 - .L_228)


	//   ....[0]....
.L_228:
        /*002c*/ 	.word	0x000000b0


	//   ....[1]....
        /*0030*/ 	.word	0x00000400


	//----- nvinfo : EIATTR_CBANK_PARAM_SIZE
	.align		4
.L_229:
        /*0034*/ 	.byte	0x03, 0x19
        /*0036*/ 	.short	0x0004


	//----- nvinfo : EIATTR_PARAM_CBANK
	.align		4
        /*0038*/ 	.byte	0x04, 0x0a
        /*003a*/ 	.short	(.L_231 - .L_230)
	.align		4
.L_230:
        /*003c*/ 	.word	index@(.nv.constant0._Z12convKernel11i)
        /*0040*/ 	.short	0x0380
        /*0042*/ 	.short	0x0004


	//----- nvinfo : EIATTR_SW_WAR
	.align		4
.L_231:
        /*0044*/ 	.byte	0x04, 0x36
        /*0046*/ 	.short	(.L_233 - .L_232)
.L_232:
        /*0048*/ 	.word	0x00000008
.L_233:


//--------------------- .nv.info._Z12convKernel10i --------------------------
	.section	.nv.info._Z12convKernel10i,"",@"SHT_CUDA_INFO"
	.sectionflags	@""
	.align	4


	//----- nvinfo : EIATTR_CUDA_API_VERSION
	.align		4
        /*0000*/ 	.byte	0x04, 0x37
        /*0002*/ 	.short	(.L_235 - .L_234)
.L_234:
        /*0004*/ 	.word	0x00000082


	//----- nvinfo : EIATTR_KPARAM_INFO
	.align		4
.L_235:
        /*0008*/ 	.byte	0x04, 0x17
        /*000a*/ 	.short	(.L_237 - .L_236)
.L_236:
        /*000c*/ 	.word	0x00000000
        /*0010*/ 	.short	0x0000
        /*0012*/ 	.short	0x0000
        /*0014*/ 	.byte	0x00, 0xf0, 0x11, 0x00


	//----- nvinfo : EIATTR_SPARSE_MMA_MASK
	.align		4
.L_237:
        /*0018*/ 	.byte	0x03, 0x50
        /*001a*/ 	.short	0x0000


	//----- nvinfo : EIATTR_MAXREG_COUNT
	.align		4
        /*001c*/ 	.byte	0x03, 0x1b
        /*001e*/ 	.short	0x00ff


	//----- nvinfo : EIATTR_MERCURY_ISA_VERSION
	.align		4
        /*0020*/ 	.byte	0x03, 0x5f
        /*0022*/ 	.short	0x0101


	//----- nvinfo : EIATTR_VRC_CTA_INIT_COUNT
	.align		4
        /*0024*/ 	.byte	0x02, 0x4a
	.zero		1
	.zero		1


	//----- nvinfo : EIATTR_EXIT_INSTR_OFFSETS
	.align		4
        /*0028*/ 	.byte	0x04, 0x1c
        /*002a*/ 	.short	(.L_239 - .L_238)


	//   ....[0]....
.L_238:
        /*002c*/ 	.word	0x000000b0


	//   ....[1]....
        /*0030*/ 	.word	0x00000400


	//----- nvinfo : EIATTR_CBANK_PARAM_SIZE
	.align		4
.L_239:
        /*0034*/ 	.byte	0x03, 0x19
        /*0036*/ 	.short	0x0004


	//----- nvinfo : EIATTR_PARAM_CBANK
	.align		4
        /*0038*/ 	.byte	0x04, 0x0a
        /*003a*/ 	.short	(.L_241 - .L_240)
	.align		4
.L_240:
        /*003c*/ 	.word	index@(.nv.constant0._Z12convKernel10i)
        /*0040*/ 	.short	0x0380
        /*0042*/ 	.short	0x0004


	//----- nvinfo : EIATTR_SW_WAR
	.align		4
.L_241:
        /*0044*/ 	.byte	0x04, 0x36
        /*0046*/ 	.short	(.L_243 - .L_242)
.L_242:
        /*0048*/ 	.word	0x00000008
.L_243:


//--------------------- .nv.info._Z11convKernel9i --------------------------
	.section	.nv.info._Z11convKernel9i,"",@"SHT_CUDA_INFO"
	.sectionflags	@""
	.align	4


	//----- nvinfo : EIATTR_CUDA_API_VERSION
	.align		4
        /*0000*/ 	.byte	0x04, 0x37
        /*0002*/ 	.short	(.L_245 - .L_244)
.L_244:
        /*0004*/ 	.word	0x00000082


	//----- nvinfo : EIATTR_KPARAM_INFO
	.align		4
.L_245:
        /*0008*/ 	.byte	0x04, 0x17
        /*000a*/ 	.short	(.L_247 - .L_246)
.L_246:
        /*000c*/ 	.word	0x00000000
        /*0010*/ 	.short	0x0000
        /*0012*/ 	.short	0x0000
        /*0014*/ 	.byte	0x00, 0xf0, 0x11, 0x00


	//----- nvinfo : EIATTR_SPARSE_MMA_MASK
	.align		4
.L_247:
        /*0018*/ 	.byte	0x03, 0x50
        /*001a*/ 	.short	0x0000


	//----- nvinfo : EIATTR_MAXREG_COUNT
	.align		4
        /*001c*/ 	.byte	0x03, 0x1b
        /*001e*/ 	.short	0x00ff


	//----- nvinfo : EIATTR_MERCURY_ISA_VERSION
	.align		4
        /*0020*/ 	.byte	0x03, 0x5f
        /*0022*/ 	.short	0x0101


	//----- nvinfo : EIATTR_VRC_CTA_INIT_COUNT
	.align		4
        /*0024*/ 	.byte	0x02, 0x4a
	.zero		1
	.zero		1


	//----- nvinfo : EIATTR_EXIT_INSTR_OFFSETS
	.align		4
        /*0028*/ 	.byte	0x04, 0x1c
        /*002a*/ 	.short	(.L_249 - .L_248)


	//   ....[0]....
.L_248:
        /*002c*/ 	.word	0x000000b0


	//   ....[1]....
        /*0030*/ 	.word	0x00000400


	//----- nvinfo : EIATTR_CBANK_PARAM_SIZE
	.align		4
.L_249:
        /*0034*/ 	.byte	0x03, 0x19
        /*0036*/ 	.short	0x0004


	//----- nvinfo : EIATTR_PARAM_CBANK
	.align		4
        /*0038*/ 	.byte	0x04, 0x0a
        /*003a*/ 	.short	(.L_251 - .L_250)
	.align		4
.L_250:
        /*003c*/ 	.word	index@(.nv.constant0._Z11convKernel9i)
        /*0040*/ 	.short	0x0380
        /*0042*/ 	.short	0x0004


	//----- nvinfo : EIATTR_SW_WAR
	.align		4
.L_251:
        /*0044*/ 	.byte	0x04, 0x36
        /*0046*/ 	.short	(.L_253 - .L_252)
.L_252:
        /*0048*/ 	.word	0x00000008
.L_253:


//--------------------- .nv.info._Z11convKernel8i --------------------------
	.section	.nv.info._Z11convKernel8i,"",@"SHT_CUDA_INFO"
	.sectionflags	@""
	.align	4


	//----- nvinfo : EIATTR_CUDA_API_VERSION
	.align		4
        /*0000*/ 	.byte	0x04, 0x37
        /*0002*/ 	.short	(.L_255 - .L_254)
.L_254:
        /*0004*/ 	.word	0x00000082


	//----- nvinfo : EIATTR_KPARAM_INFO
	.align		4
.L_255:
        /*0008*/ 	.byte	0x04, 0x17
        /*000a*/ 	.short	(.L_257 - .L_256)
.L_256:
        /*000c*/ 	.word	0x00000000
        /*0010*/ 	.short	0x0000
        /*0012*/ 	.short	0x0000
        /*0014*/ 	.byte	0x00, 0xf0, 0x11, 0x00


	//----- nvinfo : EIATTR_SPARSE_MMA_MASK
	.align		4
.L_257:
        /*0018*/ 	.byte	0x03, 0x50
        /*001a*/ 	.short	0x0000


	//----- nvinfo : EIATTR_MAXREG_COUNT
	.align		4
        /*001c*/ 	.byte	0x03, 0x1b
        /*001e*/ 	.short	0x00ff


	//----- nvinfo : EIATTR_MERCURY_ISA_VERSION
	.align		4
        /*0020*/ 	.byte	0x03, 0x5f
        /*0022*/ 	.short	0x0101


	//----- nvinfo : EIATTR_VRC_CTA_INIT_COUNT
	.align		4
        /*0024*/ 	.byte	0x02, 0x4a
	.zero		1
	.zero		1


	//----- nvinfo : EIATTR_EXIT_INSTR_OFFSETS
	.align		4
        /*0028*/ 	.byte	0x04, 0x1c
        /*002a*/ 	.short	(.L_259 - .L_258)


	//   ....[0]....
.L_258:
        /*002c*/ 	.word	0x000000b0


	//   ....[1]....
        /*0030*/ 	.word	0x00000400


	//----- nvinfo : EIATTR_CBANK_PARAM_SIZE
	.align		4
.L_259:
        /*0034*/ 	.byte	0x03, 0x19
        /*0036*/ 	.short	0x0004


	//----- nvinfo : EIATTR_PARAM_CBANK
	.align		4
        /*0038*/ 	.byte	0x04, 0x0a
        /*003a*/ 	.short	(.L_261 - .L_260)
	.align		4
.L_260:
        /*003c*/ 	.word	index@(.nv.constant0._Z11convKernel8i)
        /*0040*/ 	.short	0x0380
        /*0042*/ 	.short	0x0004


	//----- nvinfo : EIATTR_SW_WAR
	.align		4
.L_261:
        /*0044*/ 	.byte	0x04, 0x36
        /*0046*/ 	.short	(.L_263 - .L_262)
.L_262:
        /*0048*/ 	.word	0x00000008
.L_263:


//--------------------- .nv.info._Z11convKernel7i --------------------------
	.section	.nv.info._Z11convKernel7i,"",@"SHT_CUDA_INFO"
	.sectionflags	@""
	.align	4


	//----- nvinfo : EIATTR_CUDA_API_VERSION
	.align		4
        /*0000*/ 	.byte	0x04, 0x37
        /*0002*/ 	.short	(.L_265 - .L_264)
.L_264:
        /*0004*/ 	.word	0x00000082


	//----- nvinfo : EIATTR_KPARAM_INFO
	.align		4
.L_265:
        /*0008*/ 	.byte	0x04, 0x17
        /*000a*/ 	.short	(.L_267 - .L_266)
.L_266:
        /*000c*/ 	.word	0x00000000
        /*0010*/ 	.short	0x0000
        /*0012*/ 	.short	0x0000
        /*0014*/ 	.byte	0x00, 0xf0, 0x11, 0x00


	//----- nvinfo : EIATTR_SPARSE_MMA_MASK
	.align		4
.L_267:
        /*0018*/ 	.byte	0x03, 0x50
        /*001a*/ 	.short	0x0000


	//----- nvinfo : EIATTR_MAXREG_COUNT
	.align		4
        /*001c*/ 	.byte	0x03, 0x1b
        /*001e*/ 	.short	0x00ff


	//----- nvinfo : EIATTR_MERCURY_ISA_VERSION
	.align		4
        /*0020*/ 	.byte	0x03, 0x5f
        /*0022*/ 	.short	0x0101


	//----- nvinfo : EIATTR_VRC_CTA_INIT_COUNT
	.align		4
        /*0024*/ 	.byte	0x02, 0x4a
	.zero		1
	.zero		1


	//----- nvinfo : EIATTR_EXIT_INSTR_OFFSETS
	.align		4
        /*0028*/ 	.byte	0x04, 0x1c
        /*002a*/ 	.short	(.L_269 - .L_268)


	//   ....[0]....
.L_268:
        /*002c*/ 	.word	0x000000b0


	//   ....[1]....
        /*0030*/ 	.word	0x00000400


	//----- nvinfo : EIATTR_CBANK_PARAM_SIZE
	.align		4
.L_269:
        /*0034*/ 	.byte	0x03, 0x19
        /*0036*/ 	.short	0x0004


	//----- nvinfo : EIATTR_PARAM_CBANK
	.align		4
        /*0038*/ 	.byte	0x04, 0x0a
        /*003a*/ 	.short	(.L_271 - .L_270)
	.align		4
.L_270:
        /*003c*/ 	.word	index@(.nv.constant0._Z11convKernel7i)
        /*0040*/ 	.short	0x0380
        /*0042*/ 	.short	0x0004


	//----- nvinfo : EIATTR_SW_WAR
	.align		4
.L_271:
        /*0044*/ 	.byte	0x04, 0x36
        /*0046*/ 	.short	(.L_273 - .L_272)
.L_272:
        /*0048*/ 	.word	0x00000008
.L_273:


//--------------------- .nv.info._Z11convKernel6i --------------------------
	.section	.nv.info._Z11convKernel6i,"",@"SHT_CUDA_INFO"
	.sectionflags	@""
	.align	4


	//----- nvinfo : EIATTR_CUDA_API_VERSION
	.align		4
        /*0000*/ 	.byte	0x04, 0x37
        /*0002*/ 	.short	(.L_275 - .L_274)
.L_274:
        /*0004*/ 	.word	0x00000082


	//----- nvinfo : EIATTR_KPARAM_INFO
	.align		4
.L_275:
        /*0008*/ 	.byte	0x04, 0x17
        /*000a*/ 	.short	(.L_277 - .L_276)
.L_276:
        /*000c*/ 	.word	0x00000000
        /*0010*/ 	.short	0x0000
        /*0012*/ 	.short	0x0000
        /*0014*/ 	.byte	0x00, 0xf0, 0x11, 0x00


	//----- nvinfo : EIATTR_SPARSE_MMA_MASK
	.align		4
.L_277:
        /*0018*/ 	.byte	0x03, 0x50
        /*001a*/ 	.short	0x0000


	//----- nvinfo : EIATTR_MAXREG_COUNT
	.align		4
        /*001c*/ 	.byte	0x03, 0x1b
        /*001e*/ 	.short	0x00ff


	//----- nvinfo : EIATTR_MERCURY_ISA_VERSION
	.align		4
        /*0020*/ 	.byte	0x03, 0x5f
        /*0022*/ 	.short	0x0101


	//----- nvinfo : EIATTR_VRC_CTA_INIT_COUNT
	.align		4
        /*0024*/ 	.byte	0x02, 0x4a
	.zero		1
	.zero		1


	//----- nvinfo : EIATTR_EXIT_INSTR_OFFSETS
	.align		4
        /*0028*/ 	.byte	0x04, 0x1c
        /*002a*/ 	.short	(.L_279 - .L_278)


	//   ....[0]....
.L_278:
        /*002c*/ 	.word	0x000000b0


	//   ....[1]....
        /*0030*/ 	.word	0x00000400


	//----- nvinfo : EIATTR_CBANK_PARAM_SIZE
	.align		4
.L_279:
        /*0034*/ 	.byte	0x03, 0x19
        /*0036*/ 	.short	0x0004


	//----- nvinfo : EIATTR_PARAM_CBANK
	.align		4
        /*0038*/ 	.byte	0x04, 0x0a
        /*003a*/ 	.short	(.L_281 - .L_280)
	.align		4
.L_280:
        /*003c*/ 	.word	index@(.nv.constant0._Z11convKernel6i)
        /*0040*/ 	.short	0x0380
        /*0042*/ 	.short	0x0004


	//----- nvinfo : EIATTR_SW_WAR
	.align		4
.L_281:
        /*0044*/ 	.byte	0x04, 0x36
        /*0046*/ 	.short	(.L_283 - .L_282)
.L_282:
        /*0048*/ 	.word	0x00000008
.L_283:


//--------------------- .nv.info._Z11convKernel5i --------------------------
	.section	.nv.info._Z11convKernel5i,"",@"SHT_CUDA_INFO"
	.sectionflags	@""
	.align	4


	//----- nvinfo : EIATTR_CUDA_API_VERSION
	.align		4
        /*0000*/ 	.byte	0x04, 0x37
        /*0002*/ 	.short	(.L_285 - .L_284)
.L_284:
        /*0004*/ 	.word	0x00000082


	//----- nvinfo : EIATTR_KPARAM_INFO
	.align		4
.L_285:
        /*0008*/ 	.byte	0x04, 0x17
        /*000a*/ 	.short	(.L_287 - .L_286)
.L_286:
        /*000c*/ 	.word	0x00000000
        /*0010*/ 	.short	0x0000
        /*0012*/ 	.short	0x0000
        /*0014*/ 	.byte	0x00, 0xf0, 0x11, 0x00


	//----- nvinfo : EIATTR_SPARSE_MMA_MASK
	.align		4
.L_287:
        /*0018*/ 	.byte	0x03, 0x50
        /*001a*/ 	.short	0x0000


	//----- nvinfo : EIATTR_MAXREG_COUNT
	.align		4
        /*001c*/ 	.byte	0x03, 0x1b
        /*001e*/ 	.short	0x00ff


	//----- nvinfo : EIATTR_MERCURY_ISA_VERSION
	.align		4
        /*0020*/ 	.byte	0x03, 0x5f
        /*0022*/ 	.short	0x0101


	//----- nvinfo : EIATTR_VRC_CTA_INIT_COUNT
	.align		4
        /*0024*/ 	.byte	0x02, 0x4a
	.zero		1
	.zero		1


	//----- nvinfo : EIATTR_EXIT_INSTR_OFFSETS
	.align		4
        /*0028*/ 	.byte	0x04, 0x1c
        /*002a*/ 	.short	(.L_289 - .L_288)


	//   ....[0]....
.L_288:
        /*002c*/ 	.word	0x000000b0


	//   ....[1]....
        /*0030*/ 	.word	0x00000400


	//----- nvinfo : EIATTR_CBANK_PARAM_SIZE
	.align		4
.L_289:
        /*0034*/ 	.byte	0x03, 0x19
        /*0036*/ 	.short	0x0004


	//----- nvinfo : EIATTR_PARAM_CBANK
	.align		4
        /*0038*/ 	.byte	0x04, 0x0a
        /*003a*/ 	.short	(.L_291 - .L_290)
	.align		4
.L_290:
        /*003c*/ 	.word	index@(.nv.constant0._Z11convKernel5i)
        /*0040*/ 	.short	0x0380
        /*0042*/ 	.short	0x0004


	//----- nvinfo : EIATTR_SW_WAR
	.align		4
.L_291:
        /*0044*/ 	.byte	0x04, 0x36
        /*0046*/ 	.short	(.L_293 - .L_292)
.L_292:
        /*0048*/ 	.word	0x00000008
.L_293:


//--------------------- .nv.info._Z11convKernel4i --------------------------
	.section	.nv.info._Z11convKernel4i,"",@"SHT_CUDA_INFO"
	.sectionflags	@""
	.align	4


	//----- nvinfo : EIATTR_CUDA_API_VERSION
	.align		4
        /*0000*/ 	.byte	0x04, 0x37
        /*0002*/ 	.short	(.L_295 - .L_294)
.L_294:
        /*0004*/ 	.word	0x00000082


	//----- nvinfo : EIATTR_KPARAM_INFO
	.align		4
.L_295:
        /*0008*/ 	.byte	0x04, 0x17
        /*000a*/ 	.short	(.L_297 - .L_296)
.L_296:
        /*000c*/ 	.word	0x00000000
        /*0010*/ 	.short	0x0000
        /*0012*/ 	.short	0x0000
        /*0014*/ 	.byte	0x00, 0xf0, 0x11, 0x00


	//----- nvinfo : EIATTR_SPARSE_MMA_MASK
	.align		4
.L_297:
        /*0018*/ 	.byte	0x03, 0x50
        /*001a*/ 	.short	0x0000


	//----- nvinfo : EIATTR_MAXREG_COUNT
	.align		4
        /*001c*/ 	.byte	0x03, 0x1b
        /*001e*/ 	.short	0x00ff


	//----- nvinfo : EIATTR_MERCURY_ISA_VERSION
	.align		4
        /*0020*/ 	.byte	0x03, 0x5f
        /*0022*/ 	.short	0x0101


	//----- nvinfo : EIATTR_VRC_CTA_INIT_COUNT
	.align		4
        /*0024*/ 	.byte	0x02, 0x4a
	.zero		1
	.zero		1


	//----- nvinfo : EIATTR_EXIT_INSTR_OFFSETS
	.align		4
        /*0028*/ 	.byte	0x04, 0x1c
        /*002a*/ 	.short	(.L_299 - .L_298)


	//   ....[0]....
.L_298:
        /*002c*/ 	.word	0x000000b0


	//   ....[1]....
        /*0030*/ 	.word	0x00000400


	//----- nvinfo : EIATTR_CBANK_PARAM_SIZE
	.align		4
.L_299:
        /*0034*/ 	.byte	0x03, 0x19
        /*0036*/ 	.short	0x0004


	//----- nvinfo : EIATTR_PARAM_CBANK
	.align		4
        /*0038*/ 	.byte	0x04, 0x0a
        /*003a*/ 	.short	(.L_301 - .L_300)
	.align		4
.L_300:
        /*003c*/ 	.word	index@(.nv.constant0._Z11convKernel4i)
        /*0040*/ 	.short	0x0380
        /*0042*/ 	.short	0x0004


	//----- nvinfo : EIATTR_SW_WAR
	.align		4
.L_301:
        /*0044*/ 	.byte	0x04, 0x36
        /*0046*/ 	.short	(.L_303 - .L_302)
.L_302:
        /*0048*/ 	.word	0x00000008
.L_303:


//--------------------- .nv.info._Z11convKernel3i --------------------------
	.section	.nv.info._Z11convKernel3i,"",@"SHT_CUDA_INFO"
	.sectionflags	@""
	.align	4


	//----- nvinfo : EIATTR_CUDA_API_VERSION
	.align		4
        /*0000*/ 	.byte	0x04, 0x37
        /*0002*/ 	.short	(.L_305 - .L_304)
.L_304:
        /*0004*/ 	.word	0x00000082


	//----- nvinfo : EIATTR_KPARAM_INFO
	.align		4
.L_305:
        /*0008*/ 	.byte	0x04, 0x17
        /*000a*/ 	.short	(.L_307 - .L_306)
.L_306:
        /*000c*/ 	.word	0x00000000
        /*0010*/ 	.short	0x0000
        /*0012*/ 	.short	0x0000
        /*0014*/ 	.byte	0x00, 0xf0, 0x11, 0x00


	//----- nvinfo : EIATTR_SPARSE_MMA_MASK
	.align		4
.L_307:
        /*0018*/ 	.byte	0x03, 0x50
        /*001a*/ 	.short	0x0000


	//----- nvinfo : EIATTR_MAXREG_COUNT
	.align		4
        /*001c*/ 	.byte	0x03, 0x1b
        /*001e*/ 	.short	0x00ff


	//----- nvinfo : EIATTR_MERCURY_ISA_VERSION
	.align		4
        /*0020*/ 	.byte	0x03, 0x5f
        /*0022*/ 	.short	0x0101


	//----- nvinfo : EIATTR_VRC_CTA_INIT_COUNT
	.align		4
        /*0024*/ 	.byte	0x02, 0x4a
	.zero		1
	.zero		1


	//----- nvinfo : EIATTR_EXIT_INSTR_OFFSETS
	.align		4
        /*0028*/ 	.byte	0x04, 0x1c
        /*002a*/ 	.short	(.L_309 - .L_308)


	//   ....[0]....
.L_308:
        /*002c*/ 	.word	0x000000b0


	//   ....[1]....
        /*0030*/ 	.word	0x00000400


	//----- nvinfo : EIATTR_CBANK_PARAM_SIZE
	.align		4
.L_309:
        /*0034*/ 	.byte	0x03, 0x19
        /*0036*/ 	.short	0x0004


	//----- nvinfo : EIATTR_PARAM_CBANK
	.align		4
        /*0038*/ 	.byte	0x04, 0x0a
        /*003a*/ 	.short	(.L_311 - .L_310)
	.align		4
.L_310:
        /*003c*/ 	.word	index@(.nv.constant0._Z11convKernel3i)
        /*0040*/ 	.short	0x0380
        /*0042*/ 	.short	0x0004


	//----- nvinfo : EIATTR_SW_WAR
	.align		4
.L_311:
        /*0044*/ 	.byte	0x04, 0x36
        /*0046*/ 	.short	(.L_313 - .L_312)
.L_312:
        /*0048*/ 	.word	0x00000008
.L_313:


//--------------------- .nv.info._Z11convKernel2i --------------------------
	.section	.nv.info._Z11convKernel2i,"",@"SHT_CUDA_INFO"
	.sectionflags	@""
	.align	4


	//----- nvinfo : EIATTR_CUDA_API_VERSION
	.align		4
        /*0000*/ 	.byte	0x04, 0x37
        /*0002*/ 	.short	(.L_315 - .L_314)
.L_314:
        /*0004*/ 	.word	0x00000082


	//----- nvinfo : EIATTR_KPARAM_INFO
	.align		4
.L_315:
        /*0008*/ 	.byte	0x04, 0x17
        /*000a*/ 	.short	(.L_317 - .L_316)
.L_316:
        /*000c*/ 	.word	0x00000000
        /*0010*/ 	.short	0x0000
        /*0012*/ 	.short	0x0000
        /*0014*/ 	.byte	0x00, 0xf0, 0x11, 0x00


	//----- nvinfo : EIATTR_SPARSE_MMA_MASK
	.align		4
.L_317:
        /*0018*/ 	.byte	0x03, 0x50
        /*001a*/ 	.short	0x0000


	//----- nvinfo : EIATTR_MAXREG_COUNT
	.align		4
        /*001c*/ 	.byte	0x03, 0x1b
        /*001e*/ 	.short	0x00ff


	//----- nvinfo : EIATTR_MERCURY_ISA_VERSION
	.align		4
        /*0020*/ 	.byte	0x03, 0x5f
        /*0022*/ 	.short	0x0101


	//----- nvinfo : EIATTR_VRC_CTA_INIT_COUNT
	.align		4
        /*0024*/ 	.byte	0x02, 0x4a
	.zero		1
	.zero		1


	//----- nvinfo : EIATTR_EXIT_INSTR_OFFSETS
	.align		4
        /*0028*/ 	.byte	0x04, 0x1c
        /*002a*/ 	.short	(.L_319 - .L_318)


	//   ....[0]....
.L_318:
        /*002c*/ 	.word	0x000000b0


	//   ....[1]....
        /*0030*/ 	.word	0x00000400


	//----- nvinfo : EIATTR_CBANK_PARAM_SIZE
	.align		4
.L_319:
        /*0034*/ 	.byte	0x03, 0x19
        /*0036*/ 	.short	0x0004


	//----- nvinfo : EIATTR_PARAM_CBANK
	.align		4
        /*0038*/ 	.byte	0x04, 0x0a
        /*003a*/ 	.short	(.L_321 - .L_320)
	.align		4
.L_320:
        /*003c*/ 	.word	index@(.nv.constant0._Z11convKernel2i)
        /*0040*/ 	.short	0x0380
        /*0042*/ 	.short	0x0004


	//----- nvinfo : EIATTR_SW_WAR
	.align		4
.L_321:
        /*0044*/ 	.byte	0x04, 0x36
        /*0046*/ 	.short	(.L_323 - .L_322)
.L_322:
        /*0048*/ 	.word	0x00000008
.L_323:


//--------------------- .nv.info._Z11convKernel1i --------------------------
	.section	.nv.info._Z11convKernel1i,"",@"SHT_CUDA_INFO"
	.sectionflags	@""
	.align	4


	//----- nvinfo : EIATTR_CUDA_API_VERSION
	.align		4
        /*0000*/ 	.byte	0x04, 0x37
        /*0002*/ 	.short	(.L_325 - .L_324)
.L_324:
        /*0004*/ 	.word	0x00000082


	//----- nvinfo : EIATTR_KPARAM_INFO
	.align		4
.L_325:
        /*0008*/ 	.byte	0x04, 0x17
        /*000a*/ 	.short	(.L_327 - .L_326)
.L_326:
        /*000c*/ 	.word	0x00000000
        /*0010*/ 	.short	0x0000
        /*0012*/ 	.short	0x0000
        /*0014*/ 	.byte	0x00, 0xf0, 0x11, 0x00


	//----- nvinfo : EIATTR_SPARSE_MMA_MASK
	.align		4
.L_327:
        /*0018*/ 	.byte	0x03, 0x50
        /*001a*/ 	.short	0x0000


	//----- nvinfo : EIATTR_MAXREG_COUNT
	.align		4
        /*001c*/ 	.byte	0x03, 0x1b
        /*001e*/ 	.short	0x00ff


	//----- nvinfo : EIATTR_MERCURY_ISA_VERSION
	.align		4
        /*0020*/ 	.byte	0x03, 0x5f
        /*0022*/ 	.short	0x0101


	//----- nvinfo : EIATTR_VRC_CTA_INIT_COUNT
	.align		4
        /*0024*/ 	.byte	0x02, 0x4a
	.zero		1
	.zero		1


	//----- nvinfo : EIATTR_EXIT_INSTR_OFFSETS
	.align		4
        /*0028*/ 	.byte	0x04, 0x1c
        /*002a*/ 	.short	(.L_329 - .L_328)


	//   ....[0]....
.L_328:
        /*002c*/ 	.word	0x000000b0


	//   ....[1]....
        /*0030*/ 	.word	0x000003d0


	//----- nvinfo : EIATTR_CBANK_PARAM_SIZE
	.align		4
.L_329:
        /*0034*/ 	.byte	0x03, 0x19
        /*0036*/ 	.short	0x0004


	//----- nvinfo : EIATTR_PARAM_CBANK
	.align		4
        /*0038*/ 	.byte	0x04, 0x0a
        /*003a*/ 	.short	(.L_331 - .L_330)
	.align		4
.L_330:
        /*003c*/ 	.word	index@(.nv.constant0._Z11convKernel1i)
        /*0040*/ 	.short	0x0380
        /*0042*/ 	.short	0x0004


	//----- nvinfo : EIATTR_SW_WAR
	.align		4
.L_331:
        /*0044*/ 	.byte	0x04, 0x36
        /*0046*/ 	.short	(.L_333 - .L_332)
.L_332:
        /*0048*/ 	.word	0x00000008
.L_333:


//--------------------- .nv.info._Z12initialize2DPdS_ --------------------------
	.section	.nv.info._Z12initialize2DPdS_,"",@"SHT_CUDA_INFO"
	.sectionflags	@""
	.align	4


	//----- nvinfo : EIATTR_CUDA_API_VERSION
	.align		4
        /*0000*/ 	.byte	0x04, 0x37
        /*0002*/ 	.short	(.L_335 - .L_334)
.L_334:
        /*0004*/ 	.word	0x00000082


	//----- nvinfo : EIATTR_KPARAM_INFO
	.align		4
.L_335:
        /*0008*/ 	.byte	0x04, 0x17
        /*000a*/ 	.short	(.L_337 - .L_336)
.L_336:
        /*000c*/ 	.word	0x00000000
        /*0010*/ 	.short	0x0001
        /*0012*/ 	.short	0x0008
        /*0014*/ 	.byte	0x00, 0xf5, 0x21, 0x00


	//----- nvinfo : EIATTR_KPARAM_INFO
	.align		4
.L_337:
        /*0018*/ 	.byte	0x04, 0x17
        /*001a*/ 	.short	(.L_339 - .L_338)
.L_338:
        /*001c*/ 	.word	0x00000000
        /*0020*/ 	.short	0x0000
        /*0022*/ 	.short	0x0000
        /*0024*/ 	.byte	0x00, 0xf5, 0x21, 0x00


	//----- nvinfo : EIATTR_SPARSE_MMA_MASK
	.align		4
.L_339:
        /*0028*/ 	.byte	0x03, 0x50
        /*002a*/ 	.short	0x0000


	//----- nvinfo : EIATTR_MAXREG_COUNT
	.align		4
        /*002c*/ 	.byte	0x03, 0x1b
        /*002e*/ 	.short	0x00ff


	//----- nvinfo : EIATTR_MERCURY_ISA_VERSION
	.align		4
        /*0030*/ 	.byte	0x03, 0x5f
        /*0032*/ 	.short	0x0101


	//----- nvinfo : EIATTR_VRC_CTA_INIT_COUNT
	.align		4
        /*0034*/ 	.byte	0x02, 0x4a
	.zero		1
	.zero		1


	//----- nvinfo : EIATTR_EXIT_INSTR_OFFSETS
	.align		4
        /*0038*/ 	.byte	0x04, 0x1c
        /*003a*/ 	.short	(.L_341 - .L_340)


	//   ....[0]....
.L_340:
        /*003c*/ 	.word	0x00000da0


	//----- nvinfo : EIATTR_CBANK_PARAM_SIZE
	.align		4
.L_341:
        /*0040*/ 	.byte	0x03, 0x19
        /*0042*/ 	.short	0x0010


	//----- nvinfo : EIATTR_PARAM_CBANK
	.align		4
        /*0044*/ 	.byte	0x04, 0x0a
        /*0046*/ 	.short	(.L_343 - .L_342)
	.align		4
.L_342:
        /*0048*/ 	.word	index@(.nv.constant0._Z12initialize2DPdS_)
        /*004c*/ 	.short	0x0380
        /*004e*/ 	.short	0x0010


	//----- nvinfo : EIATTR_SW_WAR
	.align		4
.L_343:
        /*0050*/ 	.byte	0x04, 0x36
        /*0052*/ 	.short	(.L_345 - .L_344)
.L_344:
        /*0054*/ 	.word	0x00000008
.L_345:


//--------------------- .nv.info._Z5resetv        --------------------------
	.section	.nv.info._Z5resetv,"",@"SHT_CUDA_INFO"
	.sectionflags	@""
	.align	4


	//----- nvinfo : EIATTR_CUDA_API_VERSION
	.align		4
        /*0000*/ 	.byte	0x04, 0x37
        /*0002*/ 	.short	(.L_347 - .L_346)
.L_346:
        /*0004*/ 	.word	0x00000082


	//----- nvinfo : EIATTR_SPARSE_MMA_MASK
	.align		4
.L_347:
        /*0008*/ 	.byte	0x03, 0x50
        /*000a*/ 	.short	0x0000


	//----- nvinfo : EIATTR_MAXREG_COUNT
	.align		4
        /*000c*/ 	.byte	0x03, 0x1b
        /*000e*/ 	.short	0x00ff


	//----- nvinfo : EIATTR_MERCURY_ISA_VERSION
	.align		4
        /*0010*/ 	.byte	0x03, 0x5f
        /*0012*/ 	.short	0x0101


	//----- nvinfo : EIATTR_VRC_CTA_INIT_COUNT
	.align		4
        /*0014*/ 	.byte	0x02, 0x4a
	.zero		1
	.zero		1


	//----- nvinfo : EIATTR_EXIT_INSTR_OFFSETS
	.align		4
        /*0018*/ 	.byte	0x04, 0x1c
        /*001a*/ 	.short	(.L_349 - .L_348)


	//   ....[0]....
.L_348:
        /*001c*/ 	.word	0x00000060


	//----- nvinfo : EIATTR_SW_WAR
	.align		4
.L_349:
        /*0020*/ 	.byte	0x04, 0x36
        /*0022*/ 	.short	(.L_351 - .L_350)
.L_350:
        /*0024*/ 	.word	0x00000008
.L_351:


//--------------------- .nv.info._Z11Trained_chkiPdS_ --------------------------
	.section	.nv.info._Z11Trained_chkiPdS_,"",@"SHT_CUDA_INFO"
	.sectionflags	@""
	.align	4


	//----- nvinfo : EIATTR_CUDA_API_VERSION
	.align		4
        /*0000*/ 	.byte	0x04, 0x37
        /*0002*/ 	.short	(.L_353 - .L_352)
.L_352:
        /*0004*/ 	.word	0x00000082


	//----- nvinfo : EIATTR_KPARAM_INFO
	.align		4
.L_353:
        /*0008*/ 	.byte	0x04, 0x17
        /*000a*/ 	.short	(.L_355 - .L_354)
.L_354:
        /*000c*/ 	.word	0x00000000
        /*0010*/ 	.short	0x0002
        /*0012*/ 	.short	0x0010
        /*0014*/ 	.byte	0x00, 0xf5, 0x21, 0x00


	//----- nvinfo : EIATTR_KPARAM_INFO
	.align		4
.L_355:
        /*0018*/ 	.byte	0x04, 0x17
        /*001a*/ 	.short	(.L_357 - .L_356)
.L_356:
        /*001c*/ 	.word	0x00000000
        /*0020*/ 	.short	0x0001
        /*0022*/ 	.short	0x0008
        /*0024*/ 	.byte	0x00, 0xf5, 0x21, 0x00


	//----- nvinfo : EIATTR_KPARAM_INFO
	.align		4
.L_357:
        /*0028*/ 	.byte	0x04, 0x17
        /*002a*/ 	.short	(.L_359 - .L_358)
.L_358:
        /*002c*/ 	.word	0x00000000
        /*0030*/ 	.short	0x0000
        /*0032*/ 	.short	0x0000
        /*0034*/ 	.byte	0x00, 0xf0, 0x11, 0x00


	//----- nvinfo : EIATTR_SPARSE_MMA_MASK
	.align		4
.L_359:
        /*0038*/ 	.byte	0x03, 0x50
        /*003a*/ 	.short	0x0000


	//----- nvinfo : EIATTR_MAXREG_COUNT
	.align		4
        /*003c*/ 	.byte	0x03, 0x1b
        /*003e*/ 	.short	0x00ff


	//----- nvinfo : EIATTR_NUM_BARRIERS
	.align		4
        /*0040*/ 	.byte	0x02, 0x4c
        /*0042*/ 	.byte	0x01
	.zero		1


	//----- nvinfo : EIATTR_EXTERNS
	.align		4
        /*0044*/ 	.byte	0x04, 0x0f
        /*0046*/ 	.short	(.L_361 - .L_360)


	//   ....[0]....
	.align		4
.L_360:
        /*0048*/ 	.word	index@(vprintf)


	//----- nvinfo : EIATTR_MERCURY_ISA_VERSION
	.align		4
.L_361:
        /*004c*/ 	.byte	0x03, 0x5f
        /*004e*/ 	.short	0x0101


	//----- nvinfo : EIATTR_VRC_CTA_INIT_COUNT
	.align		4
        /*0050*/ 	.byte	0x02, 0x4a
	.zero		1
	.zero		1


	//----- nvinfo : EIATTR_SYSCALL_OFFSETS
	.align		4
        /*0054*/ 	.byte	0x04, 0x46
        /*0056*/ 	.short	(.L_363 - .L_362)


	//   ....[0]....
.L_362:
        /*0058*/ 	.word	0x000012d0


	//   ....[1]....
        /*005c*/ 	.word	0x00001440


	//   ....[2]....
        /*0060*/ 	.word	0x00001910


	//   ....[3]....
        /*0064*/ 	.word	0x00001a10


	//----- nvinfo : EIATTR_EXIT_INSTR_OFFSETS
	.align		4
.L_363:
        /*0068*/ 	.byte	0x04, 0x1c
        /*006a*/ 	.short	(.L_365 - .L_364)


	//   ....[0]....
.L_364:
        /*006c*/ 	.word	0x000000b0


	//   ....[1]....
        /*0070*/ 	.word	0x000008a0


	//   ....[2]....
        /*0074*/ 	.word	0x00001a40


	//   ....[3]....
        /*0078*/ 	.word	0x00001db0


	//----- nvinfo : EIATTR_CRS_STACK_SIZE
	.align		4
.L_365:
        /*007c*/ 	.byte	0x04, 0x1e
        /*007e*/ 	.short	(.L_367 - .L_366)
.L_366:
        /*0080*/ 	.word	0x00000000


	//----- nvinfo : EIATTR_CBANK_PARAM_SIZE
	.align		4
.L_367:
        /*0084*/ 	.byte	0x03, 0x19
        /*0086*/ 	.short	0x0018


	//----- nvinfo : EIATTR_PARAM_CBANK
	.align		4
        /*0088*/ 	.byte	0x04, 0x0a
        /*008a*/ 	.short	(.L_369 - .L_368)
	.align		4
.L_368:
        /*008c*/ 	.word	index@(.nv.constant0._Z11Trained_chkiPdS_)
        /*0090*/ 	.short	0x0380
        /*0092*/ 	.short	0x0018


	//----- nvinfo : EIATTR_SW_WAR
	.align		4
.L_369:
        /*0094*/ 	.byte	0x04, 0x36
        /*0096*/ 	.short	(.L_371 - .L_370)
.L_370:
        /*0098*/ 	.word	0x00000008
.L_371:


//--------------------- .nv.info._Z7reduce1i      --------------------------
	.section	.nv.info._Z7reduce1i,"",@"SHT_CUDA_INFO"
	.sectionflags	@""
	.align	4


	//----- nvinfo : EIATTR_CUDA_API_VERSION
	.align		4
        /*0000*/ 	.byte	0x04, 0x37
        /*0002*/ 	.short	(.L_373 - .L_372)
.L_372:
        /*0004*/ 	.word	0x00000082


	//----- nvinfo : EIATTR_KPARAM_INFO
	.align		4
.L_373:
        /*0008*/ 	.byte	0x04, 0x17
        /*000a*/ 	.short	(.L_375 - .L_374)
.L_374:
        /*000c*/ 	.word	0x00000000
        /*0010*/ 	.short	0x0000
        /*0012*/ 	.short	0x0000
        /*0014*/ 	.byte	0x00, 0xf0, 0x11, 0x00


	//----- nvinfo : EIATTR_SPARSE_MMA_MASK
	.align		4
.L_375:
        /*0018*/ 	.byte	0x03, 0x50
        /*001a*/ 	.short	0x0000


	//----- nvinfo : EIATTR_MAXREG_COUNT
	.align		4
        /*001c*/ 	.byte	0x03, 0x1b
        /*001e*/ 	.short	0x00ff


	//----- nvinfo : EIATTR_MERCURY_ISA_VERSION
	.align		4
        /*0020*/ 	.byte	0x03, 0x5f
        /*0022*/ 	.short	0x0101


	//----- nvinfo : EIATTR_VRC_CTA_INIT_COUNT
	.align		4
        /*0024*/ 	.byte	0x02, 0x4a
	.zero		1
	.zero		1


	//----- nvinfo : EIATTR_EXIT_INSTR_OFFSETS
	.align		4
        /*0028*/ 	.byte	0x04, 0x1c
        /*002a*/ 	.short	(.L_377 - .L_376)


	//   ....[0]....
.L_376:
        /*002c*/ 	.word	0x00000060


	//   ....[1]....
        /*0030*/ 	.word	0x000001d0


	//----- nvinfo : EIATTR_CBANK_PARAM_SIZE
	.align		4
.L_377:
        /*0034*/ 	.byte	0x03, 0x19
        /*0036*/ 	.short	0x0004


	//----- nvinfo : EIATTR_PARAM_CBANK
	.align		4
        /*0038*/ 	.byte	0x04, 0x0a
        /*003a*/ 	.short	(.L_379 - .L_378)
	.align		4
.L_378:
        /*003c*/ 	.word	index@(.nv.constant0._Z7reduce1i)
        /*0040*/ 	.short	0x0380
        /*0042*/ 	.short	0x0004


	//----- nvinfo : EIATTR_SW_WAR
	.align		4
.L_379:
        /*0044*/ 	.byte	0x04, 0x36
        /*0046*/ 	.short	(.L_381 - .L_380)
.L_380:
        /*0048*/ 	.word	0x00000008
.L_381:


//--------------------- .nv.info._Z13IsynRedKerneli --------------------------
	.section	.nv.info._Z13IsynRedKerneli,"",@"SHT_CUDA_INFO"
	.sectionflags	@""
	.align	4


	//----- nvinfo : EIATTR_CUDA_API_VERSION
	.align		4
        /*0000*/ 	.byte	0x04, 0x37
        /*0002*/ 	.short	(.L_383 - .L_382)
.L_382:
        /*0004*/ 	.word	0x00000082


	//----- nvinfo : EIATTR_KPARAM_INFO
	.align		4
.L_383:
        /*0008*/ 	.byte	0x04, 0x17
        /*000a*/ 	.short	(.L_385 - .L_384)
.L_384:
        /*000c*/ 	.word	0x00000000
        /*0010*/ 	.short	0x0000
        /*0012*/ 	.short	0x0000
        /*0014*/ 	.byte	0x00, 0xf0, 0x11, 0x00


	//----- nvinfo : EIATTR_SPARSE_MMA_MASK
	.align		4
.L_385:
        /*0018*/ 	.byte	0x03, 0x50
        /*001a*/ 	.short	0x0000


	//----- nvinfo : EIATTR_MAXREG_COUNT
	.align		4
        /*001c*/ 	.byte	0x03, 0x1b
        /*001e*/ 	.short	0x00ff


	//----- nvinfo : EIATTR_NUM_BARRIERS
	.align		4
        /*0020*/ 	.byte	0x02, 0x4c
        /*0022*/ 	.byte	0x01
	.zero		1


	//----- nvinfo : EIATTR_MERCURY_ISA_VERSION
	.align		4
        /*0024*/ 	.byte	0x03, 0x5f
        /*0026*/ 	.short	0x0101


	//----- nvinfo : EIATTR_VRC_CTA_INIT_COUNT
	.align		4
        /*0028*/ 	.byte	0x02, 0x4a
	.zero		1
	.zero		1


	//----- nvinfo : EIATTR_EXIT_INSTR_OFFSETS
	.align		4
        /*002c*/ 	.byte	0x04, 0x1c
        /*002e*/ 	.short	(.L_387 - .L_386)


	//   ....[0]....
.L_386:
        /*0030*/ 	.word	0x00000230


	//   ....[1]....
        /*0034*/ 	.word	0x000002a0


	//----- nvinfo : EIATTR_CRS_STACK_SIZE
	.align		4
.L_387:
        /*0038*/ 	.byte	0x04, 0x1e
        /*003a*/ 	.short	(.L_389 - .L_388)
.L_388:
        /*003c*/ 	.word	0x00000000


	//----- nvinfo : EIATTR_CBANK_PARAM_SIZE
	.align		4
.L_389:
        /*0040*/ 	.byte	0x03, 0x19
        /*0042*/ 	.short	0x0004


	//----- nvinfo : EIATTR_PARAM_CBANK
	.align		4
        /*0044*/ 	.byte	0x04, 0x0a
        /*0046*/ 	.short	(.L_391 - .L_390)
	.align		4
.L_390:
        /*0048*/ 	.word	index@(.nv.constant0._Z13IsynRedKerneli)
        /*004c*/ 	.short	0x0380
        /*004e*/ 	.short	0x0004


	//----- nvinfo : EIATTR_SW_WAR
	.align		4
.L_391:
        /*0050*/ 	.byte	0x04, 0x36
        /*0052*/ 	.short	(.L_393 - .L_392)
.L_392:
        /*0054*/ 	.word	0x00000008
.L_393:


//--------------------- .nv.info._Z8Lat_curri     --------------------------
	.section	.nv.info._Z8Lat_curri,"",@"SHT_CUDA_INFO"
	.sectionflags	@""
	.align	4


	//----- nvinfo : EIATTR_CUDA_API_VERSION
	.align		4
        /*0000*/ 	.byte	0x04, 0x37
        /*0002*/ 	.short	(.L_395 - .L_394)
.L_394:
        /*0004*/ 	.word	0x00000082


	//----- nvinfo : EIATTR_KPARAM_INFO
	.align		4
.L_395:
        /*0008*/ 	.byte	0x04, 0x17
        /*000a*/ 	.short	(.L_397 - .L_396)
.L_396:
        /*000c*/ 	.word	0x00000000
        /*0010*/ 	.short	0x0000
        /*0012*/ 	.short	0x0000
        /*0014*/ 	.byte	0x00, 0xf0, 0x11, 0x00


	//----- nvinfo : EIATTR_SPARSE_MMA_MASK
	.align		4
.L_397:
        /*0018*/ 	.byte	0x03, 0x50
        /*001a*/ 	.short	0x0000


	//----- nvinfo : EIATTR_MAXREG_COUNT
	.align		4
        /*001c*/ 	.byte	0x03, 0x1b
        /*001e*/ 	.short	0x00ff


	//----- nvinfo : EIATTR_MERCURY_ISA_VERSION
	.align		4
        /*0020*/ 	.byte	0x03, 0x5f
        /*0022*/ 	.short	0x0101


	//----- nvinfo : EIATTR_VRC_CTA_INIT_COUNT
	.align		4
        /*0024*/ 	.byte	0x02, 0x4a
	.zero		1
	.zero		1


	//----- nvinfo : EIATTR_EXIT_INSTR_OFFSETS
	.align		4
        /*0028*/ 	.byte	0x04, 0x1c
        /*002a*/ 	.short	(.L_399 - .L_398)


	//   ....[0]....
.L_398:
        /*002c*/ 	.word	0x00000060


	//   ....[1]....
        /*0030*/ 	.word	0x00000560


	//   ....[2]....
        /*0034*/ 	.word	0x000005c0


	//----- nvinfo : EIATTR_CRS_STACK_SIZE
	.align		4
.L_399:
        /*0038*/ 	.byte	0x04, 0x1e
        /*003a*/ 	.short	(.L_401 - .L_400)
.L_400:
        /*003c*/ 	.word	0x00000000


	//----- nvinfo : EIATTR_CBANK_PARAM_SIZE
	.align		4
.L_401:
        /*0040*/ 	.byte	0x03, 0x19
        /*0042*/ 	.short	0x0004


	//----- nvinfo : EIATTR_PARAM_CBANK
	.align		4
        /*0044*/ 	.byte	0x04, 0x0a
        /*0046*/ 	.short	(.L_403 - .L_402)
	.align		4
.L_402:
        /*0048*/ 	.word	index@(.nv.constant0._Z8Lat_curri)
        /*004c*/ 	.short	0x0380
        /*004e*/ 	.short	0x0004


	//----- nvinfo : EIATTR_SW_WAR
	.align		4
.L_403:
        /*0050*/ 	.byte	0x04, 0x36
        /*0052*/ 	.short	(.L_405 - .L_404)
.L_404:
        /*0054*/ 	.word	0x00000008
.L_405:


//--------------------- .nv.info._Z9SynKerneli    --------------------------
	.section	.nv.info._Z9SynKerneli,"",@"SHT_CUDA_INFO"
	.sectionflags	@""
	.align	4


	//----- nvinfo : EIATTR_CUDA_API_VERSION
	.align		4
        /*0000*/ 	.byte	0x04, 0x37
        /*0002*/ 	.short	(.L_407 - .L_406)
.L_406:
        /*0004*/ 	.word	0x00000082


	//----- nvinfo : EIATTR_KPARAM_INFO
	.align		4
.L_407:
        /*0008*/ 	.byte	0x04, 0x17
        /*000a*/ 	.short	(.L_409 - .L_408)
.L_408:
        /*000c*/ 	.word	0x00000000
        /*0010*/ 	.short	0x0000
        /*0012*/ 	.short	0x0000
        /*0014*/ 	.byte	0x00, 0xf0, 0x11, 0x00


	//----- nvinfo : EIATTR_SPARSE_MMA_MASK
	.align		4
.L_409:
        /*0018*/ 	.byte	0x03, 0x50
        /*001a*/ 	.short	0x0000


	//----- nvinfo : EIATTR_MAXREG_COUNT
	.align		4
        /*001c*/ 	.byte	0x03, 0x1b
        /*001e*/ 	.short	0x00ff


	//----- nvinfo : EIATTR_NUM_BARRIERS
	.align		4
        /*0020*/ 	.byte	0x02, 0x4c
        /*0022*/ 	.byte	0x01
	.zero		1


	//----- nvinfo : EIATTR_MERCURY_ISA_VERSION
	.align		4
        /*0024*/ 	.byte	0x03, 0x5f
        /*0026*/ 	.short	0x0101


	//----- nvinfo : EIATTR_VRC_CTA_INIT_COUNT
	.align		4
        /*0028*/ 	.byte	0x02, 0x4a
	.zero		1
	.zero		1


	//----- nvinfo : EIATTR_EXIT_INSTR_OFFSETS
	.align		4
        /*002c*/ 	.byte	0x04, 0x1c
        /*002e*/ 	.short	(.L_411 - .L_410)


	//   ....[0]....
.L_410:
        /*0030*/ 	.word	0x000000b0


	//   ....[1]....
        /*0034*/ 	.word	0x00000390


	//----- nvinfo : EIATTR_CRS_STACK_SIZE
	.align		4
.L_411:
        /*0038*/ 	.byte	0x04, 0x1e
        /*003a*/ 	.short	(.L_413 - .L_412)
.L_412:
        /*003c*/ 	.word	0x00000000


	//----- nvinfo : EIATTR_CBANK_PARAM_SIZE
	.align		4
.L_413:
        /*0040*/ 	.byte	0x03, 0x19
        /*0042*/ 	.short	0x0004


	//----- nvinfo : EIATTR_PARAM_CBANK
	.align		4
        /*0044*/ 	.byte	0x04, 0x0a
        /*0046*/ 	.short	(.L_415 - .L_414)
	.align		4
.L_414:
        /*0048*/ 	.word	index@(.nv.constant0._Z9SynKerneli)
        /*004c*/ 	.short	0x0380
        /*004e*/ 	.short	0x0004


	//----- nvinfo : EIATTR_SW_WAR
	.align		4
.L_415:
        /*0050*/ 	.byte	0x04, 0x36
        /*0052*/ 	.short	(.L_417 - .L_416)
.L_416:
        /*0054*/ 	.word	0x00000008
.L_417:


//--------------------- .nv.info._Z10LifKernel2i  --------------------------
	.section	.nv.info._Z10LifKernel2i,"",@"SHT_CUDA_INFO"
	.sectionflags	@""
	.align	4


	//----- nvinfo : EIATTR_CUDA_API_VERSION
	.align		4
        /*0000*/ 	.byte	0x04, 0x37
        /*0002*/ 	.short	(.L_419 - .L_418)
.L_418:
        /*0004*/ 	.word	0x00000082


	//----- nvinfo : EIATTR_KPARAM_INFO
	.align		4
.L_419:
        /*0008*/ 	.byte	0x04, 0x17
        /*000a*/ 	.short	(.L_421 - .L_420)
.L_420:
        /*000c*/ 	.word	0x00000000
        /*0010*/ 	.short	0x0000
        /*0012*/ 	.short	0x0000
        /*0014*/ 	.byte	0x00, 0xf0, 0x11, 0x00


	//----- nvinfo : EIATTR_SPARSE_MMA_MASK
	.align		4
.L_421:
        /*0018*/ 	.byte	0x03, 0x50
        /*001a*/ 	.short	0x0000


	//----- nvinfo : EIATTR_MAXREG_COUNT
	.align		4
        /*001c*/ 	.byte	0x03, 0x1b
        /*001e*/ 	.short	0x00ff


	//----- nvinfo : EIATTR_NUM_BARRIERS
	.align		4
        /*0020*/ 	.byte	0x02, 0x4c
        /*0022*/ 	.byte	0x01
	.zero		1


	//----- nvinfo : EIATTR_MERCURY_ISA_VERSION
	.align		4
        /*0024*/ 	.byte	0x03, 0x5f
        /*0026*/ 	.short	0x0101


	//----- nvinfo : EIATTR_VRC_CTA_INIT_COUNT
	.align		4
        /*0028*/ 	.byte	0x02, 0x4a
	.zero		1
	.zero		1


	//----- nvinfo : EIATTR_EXIT_INSTR_OFFSETS
	.align		4
        /*002c*/ 	.byte	0x04, 0x1c
        /*002e*/ 	.short	(.L_423 - .L_422)


	//   ....[0]....
.L_422:
        /*0030*/ 	.word	0x00000060


	//   ....[1]....
        /*0034*/ 	.word	0x00000c00


	//----- nvinfo : EIATTR_CRS_STACK_SIZE
	.align		4
.L_423:
        /*0038*/ 	.byte	0x04, 0x1e
        /*003a*/ 	.short	(.L_425 - .L_424)
.L_424:
        /*003c*/ 	.word	0x00000000


	//----- nvinfo : EIATTR_CBANK_PARAM_SIZE
	.align		4
.L_425:
        /*0040*/ 	.byte	0x03, 0x19
        /*0042*/ 	.short	0x0004


	//----- nvinfo : EIATTR_PARAM_CBANK
	.align		4
        /*0044*/ 	.byte	0x04, 0x0a
        /*0046*/ 	.short	(.L_427 - .L_426)
	.align		4
.L_426:
        /*0048*/ 	.word	index@(.nv.constant0._Z10LifKernel2i)
        /*004c*/ 	.short	0x0380
        /*004e*/ 	.short	0x0004


	//----- nvinfo : EIATTR_SW_WAR
	.align		4
.L_427:
        /*0050*/ 	.byte	0x04, 0x36
        /*0052*/ 	.short	(.L_429 - .L_428)
.L_428:
        /*0054*/ 	.word	0x00000008
.L_429:


//--------------------- .nv.info._Z10LifKernel1i  --------------------------
	.section	.nv.info._Z10LifKernel1i,"",@"SHT_CUDA_INFO"
	.sectionflags	@""
	.align	4


	//----- nvinfo : EIATTR_CUDA_API_VERSION
	.align		4
        /*0000*/ 	.byte	0x04, 0x37
        /*0002*/ 	.short	(.L_431 - .L_430)
.L_430:
        /*0004*/ 	.word	0x00000082


	//----- nvinfo : EIATTR_KPARAM_INFO
	.align		4
.L_431:
        /*0008*/ 	.byte	0x04, 0x17
        /*000a*/ 	.short	(.L_433 - .L_432)
.L_432:
        /*000c*/ 	.word	0x00000000
        /*0010*/ 	.short	0x0000
        /*0012*/ 	.short	0x0000
        /*0014*/ 	.byte	0x00, 0xf0, 0x11, 0x00


	//----- nvinfo : EIATTR_SPARSE_MMA_MASK
	.align		4
.L_433:
        /*0018*/ 	.byte	0x03, 0x50
        /*001a*/ 	.short	0x0000


	//----- nvinfo : EIATTR_MAXREG_COUNT
	.align		4
        /*001c*/ 	.byte	0x03, 0x1b
        /*001e*/ 	.short	0x00ff


	//----- nvinfo : EIATTR_NUM_BARRIERS
	.align		4
        /*0020*/ 	.byte	0x02, 0x4c
        /*0022*/ 	.byte	0x01
	.zero		1


	//----- nvinfo : EIATTR_MERCURY_ISA_VERSION
	.align		4
        /*0024*/ 	.byte	0x03, 0x5f
        /*0026*/ 	.short	0x0101


	//----- nvinfo : EIATTR_VRC_CTA_INIT_COUNT
	.align		4
        /*0028*/ 	.byte	0x02, 0x4a
	.zero		1
	.zero		1


	//----- nvinfo : EIATTR_EXIT_INSTR_OFFSETS
	.align		4
        /*002c*/ 	.byte	0x04, 0x1c
        /*002e*/ 	.short	(.L_435 - .L_434)


	//   ....[0]....
.L_434:
        /*0030*/ 	.word	0x00000060


	//   ....[1]....
        /*0034*/ 	.word	0x00000810


	//----- nvinfo : EIATTR_CRS_STACK_SIZE
	.align		4
.L_435:
        /*0038*/ 	.byte	0x04, 0x1e
        /*003a*/ 	.short	(.L_437 - .L_436)
.L_436:
        /*003c*/ 	.word	0x00000000


	//----- nvinfo : EIATTR_CBANK_PARAM_SIZE
	.align		4
.L_437:
        /*0040*/ 	.byte	0x03, 0x19
        /*0042*/ 	.short	0x0004


	//----- nvinfo : EIATTR_PARAM_CBANK
	.align		4
        /*0044*/ 	.byte	0x04, 0x0a
        /*0046*/ 	.short	(.L_439 - .L_438)
	.align		4
.L_438:
        /*0048*/ 	.word	index@(.nv.constant0._Z10LifKernel1i)
        /*004c*/ 	.short	0x0380
        /*004e*/ 	.short	0x0004


	//----- nvinfo : EIATTR_SW_WAR
	.align		4
.L_439:
        /*0050*/ 	.byte	0x04, 0x36
        /*0052*/ 	.short	(.L_441 - .L_440)
.L_440:
        /*0054*/ 	.word	0x00000008
.L_441:


//--------------------- .nv.info._Z10clear_varsv  --------------------------
	.section	.nv.info._Z10clear_varsv,"",@"SHT_CUDA_INFO"
	.sectionflags	@""
	.align	4


	//----- nvinfo : EIATTR_CUDA_API_VERSION
	.align		4
        /*0000*/ 	.byte	0x04, 0x37
        /*0002*/ 	.short	(.L_443 - .L_442)
.L_442:
        /*0004*/ 	.word	0x00000082


	//----- nvinfo : EIATTR_SPARSE_MMA_MASK
	.align		4
.L_443:
        /*0008*/ 	.byte	0x03, 0x50
        /*000a*/ 	.short	0x0000


	//----- nvinfo : EIATTR_MAXREG_COUNT
	.align		4
        /*000c*/ 	.byte	0x03, 0x1b
        /*000e*/ 	.short	0x00ff


	//----- nvinfo : EIATTR_MERCURY_ISA_VERSION
	.align		4
        /*0010*/ 	.byte	0x03, 0x5f
        /*0012*/ 	.short	0x0101


	//----- nvinfo : EIATTR_VRC_CTA_INIT_COUNT
	.align		4
        /*0014*/ 	.byte	0x02, 0x4a
	.zero		1
	.zero		1


	//----- nvinfo : EIATTR_EXIT_INSTR_OFFSETS
	.align		4
        /*0018*/ 	.byte	0x04, 0x1c
        /*001a*/ 	.short	(.L_445 - .L_444)


	//   ....[0]....
.L_444:
        /*001c*/ 	.word	0x000000b0


	//   ....[1]....
        /*0020*/ 	.word	0x000003a0


	//----- nvinfo : EIATTR_SW_WAR
	.align		4
.L_445:
        /*0024*/ 	.byte	0x04, 0x36
        /*0026*/ 	.short	(.L_447 - .L_446)
.L_446:
        /*0028*/ 	.word	0x00000008
.L_447:


//--------------------- .nv.info._Z9createDesv    --------------------------
	.section	.nv.info._Z9createDesv,"",@"SHT_CUDA_INFO"
	.sectionflags	@""
	.align	4


	//----- nvinfo : EIATTR_CUDA_API_VERSION
	.align		4
        /*0000*/ 	.byte	0x04, 0x37
        /*0002*/ 	.short	(.L_449 - .L_448)
.L_448:
        /*0004*/ 	.word	0x00000082


	//----- nvinfo : EIATTR_SPARSE_MMA_MASK
	.align		4
.L_449:
        /*0008*/ 	.byte	0x03, 0x50
        /*000a*/ 	.short	0x0000


	//----- nvinfo : EIATTR_MAXREG_COUNT
	.align		4
        /*000c*/ 	.byte	0x03, 0x1b
        /*000e*/ 	.short	0x00ff


	//----- nvinfo : EIATTR_MERCURY_ISA_VERSION
	.align		4
        /*0010*/ 	.byte	0x03, 0x5f
        /*0012*/ 	.short	0x0101


	//----- nvinfo : EIATTR_VRC_CTA_INIT_COUNT
	.align		4
        /*0014*/ 	.byte	0x02, 0x4a
	.zero		1
	.zero		1


	//----- nvinfo : EIATTR_EXIT_INSTR_OFFSETS
	.align		4
        /*0018*/ 	.byte	0x04, 0x1c
        /*001a*/ 	.short	(.L_451 - .L_450)


	//   ....[0]....
.L_450:
        /*001c*/ 	.word	0x000011b0


	//----- nvinfo : EIATTR_CRS_STACK_SIZE
	.align		4
.L_451:
        /*0020*/ 	.byte	0x04, 0x1e
        /*0022*/ 	.short	(.L_453 - .L_452)
.L_452:
        /*0024*/ 	.word	0x00000000


	//----- nvinfo : EIATTR_SW_WAR
	.align		4
.L_453:
        /*0028*/ 	.byte	0x04, 0x36
        /*002a*/ 	.short	(.L_455 - .L_454)
.L_454:
        /*002c*/ 	.word	0x00000008
.L_455:


//--------------------- .nv.info._Z8pix2spksii    --------------------------
	.section	.nv.info._Z8pix2spksii,"",@"SHT_CUDA_INFO"
	.sectionflags	@""
	.align	4


	//----- nvinfo : EIATTR_CUDA_API_VERSION
	.align		4
        /*0000*/ 	.byte	0x04, 0x37
        /*0002*/ 	.short	(.L_457 - .L_456)
.L_456:
        /*0004*/ 	.word	0x00000082


	//----- nvinfo : EIATTR_KPARAM_INFO
	.align		4
.L_457:
        /*0008*/ 	.byte	0x04, 0x17
        /*000a*/ 	.short	(.L_459 - .L_458)
.L_458:
        /*000c*/ 	.word	0x00000000
        /*0010*/ 	.short	0x0001
        /*0012*/ 	.short	0x0004
        /*0014*/ 	.byte	0x00, 0xf0, 0x11, 0x00


	//----- nvinfo : EIATTR_KPARAM_INFO
	.align		4
.L_459:
        /*0018*/ 	.byte	0x04, 0x17
        /*001a*/ 	.short	(.L_461 - .L_460)
.L_460:
        /*001c*/ 	.word	0x00000000
        /*0020*/ 	.short	0x0000
        /*0022*/ 	.short	0x0000
        /*0024*/ 	.byte	0x00, 0xf0, 0x11, 0x00


	//----- nvinfo : EIATTR_SPARSE_MMA_MASK
	.align		4
.L_461:
        /*0028*/ 	.byte	0x03, 0x50
        /*002a*/ 	.short	0x0000


	//----- nvinfo : EIATTR_MAXREG_COUNT
	.align		4
        /*002c*/ 	.byte	0x03, 0x1b
        /*002e*/ 	.short	0x00ff


	//----- nvinfo : EIATTR_NUM_BARRIERS
	.align		4
        /*0030*/ 	.byte	0x02, 0x4c
        /*0032*/ 	.byte	0x01
	.zero		1


	//----- nvinfo : EIATTR_MERCURY_ISA_VERSION
	.align		4
        /*0034*/ 	.byte	0x03, 0x5f
        /*0036*/ 	.short	0x0101


	//----- nvinfo : EIATTR_VRC_CTA_INIT_COUNT
	.align		4
        /*0038*/ 	.byte	0x02, 0x4a
	.zero		1
	.zero		1


	//----- nvinfo : EIATTR_EXIT_INSTR_OFFSETS
	.align		4
        /*003c*/ 	.byte	0x04, 0x1c
        /*003e*/ 	.short	(.L_463 - .L_462)


	//   ....[0]....
.L_462:
        /*0040*/ 	.word	0x00000060


	//   ....[1]....
        /*0044*/ 	.word	0x00000160


	//----- nvinfo : EIATTR_CBANK_PARAM_SIZE
	.align		4
.L_463:
        /*0048*/ 	.byte	0x03, 0x19
        /*004a*/ 	.short	0x0008


	//----- nvinfo : EIATTR_PARAM_CBANK
	.align		4
        /*004c*/ 	.byte	0x04, 0x0a
        /*004e*/ 	.short	(.L_465 - .L_464)
	.align		4
.L_464:
        /*0050*/ 	.word	index@(.nv.constant0._Z8pix2spksii)
        /*0054*/ 	.short	0x0380
        /*0056*/ 	.short	0x0008


	//----- nvinfo : EIATTR_SW_WAR
	.align		4
.L_465:
        /*0058*/ 	.byte	0x04, 0x36
        /*005a*/ 	.short	(.L_467 - .L_466)
.L_466:
        /*005c*/ 	.word	0x00000008
.L_467:


//--------------------- .nv.info._Z12convert2SpksPh --------------------------
	.section	.nv.info._Z12convert2SpksPh,"",@"SHT_CUDA_INFO"
	.sectionflags	@""
	.align	4


	//----- nvinfo : EIATTR_CUDA_API_VERSION
	.align		4
        /*0000*/ 	.byte	0x04, 0x37
        /*0002*/ 	.short	(.L_469 - .L_468)
.L_468:
        /*0004*/ 	.word	0x00000082


	//----- nvinfo : EIATTR_KPARAM_INFO
	.align		4
.L_469:
        /*0008*/ 	.byte	0x04, 0x17
        /*000a*/ 	.short	(.L_471 - .L_470)
.L_470:
        /*000c*/ 	.word	0x00000000
        /*0010*/ 	.short	0x0000
        /*0012*/ 	.short	0x0000
        /*0014*/ 	.byte	0x00, 0xf5, 0x21, 0x00


	//----- nvinfo : EIATTR_SPARSE_MMA_MASK
	.align		4
.L_471:
        /*0018*/ 	.byte	0x03, 0x50
        /*001a*/ 	.short	0x0000


	//----- nvinfo : EIATTR_MAXREG_COUNT
	.align		4
        /*001c*/ 	.byte	0x03, 0x1b
        /*001e*/ 	.short	0x00ff


	//----- nvinfo : EIATTR_MERCURY_ISA_VERSION
	.align		4
        /*0020*/ 	.byte	0x03, 0x5f
        /*0022*/ 	.short	0x0101


	//----- nvinfo : EIATTR_VRC_CTA_INIT_COUNT
	.align		4
        /*0024*/ 	.byte	0x02, 0x4a
	.zero		1
	.zero		1


	//----- nvinfo : EIATTR_EXIT_INSTR_OFFSETS
	.align		4
        /*0028*/ 	.byte	0x04, 0x1c
        /*002a*/ 	.short	(.L_473 - .L_472)


	//   ....[0]....
.L_472:
        /*002c*/ 	.word	0x00001040


	//----- nvinfo : EIATTR_CBANK_PARAM_SIZE
	.align		4
.L_473:
        /*0030*/ 	.byte	0x03, 0x19
        /*0032*/ 	.short	0x0008


	//----- nvinfo : EIATTR_PARAM_CBANK
	.align		4
        /*0034*/ 	.byte	0x04, 0x0a
        /*0036*/ 	.short	(.L_475 - .L_474)
	.align		4
.L_474:
        /*0038*/ 	.word	index@(.nv.constant0._Z12convert2SpksPh)
        /*003c*/ 	.short	0x0380
        /*003e*/ 	.short	0x0008


	//----- nvinfo : EIATTR_SW_WAR
	.align		4
.L_475:
        /*0040*/ 	.byte	0x04, 0x36
        /*0042*/ 	.short	(.L_477 - .L_476)
.L_476:
        /*0044*/ 	.word	0x00000008
.L_477:


//--------------------- .nv.info._Z14img_readKernelPi --------------------------
	.section	.nv.info._Z14img_readKernelPi,"",@"SHT_CUDA_INFO"
	.sectionflags	@""
	.align	4


	//----- nvinfo : EIATTR_CUDA_API_VERSION
	.align		4
        /*0000*/ 	.byte	0x04, 0x37
        /*0002*/ 	.short	(.L_479 - .L_478)
.L_478:
        /*0004*/ 	.word	0x00000082


	//----- nvinfo : EIATTR_KPARAM_INFO
	.align		4
.L_479:
        /*0008*/ 	.byte	0x04, 0x17
        /*000a*/ 	.short	(.L_481 - .L_480)
.L_480:
        /*000c*/ 	.word	0x00000000
        /*0010*/ 	.short	0x0000
        /*0012*/ 	.short	0x0000
        /*0014*/ 	.byte	0x00, 0xf5, 0x21, 0x00


	//----- nvinfo : EIATTR_SPARSE_MMA_MASK
	.align		4
.L_481:
        /*0018*/ 	.byte	0x03, 0x50
        /*001a*/ 	.short	0x0000


	//----- nvinfo : EIATTR_MAXREG_COUNT
	.align		4
        /*001c*/ 	.byte	0x03, 0x1b
        /*001e*/ 	.short	0x00ff


	//----- nvinfo : EIATTR_MERCURY_ISA_VERSION
	.align		4
        /*0020*/ 	.byte	0x03, 0x5f
        /*0022*/ 	.short	0x0101


	//----- nvinfo : EIATTR_VRC_CTA_INIT_COUNT
	.align		4
        /*0024*/ 	.byte	0x02, 0x4a
	.zero		1
	.zero		1


	//----- nvinfo : EIATTR_EXIT_INSTR_OFFSETS
	.align		4
        /*0028*/ 	.byte	0x04, 0x1c
        /*002a*/ 	.short	(.L_483 - .L_482)


	//   ....[0]....
.L_482:
        /*002c*/ 	.word	0x00000c00


	//----- nvinfo : EIATTR_CBANK_PARAM_SIZE
	.align		4
.L_483:
        /*0030*/ 	.byte	0x03, 0x19
        /*0032*/ 	.short	0x0008


	//----- nvinfo : EIATTR_PARAM_CBANK
	.align		4
        /*0034*/ 	.byte	0x04, 0x0a
        /*0036*/ 	.short	(.L_485 - .L_484)
	.align		4
.L_484:
        /*0038*/ 	.word	index@(.nv.constant0._Z14img_readKernelPi)
        /*003c*/ 	.short	0x0380
        /*003e*/ 	.short	0x0008


	//----- nvinfo : EIATTR_SW_WAR
	.align		4
.L_485:
        /*0040*/ 	.byte	0x04, 0x36
        /*0042*/ 	.short	(.L_487 - .L_486)
.L_486:
        /*0044*/ 	.word	0x00000008
.L_487:


//--------------------- .nv.callgraph             --------------------------
	.section	.nv.callgraph,"",@"SHT_CUDA_CALLGRAPH"
	.align	4
	.sectionentsize	8
	.align		4
        /*0000*/ 	.word	0x00000000
	.align		4
        /*0004*/ 	.word	0xffffffff
	.align		4
        /*0008*/ 	.word	index@(_Z11Trained_chkiPdS_)
	.align		4
        /*000c*/ 	.word	index@(vprintf)
	.align		4
        /*0010*/ 	.word	0x00000000
	.align		4
        /*0014*/ 	.word	0xfffffffe
	.align		4
        /*0018*/ 	.word	0x00000000
	.align		4
        /*001c*/ 	.word	0xfffffffd
	.align		4
        /*0020*/ 	.word	0x00000000
	.align		4
        /*0024*/ 	.word	0xfffffffc


//--------------------- .nv.constant4             --------------------------
	.section	.nv.constant4,"a",@progbits
	.align	8
	.align		8
.nv.constant4:
        /*0000*/ 	.dword	d_imgs
	.align		8
        /*0008*/ 	.dword	img_spks
	.align		8
        /*0010*/ 	.dword	syn1
	.align		8
        /*0018*/ 	.dword	syn1s
	.align		8
        /*0020*/ 	.dword	syn
	.align		8
        /*0028*/ 	.dword	in_spk
	.align		8
        /*0030*/ 	.dword	Isyn
	.align		8
        /*0038*/ 	.dword	weight
	.align		8
        /*0040*/ 	.dword	Isyn_tot
	.align		8
        /*0048*/ 	.dword	Isyn_lat
	.align		8
        /*0050*/ 	.dword	I_lat
	.align		8
        /*0058*/ 	.dword	Y_op
	.align		8
        /*0060*/ 	.dword	ci
	.align		8
        /*0068*/ 	.dword	cil
	.align		8
        /*0070*/ 	.dword	cis
	.align		8
        /*0078*/ 	.dword	cils
	.align		8
        /*0080*/ 	.dword	ref_time1
	.align		8
        /*0088*/ 	.dword	ref_time2
	.align		8
        /*0090*/ 	.dword	Vm1
	.align		8
        /*0098*/ 	.dword	Vm2
	.align		8
        /*00a0*/ 	.dword	norm_obs
	.align		8
        /*00a8*/ 	.dword	norm_des
	.align		8
        /*00b0*/ 	.dword	L_obs
	.align		8
        /*00b8*/ 	.dword	sum_obs
	.align		8
        /*00c0*/ 	.dword	L_des
	.align		8
        /*00c8*/ 	.dword	sum_des
	.align		8
        /*00d0*/ 	.dword	pix_spks
	.align		8
        /*00d8*/ 	.dword	D_op
	.align		8
        /*00e0*/ 	.dword	I_in
	.align		8
        /*00e8*/ 	.dword	total_curr
	.align		8
        /*00f0*/ 	.dword	match
	.align		8
        /*00f8*/ 	.dword	match_corr
	.align		8
        /*0100*/ 	.dword	w_conv1
	.align		8
        /*0108*/ 	.dword	w_conv2
	.align		8
        /*0110*/ 	.dword	w_conv3
	.align		8
        /*0118*/ 	.dword	w_conv4
	.align		8
        /*0120*/ 	.dword	w_conv5
	.align		8
        /*0128*/ 	.dword	w_conv6
	.align		8
        /*0130*/ 	.dword	w_conv7
	.align		8
        /*0138*/ 	.dword	w_conv8
	.align		8
        /*0140*/ 	.dword	w_conv9
	.align		8
        /*0148*/ 	.dword	w_conv10
	.align		8
        /*0150*/ 	.dword	w_conv11
	.align		8
        /*0158*/ 	.dword	w_conv12
	.align		8
        /*0160*/ 	.dword	$str
	.align		8
        /*0168*/ 	.dword	$str$1
	.align		8
        /*0170*/ 	.dword	$str$2
	.align		8
        /*0178*/ 	.dword	$str$3
	.align		8
        /*0180*/ 	.dword	vprintf


//--------------------- .text._Z12convKernel12i   --------------------------
	.section	.text._Z12convKernel12i,"ax",@progbits
	.align	128
        .global         _Z12convKernel12i
        .type           _Z12convKernel12i,@function
        .size           _Z12convKernel12i,(.L_x_125 - _Z12convKernel12i)
        .other          _Z12convKernel12i,@"STO_CUDA_ENTRY STV_DEFAULT"
_Z12convKernel12i:
.text._Z12convKernel12i:
[----:B------:R-:W-:Y:S01]  /*0000*/  LDC R1, c[0x0][0x37c] ;  /* 0x0000df00ff017b82 */ /* 0x000fe20000000800 */
[----:B------:R-:W0:Y:S07]  /*0010*/  S2R R0, SR_TID.Y ;  /* 0x0000000000007919 */ /* 0x000e2e0000002200 */
[----:B------:R-:W1:Y:S01]  /*0020*/  LDC R2, c[0x0][0x360] ;  /* 0x0000d800ff027b82 */ /* 0x000e620000000800 */
[----:B------:R-:W1:Y:S07]  /*0030*/  S2R R15, SR_TID.X ;  /* 0x00000000000f7919 */ /* 0x000e6e0000002100 */
[----:B------:R-:W0:Y:S08]  /*0040*/  S2UR UR5, SR_CTAID.Y ;  /* 0x00000000000579c3 */ /* 0x000e300000002600 */
[----:B------:R-:W0:Y:S08]  /*0050*/  LDC R3, c[0x0][0x364] ;  /* 0x0000d900ff037b82 */ /* 0x000e300000000800 */
[----:B------:R-:W1:Y:S01]  /*0060*/  S2UR UR4, SR_CTAID.X ;  /* 0x00000000000479c3 */ /* 0x000e620000002500 */
[----:B0-----:R-:W-:-:S05]  /*0070*/  IMAD R0, R3, UR5, R0 ;  /* 0x0000000503007c24 */ /* 0x001fca000f8e0200 */
[----:B------:R-:W-:Y:S01]  /*0080*/  ISETP.GT.U32.AND P0, PT, R0, 0x19, PT ;  /* 0x000000190000780c */ /* 0x000fe20003f04070 */
[----:B-1----:R-:W-:-:S05]  /*0090*/  IMAD R15, R2, UR4, R15 ;  /* 0x00000004020f7c24 */ /* 0x002fca000f8e020f */
[----:B------:R-:W-:-:S13]  /*00a0*/  ISETP.GT.OR P0, PT, R15, 0x19, P0 ;  /* 0x000000190f00780c */ /* 0x000fda0000704670 */
[----:B------:R-:W-:Y:S05]  /*00b0*/  @P0 EXIT ;  /* 0x000000000000094d */ /* 0x000fea0003800000 */
[----:B------:R-:W0:Y:S01]  /*00c0*/  LDC R3, c[0x0][0x380] ;  /* 0x0000e000ff037b82 */ /* 0x000e220000000800 */
[----:B------:R-:W1:Y:S01]  /*00d0*/  LDCU.64 UR4, c[0x0][0x358] ;  /* 0x00006b00ff0477ac */ /* 0x000e620008000a00 */
[----:B------:R-:W-:-:S06]  /*00e0*/  IMAD R9, R15, 0x1c, R0 ;  /* 0x0000001c0f097824 */ /* 0x000fcc00078e0200 */
[----:B------:R-:W0:Y:S08]  /*00f0*/  LDC.64 R4, c[0x4][0x8] ;  /* 0x01000200ff047b82 */ /* 0x000e300000000a00 */
[----:B------:R-:W1:Y:S01]  /*0100*/  LDC.64 R6, c[0x4][0x158] ;  /* 0x01005600ff067b82 */ /* 0x000e620000000a00 */
[----:B------:R-:W-:Y:S01]  /*0110*/  UMOV UR6, 0xe2308c3a ;  /* 0xe2308c3a00067882 */ /* 0x000fe20000000000 */
[----:B------:R-:W-:Y:S01]  /*0120*/  UMOV UR7, 0x3e35798e ;  /* 0x3e35798e00077882 */ /* 0x000fe20000000000 */
[----:B------:R-:W2:Y:S01]  /*0130*/  LDCU.64 UR8, c[0x4][0xe0] ;  /* 0x01001c00ff0877ac */ /* 0x000ea20008000a00 */
[----:B0-----:R-:W-:-:S02]  /*0140*/  IMAD.WIDE R4, R3, 0x8, R4 ;  /* 0x0000000803047825 */ /* 0x001fc400078e0204 */
[----:B-1----:R-:W3:Y:S02]  /*0150*/  LDG.E.64 R2, desc[UR4][R6.64] ;  /* 0x0000000406027981 */ /* 0x002ee4000c1e1b00 */
[----:B------:R-:W-:Y:S02]  /*0160*/  IMAD.WIDE R4, R9, 0x1f40, R4 ;  /* 0x00001f4009047825 */ /* 0x000fe400078e0204 */
[----:B------:R-:W4:Y:S04]  /*0170*/  LDG.E.64 R8, desc[UR4][R6.64+0x8] ;  /* 0x0000080406087981 */ /* 0x000f28000c1e1b00 */
[----:B------:R-:W5:Y:S04]  /*0180*/  LDG.E.64 R10, desc[UR4][R4.64] ;  /* 0x00000004040a7981 */ /* 0x000f68000c1e1b00 */
[----:B------:R-:W2:Y:S04]  /*0190*/  LDG.E.64 R18, desc[UR4][R4.64+0x1f40] ;  /* 0x001f400404127981 */ /* 0x000ea8000c1e1b00 */
[----:B------:R-:W2:Y:S04]  /*01a0*/  LDG.E.64 R16, desc[UR4][R6.64+0x10] ;  /* 0x0000100406107981 */ /* 0x000ea8000c1e1b00 */
[----:B------:R-:W2:Y:S04]  /*01b0*/  LDG.E.64 R20, desc[UR4][R4.64+0x3e80] ;  /* 0x003e800404147981 */ /* 0x000ea8000c1e1b00 */
[----:B------:R-:W2:Y:S04]  /*01c0*/  LDG.E.64 R22, desc[UR4][R6.64+0x18] ;  /* 0x0000180406167981 */ /* 0x000ea8000c1e1b00 */
[----:B------:R-:W2:Y:S04]  /*01d0*/  LDG.E.64 R12, desc[UR4][R4.64+0x36b00] ;  /* 0x036b0004040c7981 */ /* 0x000ea8000c1e1b00 */
[----:B------:R-:W2:Y:S01]  /*01e0*/  LDG.E.64 R28, desc[UR4][R4.64+0x71480] ;  /* 0x07148004041c7981 */ /* 0x000ea2000c1e1b00 */
[----:B---3--:R-:W-:-:S03]  /*01f0*/  DMUL R24, R2, UR6 ;  /* 0x0000000602187c28 */ /* 0x008fc60008000000 */
[----:B------:R-:W3:Y:S01]  /*0200*/  LDG.E.64 R2, desc[UR4][R6.64+0x20] ;  /* 0x0000200406027981 */ /* 0x000ee2000c1e1b00 */
[----:B----4-:R-:W-:-:S03]  /*0210*/  DMUL R26, R8, UR6 ;  /* 0x00000006081a7c28 */ /* 0x010fc60008000000 */
[----:B------:R-:W4:Y:S01]  /*0220*/  LDG.E.64 R8, desc[UR4][R6.64+0x28] ;  /* 0x0000280406087981 */ /* 0x000f22000c1e1b00 */
[----:B-----5:R-:W-:-:S03]  /*0230*/  DFMA R24, R24, R10, RZ ;  /* 0x0000000a1818722b */ /* 0x020fc600000000ff */
[----:B------:R-:W5:Y:S05]  /*0240*/  LDG.E.64 R10, desc[UR4][R4.64+0x38a40] ;  /* 0x038a4004040a7981 */ /* 0x000f6a000c1e1b00 */
[----:B--2---:R-:W-:Y:S02]  /*0250*/  DFMA R24, R26, R18, R24 ;  /* 0x000000121a18722b */ /* 0x004fe40000000018 */
[----:B------:R-:W-:Y:S01]  /*0260*/  DMUL R26, R16, UR6 ;  /* 0x00000006101a7c28 */ /* 0x000fe20008000000 */
[----:B------:R-:W2:Y:S04]  /*0270*/  LDG.E.64 R18, desc[UR4][R4.64+0x3a980] ;  /* 0x03a9800404127981 */ /* 0x000ea8000c1e1b00 */
[----:B------:R-:W2:Y:S03]  /*0280*/  LDG.E.64 R16, desc[UR4][R6.64+0x30] ;  /* 0x0000300406107981 */ /* 0x000ea6000c1e1b00 */
[----:B------:R-:W-:-:S02]  /*0290*/  DFMA R24, R26, R20, R24 ;  /* 0x000000141a18722b */ /* 0x000fc40000000018 */
[----:B------:R-:W-:Y:S01]  /*02a0*/  DMUL R26, R22, UR6 ;  /* 0x00000006161a7c28 */ /* 0x000fe20008000000 */
[----:B------:R-:W2:Y:S04]  /*02b0*/  LDG.E.64 R20, desc[UR4][R4.64+0x6d600] ;  /* 0x06d6000404147981 */ /* 0x000ea8000c1e1b00 */
[----:B------:R-:W2:Y:S03]  /*02c0*/  LDG.E.64 R22, desc[UR4][R6.64+0x38] ;  /* 0x0000380406167981 */ /* 0x000ea6000c1e1b00 */
[----:B------:R-:W-:Y:S01]  /*02d0*/  DFMA R24, R26, R12, R24 ;  /* 0x0000000c1a18722b */ /* 0x000fe20000000018 */
[----:B------:R0:W2:Y:S04]  /*02e0*/  LDG.E.64 R12, desc[UR4][R4.64+0x6f540] ;  /* 0x06f54004040c7981 */ /* 0x0000a8000c1e1b00 */
[----:B------:R-:W2:Y:S01]  /*02f0*/  LDG.E.64 R26, desc[UR4][R6.64+0x40] ;  /* 0x00004004061a7981 */ /* 0x000ea2000c1e1b00 */
[----:B------:R-:W-:-:S05]  /*0300*/  IMAD R15, R15, 0x1a, RZ ;  /* 0x0000001a0f0f7824 */ /* 0x000fca00078e02ff */
[----:B------:R-:W-:-:S04]  /*0310*/  IADD3 R0, P0, PT, R0, R15, RZ ;  /* 0x0000000f00007210 */ /* 0x000fc80007f1e0ff */
[----:B------:R-:W-:Y:S02]  /*0320*/  LEA.HI.X.SX32 R15, R15, RZ, 0x1, P0 ;  /* 0x000000ff0f0f7211 */ /* 0x000fe400000f0eff */
[----:B0-----:R-:W-:-:S04]  /*0330*/  LEA R4, P0, R0, UR8, 0x3 ;  /* 0x0000000800047c11 */ /* 0x001fc8000f8018ff */
[----:B------:R-:W-:Y:S01]  /*0340*/  LEA.HI.X R5, R0, UR9, R15, 0x3, P0 ;  /* 0x0000000900057c11 */ /* 0x000fe200080f1c0f */
[----:B---3--:R-:W-:Y:S02]  /*0350*/  DMUL R2, R2, UR6 ;  /* 0x0000000602027c28 */ /* 0x008fe40008000000 */
[----:B----4-:R-:W-:-:S06]  /*0360*/  DMUL R8, R8, UR6 ;  /* 0x0000000608087c28 */ /* 0x010fcc0008000000 */
[----:B-----5:R-:W-:-:S08]  /*0370*/  DFMA R2, R2, R10, R24 ;  /* 0x0000000a0202722b */ /* 0x020fd00000000018 */
[----:B--2---:R-:W-:Y:S02]  /*0380*/  DFMA R2, R8, R18, R2 ;  /* 0x000000120802722b */ /* 0x004fe40000000002 */
[----:B------:R-:W-:-:S08]  /*0390*/  DMUL R16, R16, UR6 ;  /* 0x0000000610107c28 */ /* 0x000fd00008000000 */
[----:B------:R-:W-:Y:S02]  /*03a0*/  DFMA R2, R16, R20, R2 ;  /* 0x000000141002722b */ /* 0x000fe40000000002 */
[----:B------:R-:W-:-:S08]  /*03b0*/  DMUL R22, R22, UR6 ;  /* 0x0000000616167c28 */ /* 0x000fd00008000000 */
[----:B------:R-:W-:Y:S02]  /*03c0*/  DFMA R2, R22, R12, R2 ;  /* 0x0000000c1602722b */ /* 0x000fe40000000002 */
[----:B------:R-:W-:-:S08]  /*03d0*/  DMUL R26, R26, UR6 ;  /* 0x000000061a1a7c28 */ /* 0x000fd00008000000 */
[----:B------:R-:W-:-:S07]  /*03e0*/  DFMA R2, R26, R28, R2 ;  /* 0x0000001c1a02722b */ /* 0x000fce0000000002 */
[----:B------:R-:W-:Y:S01]  /*03f0*/  STG.E.64 desc[UR4][R4.64+0xe860], R2 ;  /* 0x00e8600204007986 */ /* 0x000fe2000c101b04 */
[----:B------:R-:W-:Y:S05]  /*0400*/  EXIT ;  /* 0x000000000000794d */ /* 0x000fea0003800000 */
.L_x_0:
[----:B------:R-:W-:-:S00]  /*0410*/  BRA `(.L_x_0) ;  /* 0xfffffffc00fc7947 */ /* 0x000fc0000383ffff */
[----:B------:R-:W-:-:S00]  /*0420*/  NOP ;  /* 0x0000000000007918 */ /* 0x000fc00000000000 */
        /* <DEDUP_REMOVED lines=13> */
.L_x_125:


//--------------------- .text._Z12convKernel11i   --------------------------
	.section	.text._Z12convKernel11i,"ax",@progbits
	.align	128
        .global         _Z12convKernel11i
        .type           _Z12convKernel11i,@function
        .size           _Z12convKernel11i,(.L_x_126 - _Z12convKernel11i)
        .other          _Z12convKernel11i,@"STO_CUDA_ENTRY STV_DEFAULT"
_Z12convKernel11i:
.text._Z12convKernel11i:
        /* <DEDUP_REMOVED lines=65> */
.L_x_1:
        /* <DEDUP_REMOVED lines=15> */
.L_x_126:


//--------------------- .text._Z12convKernel10i   --------------------------
	.section	.text._Z12convKernel10i,"ax",@progbits
	.align	128
        .global         _Z12convKernel10i
        .type           _Z12convKernel10i,@function
        .size           _Z12convKernel10i,(.L_x_127 - _Z12convKernel10i)
        .other          _Z12convKernel10i,@"STO_CUDA_ENTRY STV_DEFAULT"
_Z12convKernel10i:
.text._Z12convKernel10i:
        /* <DEDUP_REMOVED lines=65> */
.L_x_2:
        /* <DEDUP_REMOVED lines=15> */
.L_x_127:


//--------------------- .text._Z11convKernel9i    --------------------------
	.section	.text._Z11convKernel9i,"ax",@progbits
	.align	128
        .global         _Z11convKernel9i
        .type           _Z11convKernel9i,@function
        .size           _Z11convKernel9i,(.L_x_128 - _Z11convKernel9i)
        .other          _Z11convKernel9i,@"STO_CUDA_ENTRY STV_DEFAULT"
_Z11convKernel9i:
.text._Z11convKernel9i:
        /* <DEDUP_REMOVED lines=65> */
.L_x_3:
        /* <DEDUP_REMOVED lines=15> */
.L_x_128:


//--------------------- .text._Z11convKernel8i    --------------------------
	.section	.text._Z11convKernel8i,"ax",@progbits
	.align	128
        .global         _Z11convKernel8i
        .type           _Z11convKernel8i,@function
        .size           _Z11convKernel8i,(.L_x_129 - _Z11convKernel8i)
        .other          _Z11convKernel8i,@"STO_CUDA_ENTRY STV_DEFAULT"
_Z11convKernel8i:
.text._Z11convKernel8i:
        /* <DEDUP_REMOVED lines=65> */
.L_x_4:
        /* <DEDUP_REMOVED lines=15> */
.L_x_129:


//--------------------- .text._Z11convKernel7i    --------------------------
	.section	.text._Z11convKernel7i,"ax",@progbits
	.align	128
        .global         _Z11convKernel7i
        .type           _Z11convKernel7i,@function
        .size           _Z11convKernel7i,(.L_x_130 - _Z11convKernel7i)
        .other          _Z11convKernel7i,@"STO_CUDA_ENTRY STV_DEFAULT"
_Z11convKernel7i:
.text._Z11convKernel7i:
        /* <DEDUP_REMOVED lines=65> */
.L_x_5:
        /* <DEDUP_REMOVED lines=15> */
.L_x_130:


//--------------------- .text._Z11convKernel6i    --------------------------
	.section	.text._Z11convKernel6i,"ax",@progbits
	.align	128
        .global         _Z11convKernel6i
        .type           _Z11convKernel6i,@function
        .size           _Z11convKernel6i,(.L_x_131 - _Z11convKernel6i)
        .other          _Z11convKernel6i,@"STO_CUDA_ENTRY STV_DEFAULT"
_Z11convKernel6i:
.text._Z11convKernel6i:
        /* <DEDUP_REMOVED lines=65> */
.L_x_6:
        /* <DEDUP_REMOVED lines=15> */
.L_x_131:


//--------------------- .text._Z11convKernel5i    --------------------------
	.section	.text._Z11convKernel5i,"ax",@progbits
	.align	128
        .global         _Z11convKernel5i
        .type           _Z11convKernel5i,@function
        .size           _Z11convKernel5i,(.L_x_132 - _Z11convKernel5i)
        .other          _Z11convKernel5i,@"STO_CUDA_ENTRY STV_DEFAULT"
_Z11convKernel5i:
.text._Z11convKernel5i:
        /* <DEDUP_REMOVED lines=65> */
.L_x_7:
        /* <DEDUP_REMOVED lines=15> */
.L_x_132:


//--------------------- .text._Z11convKernel4i    --------------------------
	.section	.text._Z11convKernel4i,"ax",@progbits
	.align	128
        .global         _Z11convKernel4i
        .type           _Z11convKernel4i,@function
        .size           _Z11convKernel4i,(.L_x_133 - _Z11convKernel4i)
        .other          _Z11convKernel4i,@"STO_CUDA_ENTRY STV_DEFAULT"
_Z11convKernel4i:
.text._Z11convKernel4i:
        /* <DEDUP_REMOVED lines=65> */
.L_x_8:
        /* <DEDUP_REMOVED lines=15> */
.L_x_133:


//--------------------- .text._Z11convKernel3i    --------------------------
	.section	.text._Z11convKernel3i,"ax",@progbits
	.align	128
        .global         _Z11convKernel3i
        .type           _Z11convKernel3i,@function
        .size           _Z11convKernel3i,(.L_x_134 - _Z11convKernel3i)
        .other          _Z11convKernel3i,@"STO_CUDA_ENTRY STV_DEFAULT"
_Z11convKernel3i:
.text._Z11convKernel3i:
        /* <DEDUP_REMOVED lines=65> */
.L_x_9:
        /* <DEDUP_REMOVED lines=15> */
.L_x_134:


//--------------------- .text._Z11convKernel2i    --------------------------
	.section	.text._Z11convKernel2i,"ax",@progbits
	.align	128
        .global         _Z11convKernel2i
        .type           _Z11convKernel2i,@function
        .size           _Z11convKernel2i,(.L_x_135 - _Z11convKernel2i)
        .other          _Z11convKernel2i,@"STO_CUDA_ENTRY STV_DEFAULT"
_Z11convKernel2i:
.text._Z11convKernel2i:
        /* <DEDUP_REMOVED lines=65> */
.L_x_10:
        /* <DEDUP_REMOVED lines=15> */
.L_x_135:


//--------------------- .text._Z11convKernel1i    --------------------------
	.section	.text._Z11convKernel1i,"ax",@progbits
	.align	128
        .global         _Z11convKernel1i
        .type           _Z11convKernel1i,@function
        .size           _Z11convKernel1i,(.L_x_136 - _Z11convKernel1i)
        .other          _Z11convKernel1i,@"STO_CUDA_ENTRY STV_DEFAULT"
_Z11convKernel1i:
.text._Z11convKernel1i:
        /* <DEDUP_REMOVED lines=17> */
[----:B0-----:R-:W-:Y:S01]  /*0110*/  IMAD.WIDE R2, R7, 0x8, R2 ;  /* 0x0000000807027825 */ /* 0x001fe200078e0202 */
[----:B-1----:R-:W2:Y:S03]  /*0120*/  LDG.E.64 R8, desc[UR4][R4.64] ;  /* 0x0000000404087981 */ /* 0x002ea6000c1e1b00 */
[----:B------:R-:W-:Y:S01]  /*0130*/  IMAD.WIDE R2, R0, 0x1f40, R2 ;  /* 0x00001f4000027825 */ /* 0x000fe200078e0202 */
[----:B------:R-:W3:Y:S04]  /*0140*/  LDG.E.64 R10, desc[UR4][R4.64+0x8] ;  /* 0x00000804040a7981 */ /* 0x000ee8000c1e1b00 */
[----:B------:R-:W4:Y:S04]  /*0150*/  LDG.E.64 R12, desc[UR4][R2.64] ;  /* 0x00000004020c7981 */ /* 0x000f28000c1e1b00 */
[----:B------:R-:W5:Y:S04]  /*0160*/  LDG.E.64 R18, desc[UR4][R2.64+0x1f40] ;  /* 0x001f400402127981 */ /* 0x000f68000c1e1b00 */
[----:B------:R-:W5:Y:S04]  /*0170*/  LDG.E.64 R14, desc[UR4][R4.64+0x10] ;  /* 0x00001004040e7981 */ /* 0x000f68000c1e1b00 */
[----:B------:R-:W5:Y:S04]  /*0180*/  LDG.E.64 R20, desc[UR4][R2.64+0x3e80] ;  /* 0x003e800402147981 */ /* 0x000f68000c1e1b00 */
[----:B------:R-:W5:Y:S04]  /*0190*/  LDG.E.64 R22, desc[UR4][R4.64+0x18] ;  /* 0x0000180404167981 */ /* 0x000f68000c1e1b00 */
[----:B------:R-:W5:Y:S01]  /*01a0*/  LDG.E.64 R6, desc[UR4][R2.64+0x36b00] ;  /* 0x036b000402067981 */ /* 0x000f62000c1e1b00 */
[----:B------:R-:W-:Y:S01]  /*01b0*/  UMOV UR6, 0xe2308c3a ;  /* 0xe2308c3a00067882 */ /* 0x000fe20000000000 */
[----:B------:R-:W-:-:S02]  /*01c0*/  UMOV UR7, 0x3e35798e ;  /* 0x3e35798e00077882 */ /* 0x000fc40000000000 */
[----:B------:R-:W5:Y:S01]  /*01d0*/  LDG.E.64 R28, desc[UR4][R2.64+0x71480] ;  /* 0x07148004021c7981 */ /* 0x000f62000c1e1b00 */
[----:B--2---:R-:W-:-:S03]  /*01e0*/  DMUL R24, R8, UR6 ;  /* 0x0000000608187c28 */ /* 0x004fc60008000000 */
[----:B------:R-:W2:Y:S01]  /*01f0*/  LDG.E.64 R8, desc[UR4][R4.64+0x20] ;  /* 0x0000200404087981 */ /* 0x000ea2000c1e1b00 */
[----:B---3--:R-:W-:-:S03]  /*0200*/  DMUL R26, R10, UR6 ;  /* 0x000000060a1a7c28 */ /* 0x008fc60008000000 */
[----:B------:R-:W3:Y:S01]  /*0210*/  LDG.E.64 R10, desc[UR4][R2.64+0x38a40] ;  /* 0x038a4004020a7981 */ /* 0x000ee2000c1e1b00 */
[----:B----4-:R-:W-:-:S03]  /*0220*/  DFMA R24, R24, R12, RZ ;  /* 0x0000000c1818722b */ /* 0x010fc600000000ff */
[----:B------:R-:W4:Y:S05]  /*0230*/  LDG.E.64 R12, desc[UR4][R4.64+0x28] ;  /* 0x00002804040c7981 */ /* 0x000f2a000c1e1b00 */
[----:B-----5:R-:W-:Y:S02]  /*0240*/  DFMA R24, R26, R18, R24 ;  /* 0x000000121a18722b */ /* 0x020fe40000000018 */
[----:B------:R-:W-:Y:S01]  /*0250*/  DMUL R26, R14, UR6 ;  /* 0x000000060e1a7c28 */ /* 0x000fe20008000000 */
[----:B------:R-:W5:Y:S04]  /*0260*/  LDG.E.64 R18, desc[UR4][R2.64+0x3a980] ;  /* 0x03a9800402127981 */ /* 0x000f68000c1e1b00 */
[----:B------:R-:W5:Y:S03]  /*0270*/  LDG.E.64 R14, desc[UR4][R4.64+0x30] ;  /* 0x00003004040e7981 */ /* 0x000f66000c1e1b00 */
[----:B------:R-:W-:-:S02]  /*0280*/  DFMA R24, R26, R20, R24 ;  /* 0x000000141a18722b */ /* 0x000fc40000000018 */
[----:B------:R-:W-:Y:S01]  /*0290*/  DMUL R26, R22, UR6 ;  /* 0x00000006161a7c28 */ /* 0x000fe20008000000 */
[----:B------:R-:W5:Y:S04]  /*02a0*/  LDG.E.64 R20, desc[UR4][R4.64+0x38] ;  /* 0x0000380404147981 */ /* 0x000f68000c1e1b00 */
[----:B------:R-:W5:Y:S03]  /*02b0*/  LDG.E.64 R22, desc[UR4][R2.64+0x6d600] ;  /* 0x06d6000402167981 */ /* 0x000f66000c1e1b00 */
[----:B------:R-:W-:Y:S01]  /*02c0*/  DFMA R24, R26, R6, R24 ;  /* 0x000000061a18722b */ /* 0x000fe20000000018 */
[----:B------:R-:W5:Y:S04]  /*02d0*/  LDG.E.64 R6, desc[UR4][R2.64+0x6f540] ;  /* 0x06f5400402067981 */ /* 0x000f68000c1e1b00 */
[----:B------:R-:W5:Y:S01]  /*02e0*/  LDG.E.64 R26, desc[UR4][R4.64+0x40] ;  /* 0x00004004041a7981 */ /* 0x000f62000c1e1b00 */
[----:B------:R-:W-:Y:S01]  /*02f0*/  IMAD R17, R17, -0x2, R0 ;  /* 0xfffffffe11117824 */ /* 0x000fe200078e0200 */
[----:B--2---:R-:W-:-:S08]  /*0300*/  DMUL R8, R8, UR6 ;  /* 0x0000000608087c28 */ /* 0x004fd00008000000 */
[----:B---3--:R-:W-:Y:S02]  /*0310*/  DFMA R8, R8, R10, R24 ;  /* 0x0000000a0808722b */ /* 0x008fe40000000018 */
[----:B----4-:R-:W-:-:S08]  /*0320*/  DMUL R12, R12, UR6 ;  /* 0x000000060c0c7c28 */ /* 0x010fd00008000000 */
[----:B-----5:R-:W-:Y:S01]  /*0330*/  DFMA R12, R12, R18, R8 ;  /* 0x000000120c0c722b */ /* 0x020fe20000000008 */
[----:B------:R-:W0:Y:S01]  /*0340*/  LDC.64 R8, c[0x4][0xe0] ;  /* 0x01003800ff087b82 */ /* 0x000e220000000a00 */
[----:B------:R-:W-:Y:S02]  /*0350*/  DMUL R14, R14, UR6 ;  /* 0x000000060e0e7c28 */ /* 0x000fe40008000000 */
[----:B------:R-:W-:-:S06]  /*0360*/  DMUL R20, R20, UR6 ;  /* 0x0000000614147c28 */ /* 0x000fcc0008000000 */
[----:B------:R-:W-:-:S08]  /*0370*/  DFMA R12, R14, R22, R12 ;  /* 0x000000160e0c722b */ /* 0x000fd0000000000c */
[----:B------:R-:W-:Y:S02]  /*0380*/  DFMA R6, R20, R6, R12 ;  /* 0x000000061406722b */ /* 0x000fe4000000000c */
[----:B------:R-:W-:Y:S01]  /*0390*/  DMUL R26, R26, UR6 ;  /* 0x000000061a1a7c28 */ /* 0x000fe20008000000 */
[----:B0-----:R-:W-:-:S07]  /*03a0*/  IMAD.WIDE R8, R17, 0x8, R8 ;  /* 0x0000000811087825 */ /* 0x001fce00078e0208 */
[----:B------:R-:W-:-:S07]  /*03b0*/  DFMA R6, R26, R28, R6 ;  /* 0x0000001c1a06722b */ /* 0x000fce0000000006 */
[----:B------:R-:W-:Y:S01]  /*03c0*/  STG.E.64 desc[UR4][R8.64], R6 ;  /* 0x0000000608007986 */ /* 0x000fe2000c101b04 */
[----:B------:R-:W-:Y:S05]  /*03d0*/  EXIT ;  /* 0x000000000000794d */ /* 0x000fea0003800000 */
.L_x_11:
        /* <DEDUP_REMOVED lines=10> */
.L_x_136:


//--------------------- .text._Z12initialize2DPdS_ --------------------------
	.section	.text._Z12initialize2DPdS_,"ax",@progbits
	.align	128
        .global         _Z12initialize2DPdS_
        .type           _Z12initialize2DPdS_,@function
        .size           _Z12initialize2DPdS_,(.L_x_137 - _Z12initialize2DPdS_)
        .other          _Z12initialize2DPdS_,@"STO_CUDA_ENTRY STV_DEFAULT"
_Z12initialize2DPdS_:
.text._Z12initialize2DPdS_:
[----:B------:R-:W-:Y:S01]  /*0000*/  LDC R1, c[0x0][0x37c] ;  /* 0x0000df00ff017b82 */ /* 0x000fe20000000800 */
[----:B------:R-:W0:Y:S01]  /*0010*/  LDCU.64 UR6, c[0x4][0x38] ;  /* 0x01000700ff0677ac */ /* 0x000e220008000a00 */
[----:B------:R-:W1:Y:S01]  /*0020*/  LDCU.64 UR4, c[0x0][0x380] ;  /* 0x00007000ff0477ac */ /* 0x000e620008000a00 */
[----:B------:R-:W2:Y:S01]  /*0030*/  LDCU.64 UR8, c[0x0][0x358] ;  /* 0x00006b00ff0877ac */ /* 0x000ea20008000a00 */
[----:B0-----:R-:W-:Y:S02]  /*0040*/  UIADD3 UR6, UP0, UPT, UR6, 0x50, URZ ;  /* 0x0000005006067890 */ /* 0x001fe4000ff1e0ff */
[----:B-1----:R-:W-:Y:S02]  /*0050*/  UIADD3 UR4, UP1, UPT, UR4, 0x50, URZ ;  /* 0x0000005004047890 */ /* 0x002fe4000ff3e0ff */
[----:B------:R-:W-:Y:S02]  /*0060*/  UIADD3.X UR7, UPT, UPT, URZ, UR7, URZ, UP0, !UPT ;  /* 0x00000007ff077290 */ /* 0x000fe400087fe4ff */
[----:B------:R-:W-:Y:S01]  /*0070*/  MOV R10, UR6 ;  /* 0x00000006000a7c02 */ /* 0x000fe20008000f00 */
[----:B------:R-:W-:Y:S01]  /*0080*/  UIADD3.X UR5, UPT, UPT, URZ, UR5, URZ, UP1, !UPT ;  /* 0x00000005ff057290 */ /* 0x000fe20008ffe4ff */
[----:B------:R-:W-:Y:S01]  /*0090*/  MOV R0, UR4 ;  /* 0x0000000400007c02 */ /* 0x000fe20008000f00 */
[----:B------:R-:W-:Y:S01]  /*00a0*/  UMOV UR4, URZ ;  /* 0x000000ff00047c82 */ /* 0x000fe20008000000 */
[----:B------:R-:W-:-:S03]  /*00b0*/  IMAD.U32 R13, RZ, RZ, UR7 ;  /* 0x00000007ff0d7e24 */ /* 0x000fc6000f8e00ff */
[----:B--2---:R-:W-:-:S07]  /*00c0*/  MOV R11, UR5 ;  /* 0x00000005000b7c02 */ /* 0x004fce0008000f00 */
.L_x_12:
[----:B------:R-:W-:Y:S01]  /*00d0*/  MOV R2, R0 ;  /* 0x0000000000027202 */ /* 0x000fe20000000f00 */
[----:B------:R-:W-:-:S05]  /*00e0*/  IMAD.MOV.U32 R3, RZ, RZ, R11 ;  /* 0x000000ffff037224 */ /* 0x000fca00078e000b */
[----:B----4-:R-:W2:Y:S01]  /*00f0*/  LDG.E.64 R6, desc[UR8][R2.64+-0x50] ;  /* 0xffffb00802067981 */ /* 0x010ea2000c1e1b00 */
[----:B------:R-:W-:Y:S02]  /*0100*/  MOV R4, R10 ;  /* 0x0000000a00047202 */ /* 0x000fe40000000f00 */
[----:B------:R-:W-:-:S05]  /*0110*/  MOV R5, R13 ;  /* 0x0000000d00057202 */ /* 0x000fca0000000f00 */
[----:B--2---:R0:W-:Y:S04]  /*0120*/  STG.E.64 desc[UR8][R4.64+-0x50], R6 ;  /* 0xffffb00604007986 */ /* 0x0041e8000c101b08 */
[----:B------:R-:W2:Y:S04]  /*0130*/  LDG.E.64 R8, desc[UR8][R2.64+-0x48] ;  /* 0xffffb80802087981 */ /* 0x000ea8000c1e1b00 */
[----:B--2---:R1:W-:Y:S04]  /*0140*/  STG.E.64 desc[UR8][R4.64+-0x48], R8 ;  /* 0xffffb80804007986 */ /* 0x0043e8000c101b08 */
[----:B------:R-:W2:Y:S04]  /*0150*/  LDG.E.64 R10, desc[UR8][R2.64+-0x40] ;  /* 0xffffc008020a7981 */ /* 0x000ea8000c1e1b00 */
[----:B--2---:R2:W-:Y:S04]  /*0160*/  STG.E.64 desc[UR8][R4.64+-0x40], R10 ;  /* 0xffffc00a04007986 */ /* 0x0045e8000c101b08 */
[----:B------:R-:W3:Y:S04]  /*0170*/  LDG.E.64 R12, desc[UR8][R2.64+-0x38] ;  /* 0xffffc808020c7981 */ /* 0x000ee8000c1e1b00 */
[----:B---3--:R3:W-:Y:S04]  /*0180*/  STG.E.64 desc[UR8][R4.64+-0x38], R12 ;  /* 0xffffc80c04007986 */ /* 0x0087e8000c101b08 */
[----:B------:R-:W4:Y:S04]  /*0190*/  LDG.E.64 R14, desc[UR8][R2.64+-0x30] ;  /* 0xffffd008020e7981 */ /* 0x000f28000c1e1b00 */
[----:B----4-:R4:W-:Y:S04]  /*01a0*/  STG.E.64 desc[UR8][R4.64+-0x30], R14 ;  /* 0xffffd00e04007986 */ /* 0x0109e8000c101b08 */
[----:B------:R-:W5:Y:S04]  /*01b0*/  LDG.E.64 R16, desc[UR8][R2.64+-0x28] ;  /* 0xffffd80802107981 */ /* 0x000f68000c1e1b00 */
[----:B-----5:R5:W-:Y:S04]  /*01c0*/  STG.E.64 desc[UR8][R4.64+-0x28], R16 ;  /* 0xffffd81004007986 */ /* 0x020be8000c101b08 */
[----:B0-----:R-:W2:Y:S04]  /*01d0*/  LDG.E.64 R6, desc[UR8][R2.64+-0x20] ;  /* 0xffffe00802067981 */ /* 0x001ea8000c1e1b00 */
[----:B--2---:R0:W-:Y:S04]  /*01e0*/  STG.E.64 desc[UR8][R4.64+-0x20], R6 ;  /* 0xffffe00604007986 */ /* 0x0041e8000c101b08 */
[----:B-1----:R-:W2:Y:S04]  /*01f0*/  LDG.E.64 R8, desc[UR8][R2.64+-0x18] ;  /* 0xffffe80802087981 */ /* 0x002ea8000c1e1b00 */
[----:B--2---:R1:W-:Y:S04]  /*0200*/  STG.E.64 desc[UR8][R4.64+-0x18], R8 ;  /* 0xffffe80804007986 */ /* 0x0043e8000c101b08 */
[----:B------:R-:W2:Y:S04]  /*0210*/  LDG.E.64 R10, desc[UR8][R2.64+-0x10] ;  /* 0xfffff008020a7981 */ /* 0x000ea8000c1e1b00 */
[----:B--2---:R2:W-:Y:S04]  /*0220*/  STG.E.64 desc[UR8][R4.64+-0x10], R10 ;  /* 0xfffff00a04007986 */ /* 0x0045e8000c101b08 */
[----:B---3--:R-:W3:Y:S04]  /*0230*/  LDG.E.64 R12, desc[UR8][R2.64+-0x8] ;  /* 0xfffff808020c7981 */ /* 0x008ee8000c1e1b00 */
[----:B---3--:R3:W-:Y:S04]  /*0240*/  STG.E.64 desc[UR8][R4.64+-0x8], R12 ;  /* 0xfffff80c04007986 */ /* 0x0087e8000c101b08 */
[----:B----4-:R-:W4:Y:S04]  /*0250*/  LDG.E.64 R14, desc[UR8][R2.64] ;  /* 0x00000008020e7981 */ /* 0x010f28000c1e1b00 */
[----:B----4-:R4:W-:Y:S04]  /*0260*/  STG.E.64 desc[UR8][R4.64], R14 ;  /* 0x0000000e04007986 */ /* 0x0109e8000c101b08 */
[----:B-----5:R-:W5:Y:S04]  /*0270*/  LDG.E.64 R16, desc[UR8][R2.64+0x8] ;  /* 0x0000080802107981 */ /* 0x020f68000c1e1b00 */
        /* <DEDUP_REMOVED lines=13> */
[----:B0-----:R-:W5:Y:S04]  /*0350*/  LDG.E.64 R6, desc[UR8][R2.64+0x40] ;  /* 0x0000400802067981 */ /* 0x001f68000c1e1b00 */
[----:B-----5:R4:W-:Y:S04]  /*0360*/  STG.E.64 desc[UR8][R4.64+0x40], R6 ;  /* 0x0000400604007986 */ /* 0x0209e8000c101b08 */
[----:B-1----:R-:W5:Y:S01]  /*0370*/  LDG.E.64 R8, desc[UR8][R2.64+0x48] ;  /* 0x0000480802087981 */ /* 0x002f62000c1e1b00 */
[----:B------:R-:W-:Y:S01]  /*0380*/  UIADD3 UR4, UPT, UPT, UR4, 0x2, URZ ;  /* 0x0000000204047890 */ /* 0x000fe2000fffe0ff */
[----:B--2---:R-:W-:-:S02]  /*0390*/  IADD3 R10, P0, PT, R4, 0xa0, RZ ;  /* 0x000000a0040a7810 */ /* 0x004fc40007f1e0ff */
[----:B------:R-:W-:Y:S01]  /*03a0*/  IADD3 R0, P1, PT, R2, 0xa0, RZ ;  /* 0x000000a002007810 */ /* 0x000fe20007f3e0ff */
[----:B------:R-:W-:Y:S02]  /*03b0*/  UISETP.NE.AND UP0, UPT, UR4, 0x1fb0, UPT ;  /* 0x00001fb00400788c */ /* 0x000fe4000bf05270 */
[----:B---3--:R-:W-:Y:S01]  /*03c0*/  IMAD.X R13, RZ, RZ, R5, P0 ;  /* 0x000000ffff0d7224 */ /* 0x008fe200000e0605 */
[----:B------:R-:W-:Y:S01]  /*03d0*/  IADD3.X R11, PT, PT, RZ, R3, RZ, P1, !PT ;  /* 0x00000003ff0b7210 */ /* 0x000fe20000ffe4ff */
[----:B-----5:R4:W-:Y:S05]  /*03e0*/  STG.E.64 desc[UR8][R4.64+0x48], R8 ;  /* 0x0000480804007986 */ /* 0x0209ea000c101b08 */
[----:B------:R-:W-:Y:S05]  /*03f0*/  BRA.U UP0, `(.L_x_12) ;  /* 0xfffffffd00347547 */ /* 0x000fea000b83ffff */
[----:B------:R-:W0:Y:S01]  /*0400*/  LDC.64 R2, c[0x0][0x388] ;  /* 0x0000e200ff027b82 */ /* 0x000e220000000a00 */
[----:B------:R-:W-:-:S07]  /*0410*/  HFMA2 R25, -RZ, RZ, 0, 0 ;  /* 0x00000000ff197431 */ /* 0x000fce00000001ff */
[----:B----4-:R-:W1:Y:S08]  /*0420*/  LDC.64 R4, c[0x4][0x100] ;  /* 0x01004000ff047b82 */ /* 0x010e700000000a00 */
[----:B------:R-:W2:Y:S08]  /*0430*/  LDC.64 R6, c[0x4][0x108] ;  /* 0x01004200ff067b82 */ /* 0x000eb00000000a00 */
[----:B------:R-:W3:Y:S08]  /*0440*/  LDC.64 R8, c[0x4][0x110] ;  /* 0x01004400ff087b82 */ /* 0x000ef00000000a00 */
[----:B------:R-:W4:Y:S08]  /*0450*/  LDC.64 R10, c[0x4][0x118] ;  /* 0x01004600ff0a7b82 */ /* 0x000f300000000a00 */
[----:B------:R-:W0:Y:S08]  /*0460*/  LDC.64 R12, c[0x4][0x120] ;  /* 0x01004800ff0c7b82 */ /* 0x000e300000000a00 */
[----:B------:R-:W0:Y:S08]  /*0470*/  LDC.64 R14, c[0x4][0x128] ;  /* 0x01004a00ff0e7b82 */ /* 0x000e300000000a00 */
[----:B------:R-:W0:Y:S08]  /*0480*/  LDC.64 R16, c[0x4][0x130] ;  /* 0x01004c00ff107b82 */ /* 0x000e300000000a00 */
[----:B------:R-:W0:Y:S08]  /*0490*/  LDC.64 R18, c[0x4][0x138] ;  /* 0x01004e00ff127b82 */ /* 0x000e300000000a00 */
[----:B------:R-:W0:Y:S08]  /*04a0*/  LDC.64 R20, c[0x4][0x140] ;  /* 0x01005000ff147b82 */ /* 0x000e300000000a00 */
[----:B-1234-:R-:W0:Y:S02]  /*04b0*/  LDC.64 R22, c[0x4][0x148] ;  /* 0x01005200ff167b82 */ /* 0x01ee240000000a00 */
.L_x_24:
[C---:B------:R-:W-:Y:S01]  /*04c0*/  ISETP.GT.U32.AND P0, PT, R25.reuse, 0x2, PT ;  /* 0x000000021900780c */ /* 0x040fe20003f04070 */
[----:B0-----:R-:W-:-:S12]  /*04d0*/  IMAD R35, R25, 0x3, RZ ;  /* 0x0000000319237824 */ /* 0x001fd800078e02ff */
[----:B-1234-:R-:W-:Y:S05]  /*04e0*/  @P0 BRA `(.L_x_13) ;  /* 0x0000000000240947 */ /* 0x01efea0003800000 */
[----:B0-----:R-:W-:-:S05]  /*04f0*/  IMAD.WIDE.U32 R28, R35, 0x8, R2 ;  /* 0x00000008231c7825 */ /* 0x001fca00078e0002 */
[----:B------:R-:W2:Y:S01]  /*0500*/  LDG.E.64 R30, desc[UR8][R28.64] ;  /* 0x000000081c1e7981 */ /* 0x000ea2000c1e1b00 */
[----:B------:R-:W-:-:S05]  /*0510*/  IMAD.WIDE.U32 R26, R25, 0x18, R4 ;  /* 0x00000018191a7825 */ /* 0x000fca00078e0004 */
[----:B--2---:R0:W-:Y:S04]  /*0520*/  STG.E.64 desc[UR8][R26.64], R30 ;  /* 0x0000001e1a007986 */ /* 0x0041e8000c101b08 */
[----:B------:R-:W2:Y:S04]  /*0530*/  LDG.E.64 R32, desc[UR8][R28.64+0x8] ;  /* 0x000008081c207981 */ /* 0x000ea8000c1e1b00 */
[----:B--2---:R0:W-:Y:S04]  /*0540*/  STG.E.64 desc[UR8][R26.64+0x8], R32 ;  /* 0x000008201a007986 */ /* 0x0041e8000c101b08 */
[----:B------:R-:W2:Y:S04]  /*0550*/  LDG.E.64 R34, desc[UR8][R28.64+0x10] ;  /* 0x000010081c227981 */ /* 0x000ea8000c1e1b00 */
[----:B--2---:R0:W-:Y:S01]  /*0560*/  STG.E.64 desc[UR8][R26.64+0x10], R34 ;  /* 0x000010221a007986 */ /* 0x0041e2000c101b08 */
[----:B------:R-:W-:Y:S05]  /*0570*/  BRA `(.L_x_14) ;  /* 0x0000000400fc7947 */ /* 0x000fea0003800000 */
.L_x_13:
[----:B------:R-:W-:-:S13]  /*0580*/  ISETP.GT.U32.AND P0, PT, R25, 0x5, PT ;  /* 0x000000051900780c */ /* 0x000fda0003f04070 */
[----:B------:R-:W-:Y:S05]  /*0590*/  @P0 BRA `(.L_x_15) ;  /* 0x0000000000280947 */ /* 0x000fea0003800000 */
[----:B0-----:R-:W-:-:S05]  /*05a0*/  IMAD.WIDE.U32 R34, R35, 0x8, R2 ;  /* 0x0000000823227825 */ /* 0x001fca00078e0002 */
[----:B------:R-:W2:Y:S01]  /*05b0*/  LDG.E.64 R28, desc[UR8][R34.64] ;  /* 0x00000008221c7981 */ /* 0x000ea2000c1e1b00 */
[----:B------:R-:W-:-:S04]  /*05c0*/  VIADD R27, R25, 0xfffffffd ;  /* 0xfffffffd191b7836 */ /* 0x000fc80000000000 */
[----:B------:R-:W-:-:S05]  /*05d0*/  IMAD.WIDE.U32 R26, R27, 0x18, R6 ;  /* 0x000000181b1a7825 */ /* 0x000fca00078e0006 */
[----:B--2---:R1:W-:Y:S04]  /*05e0*/  STG.E.64 desc[UR8][R26.64], R28 ;  /* 0x0000001c1a007986 */ /* 0x0043e8000c101b08 */
[----:B------:R-:W2:Y:S04]  /*05f0*/  LDG.E.64 R30, desc[UR8][R34.64+0x8] ;  /* 0x00000808221e7981 */ /* 0x000ea8000c1e1b00 */
[----:B--2---:R1:W-:Y:S04]  /*0600*/  STG.E.64 desc[UR8][R26.64+0x8], R30 ;  /* 0x0000081e1a007986 */ /* 0x0043e8000c101b08 */
[----:B------:R-:W2:Y:S04]  /*0610*/  LDG.E.64 R32, desc[UR8][R34.64+0x10] ;  /* 0x0000100822207981 */ /* 0x000ea8000c1e1b00 */
[----:B--2---:R1:W-:Y:S01]  /*0620*/  STG.E.64 desc[UR8][R26.64+0x10], R32 ;  /* 0x000010201a007986 */ /* 0x0043e2000c101b08 */
[----:B------:R-:W-:Y:S05]  /*0630*/  BRA `(.L_x_14) ;  /* 0x0000000400cc7947 */ /* 0x000fea0003800000 */
.L_x_15:
[----:B------:R-:W-:-:S13]  /*0640*/  ISETP.GT.U32.AND P0, PT, R25, 0x8, PT ;  /* 0x000000081900780c */ /* 0x000fda0003f04070 */
[----:B------:R-:W-:Y:S05]  /*0650*/  @P0 BRA `(.L_x_16) ;  /* 0x0000000000280947 */ /* 0x000fea0003800000 */
[----:B0-----:R-:W-:-:S05]  /*0660*/  IMAD.WIDE.U32 R34, R35, 0x8, R2 ;  /* 0x0000000823227825 */ /* 0x001fca00078e0002 */
[----:B------:R-:W2:Y:S01]  /*0670*/  LDG.E.64 R28, desc[UR8][R34.64] ;  /* 0x00000008221c7981 */ /* 0x000ea2000c1e1b00 */
[----:B------:R-:W-:-:S05]  /*0680*/  IADD3 R27, PT, PT, R25, -0x6, RZ ;  /* 0xfffffffa191b7810 */ /* 0x000fca0007ffe0ff */
[----:B------:R-:W-:-:S05]  /*0690*/  IMAD.WIDE.U32 R26, R27, 0x18, R8 ;  /* 0x000000181b1a7825 */ /* 0x000fca00078e0008 */
[----:B--2---:R2:W-:Y:S04]  /*06a0*/  STG.E.64 desc[UR8][R26.64], R28 ;  /* 0x0000001c1a007986 */ /* 0x0045e8000c101b08 */
[----:B------:R-:W3:Y:S04]  /*06b0*/  LDG.E.64 R30, desc[UR8][R34.64+0x8] ;  /* 0x00000808221e7981 */ /* 0x000ee8000c1e1b00 */
[----:B---3--:R2:W-:Y:S04]  /*06c0*/  STG.E.64 desc[UR8][R26.64+0x8], R30 ;  /* 0x0000081e1a007986 */ /* 0x0085e8000c101b08 */
[----:B------:R-:W3:Y:S04]  /*06d0*/  LDG.E.64 R32, desc[UR8][R34.64+0x10] ;  /* 0x0000100822207981 */ /* 0x000ee8000c1e1b00 */
[----:B---3--:R2:W-:Y:S01]  /*06e0*/  STG.E.64 desc[UR8][R26.64+0x10], R32 ;  /* 0x000010201a007986 */ /* 0x0085e2000c101b08 */
[----:B------:R-:W-:Y:S05]  /*06f0*/  BRA `(.L_x_14) ;  /* 0x00000004009c7947 */ /* 0x000fea0003800000 */
.L_x_16:
[----:B------:R-:W-:-:S13]  /*0700*/  ISETP.GT.U32.AND P0, PT, R25, 0xb, PT ;  /* 0x0000000b1900780c */ /* 0x000fda0003f04070 */
[----:B------:R-:W-:Y:S05]  /*0710*/  @P0 BRA `(.L_x_17) ;  /* 0x0000000000280947 */ /* 0x000fea0003800000 */
[----:B0-----:R-:W-:-:S05]  /*0720*/  IMAD.WIDE.U32 R34, R35, 0x8, R2 ;  /* 0x0000000823227825 */ /* 0x001fca00078e0002 */
[----:B------:R-:W2:Y:S01]  /*0730*/  LDG.E.64 R28, desc[UR8][R34.64] ;  /* 0x00000008221c7981 */ /* 0x000ea2000c1e1b00 */
[----:B------:R-:W-:-:S05]  /*0740*/  IADD3 R27, PT, PT, R25, -0x9, RZ ;  /* 0xfffffff7191b7810 */ /* 0x000fca0007ffe0ff */
[----:B------:R-:W-:-:S05]  /*0750*/  IMAD.WIDE.U32 R26, R27, 0x18, R10 ;  /* 0x000000181b1a7825 */ /* 0x000fca00078e000a */
[----:B--2---:R3:W-:Y:S04]  /*0760*/  STG.E.64 desc[UR8][R26.64], R28 ;  /* 0x0000001c1a007986 */ /* 0x0047e8000c101b08 */
[----:B------:R-:W2:Y:S04]  /*0770*/  LDG.E.64 R30, desc[UR8][R34.64+0x8] ;  /* 0x00000808221e7981 */ /* 0x000ea8000c1e1b00 */
[----:B--2---:R3:W-:Y:S04]  /*0780*/  STG.E.64 desc[UR8][R26.64+0x8], R30 ;  /* 0x0000081e1a007986 */ /* 0x0047e8000c101b08 */
[----:B------:R-:W2:Y:S04]  /*0790*/  LDG.E.64 R32, desc[UR8][R34.64+0x10] ;  /* 0x0000100822207981 */ /* 0x000ea8000c1e1b00 */
[----:B--2---:R3:W-:Y:S01]  /*07a0*/  STG.E.64 desc[UR8][R26.64+0x10], R32 ;  /* 0x000010201a007986 */ /* 0x0047e2000c101b08 */
[----:B------:R-:W-:Y:S05]  /*07b0*/  BRA `(.L_x_14) ;  /* 0x00000004006c7947 */ /* 0x000fea0003800000 */
.L_x_17:
        /* <DEDUP_REMOVED lines=12> */
.L_x_18:
        /* <DEDUP_REMOVED lines=12> */
.L_x_19:
        /* <DEDUP_REMOVED lines=12> */
.L_x_20:
        /* <DEDUP_REMOVED lines=12> */
.L_x_21:
        /* <DEDUP_REMOVED lines=12> */
.L_x_22:
        /* <DEDUP_REMOVED lines=12> */
.L_x_23:
[----:B------:R-:W-:Y:S01]  /*0c40*/  ISETP.GT.U32.AND P0, PT, R25, 0x20, PT ;  /* 0x000000201900780c */ /* 0x000fe20003f04070 */
[----:B0-----:R-:W-:-:S12]  /*0c50*/  IMAD.WIDE.U32 R26, R35, 0x8, R2 ;  /* 0x00000008231a7825 */ /* 0x001fd800078e0002 */
[----:B------:R-:W2:Y:S01]  /*0c60*/  @!P0 LDG.E.64 R30, desc[UR8][R26.64] ;  /* 0x000000081a1e8981 */ /* 0x000ea2000c1e1b00 */
[----:B------:R-:W0:Y:S01]  /*0c70*/  @!P0 LDC.64 R28, c[0x4][0x150] ;  /* 0x01005400ff1c8b82 */ /* 0x000e220000000a00 */
[----:B------:R-:W-:-:S07]  /*0c80*/  @!P0 IADD3 R33, PT, PT, R25, -0x1e, RZ ;  /* 0xffffffe219218810 */ /* 0x000fce0007ffe0ff */
[----:B------:R-:W1:Y:S01]  /*0c90*/  @P0 LDC.64 R36, c[0x4][0x158] ;  /* 0x01005600ff240b82 */ /* 0x000e620000000a00 */
[----:B0-----:R-:W-:-:S05]  /*0ca0*/  @!P0 IMAD.WIDE.U32 R28, R33, 0x18, R28 ;  /* 0x00000018211c8825 */ /* 0x001fca00078e001c */
[----:B--2---:R-:W-:Y:S04]  /*0cb0*/  @!P0 STG.E.64 desc[UR8][R28.64], R30 ;  /* 0x0000001e1c008986 */ /* 0x004fe8000c101b08 */
[----:B------:R-:W2:Y:S04]  /*0cc0*/  @!P0 LDG.E.64 R32, desc[UR8][R26.64+0x8] ;  /* 0x000008081a208981 */ /* 0x000ea8000c1e1b00 */
[----:B--2---:R-:W-:Y:S04]  /*0cd0*/  @!P0 STG.E.64 desc[UR8][R28.64+0x8], R32 ;  /* 0x000008201c008986 */ /* 0x004fe8000c101b08 */
[----:B------:R-:W2:Y:S01]  /*0ce0*/  @!P0 LDG.E.64 R34, desc[UR8][R26.64+0x10] ;  /* 0x000010081a228981 */ /* 0x000ea2000c1e1b00 */
[----:B-1----:R-:W-:-:S03]  /*0cf0*/  @P0 IMAD.WIDE R36, R25, 0x18, R36 ;  /* 0x0000001819240825 */ /* 0x002fc600078e0224 */
[----:B--2---:R-:W-:Y:S04]  /*0d00*/  @!P0 STG.E.64 desc[UR8][R28.64+0x10], R34 ;  /* 0x000010221c008986 */ /* 0x004fe8000c101b08 */
[----:B------:R-:W2:Y:S04]  /*0d10*/  @P0 LDG.E.64 R30, desc[UR8][R26.64] ;  /* 0x000000081a1e0981 */ /* 0x000ea8000c1e1b00 */
[----:B--2---:R0:W-:Y:S04]  /*0d20*/  @P0 STG.E.64 desc[UR8][R36.64+-0x318], R30 ;  /* 0xfffce81e24000986 */ /* 0x0041e8000c101b08 */
[----:B------:R-:W2:Y:S04]  /*0d30*/  @P0 LDG.E.64 R32, desc[UR8][R26.64+0x8] ;  /* 0x000008081a200981 */ /* 0x000ea8000c1e1b00 */
[----:B--2---:R1:W-:Y:S04]  /*0d40*/  @P0 STG.E.64 desc[UR8][R36.64+-0x310], R32 ;  /* 0xfffcf02024000986 */ /* 0x0043e8000c101b08 */
[----:B0-----:R-:W2:Y:S04]  /*0d50*/  @P0 LDG.E.64 R30, desc[UR8][R26.64+0x10] ;  /* 0x000010081a1e0981 */ /* 0x001ea8000c1e1b00 */
[----:B--2---:R1:W-:Y:S02]  /*0d60*/  @P0 STG.E.64 desc[UR8][R36.64+-0x308], R30 ;  /* 0xfffcf81e24000986 */ /* 0x0043e4000c101b08 */
.L_x_14:
[----:B------:R-:W-:-:S04]  /*0d70*/  IADD3 R25, PT, PT, R25, 0x1, RZ ;  /* 0x0000000119197810 */ /* 0x000fc80007ffe0ff */
[----:B------:R-:W-:-:S13]  /*0d80*/  ISETP.NE.AND P0, PT, R25, 0x24, PT ;  /* 0x000000241900780c */ /* 0x000fda0003f05270 */
[----:B------:R-:W-:Y:S05]  /*0d90*/  @P0 BRA `(.L_x_24) ;  /* 0xfffffff400c80947 */ /* 0x000fea000383ffff */
[----:B------:R-:W-:Y:S05]  /*0da0*/  EXIT ;  /* 0x000000000000794d */ /* 0x000fea0003800000 */
.L_x_25:
        /* <DEDUP_REMOVED lines=13> */
.L_x_137:


//--------------------- .text._Z5resetv           --------------------------
	.section	.text._Z5resetv,"ax",@progbits
	.align	128
        .global         _Z5resetv
        .type           _Z5resetv,@function
        .size           _Z5resetv,(.L_x_138 - _Z5resetv)
        .other          _Z5resetv,@"STO_CUDA_ENTRY STV_DEFAULT"
_Z5resetv:
.text._Z5resetv:
[----:B------:R-:W-:Y:S08]  /*0000*/  LDC R1, c[0x0][0x37c] ;  /* 0x0000df00ff017b82 */ /* 0x000ff00000000800 */
[----:B------:R-:W0:Y:S01]  /*0010*/  LDC.64 R2, c[0x4][0xf0] ;  /* 0x01003c00ff027b82 */ /* 0x000e220000000a00 */
[----:B------:R-:W0:Y:S07]  /*0020*/  LDCU.64 UR4, c[0x0][0x358] ;  /* 0x00006b00ff0477ac */ /* 0x000e2e0008000a00 */
[----:B------:R-:W1:Y:S01]  /*0030*/  LDC.64 R4, c[0x4][0xf8] ;  /* 0x01003e00ff047b82 */ /* 0x000e620000000a00 */
[----:B0-----:R-:W-:Y:S04]  /*0040*/  STG.E desc[UR4][R2.64], RZ ;  /* 0x000000ff02007986 */ /* 0x001fe8000c101904 */
[----:B-1----:R-:W-:Y:S01]  /*0050*/  STG.E desc[UR4][R4.64], RZ ;  /* 0x000000ff04007986 */ /* 0x002fe2000c101904 */
[----:B------:R-:W-:Y:S05]  /*0060*/  EXIT ;  /* 0x000000000000794d */ /* 0x000fea0003800000 */
.L_x_26:
        /* <DEDUP_REMOVED lines=9> */
.L_x_138:


//--------------------- .text._Z11Trained_chkiPdS_ --------------------------
	.section	.text._Z11Trained_chkiPdS_,"ax",@progbits
	.align	128
        .global         _Z11Trained_chkiPdS_
        .type           _Z11Trained_chkiPdS_,@function
        .size           _Z11Trained_chkiPdS_,(.L_x_120 - _Z11Trained_chkiPdS_)
        .other          _Z11Trained_chkiPdS_,@"STO_CUDA_ENTRY STV_DEFAULT"
_Z11Trained_chkiPdS_:
.text._Z11Trained_chkiPdS_:
[----:B------:R-:W0:Y:S01]  /*0000*/  LDC R1, c[0x0][0x37c] ;  /* 0x0000df00ff017b82 */ /* 0x000e220000000800 */
[----:B------:R-:W1:Y:S01]  /*0010*/  S2R R0, SR_TID.X ;  /* 0x0000000000007919 */ /* 0x000e620000002100 */
[----:B------:R-:W2:Y:S06]  /*0020*/  LDCU UR5, c[0x0][0x2fc] ;  /* 0x00005f80ff0577ac */ /* 0x000eac0008000800 */
[----:B------:R-:W1:Y:S01]  /*0030*/  S2UR UR6, SR_CTAID.X ;  /* 0x00000000000679c3 */ /* 0x000e620000002500 */
[----:B0-----:R-:W-:Y:S01]  /*0040*/  VIADD R1, R1, 0xffffffe0 ;  /* 0xffffffe001017836 */ /* 0x001fe20000000000 */
[----:B------:R-:W0:Y:S06]  /*0050*/  LDCU UR4, c[0x0][0x2f8] ;  /* 0x00005f00ff0477ac */ /* 0x000e2c0008000800 */
[----:B------:R-:W1:Y:S01]  /*0060*/  LDC R3, c[0x0][0x360] ;  /* 0x0000d800ff037b82 */ /* 0x000e620000000800 */
[----:B0-----:R-:W-:-:S05]  /*0070*/  IADD3 R2, P1, PT, R1, UR4, RZ ;  /* 0x0000000401027c10 */ /* 0x001fca000ff3e0ff */
[----:B--2---:R-:W-:Y:S02]  /*0080*/  IMAD.X R22, RZ, RZ, UR5, P1 ;  /* 0x00000005ff167e24 */ /* 0x004fe400088e06ff */
[----:B-1----:R-:W-:-:S05]  /*0090*/  IMAD R0, R3, UR6, R0 ;  /* 0x0000000603007c24 */ /* 0x002fca000f8e0200 */
[----:B------:R-:W-:-:S13]  /*00a0*/  ISETP.GT.AND P0, PT, R0, 0x9, PT ;  /* 0x000000090000780c */ /* 0x000fda0003f04270 */
[----:B------:R-:W-:Y:S05]  /*00b0*/  @P0 EXIT ;  /* 0x000000000000094d */ /* 0x000fea0003800000 */
[----:B------:R-:W0:Y:S01]  /*00c0*/  S2UR UR6, SR_CgaCtaId ;  /* 0x00000000000679c3 */ /* 0x000e220000008800 */
[----:B------:R-:W-:Y:S01]  /*00d0*/  UMOV UR4, 0x400 ;  /* 0x0000040000047882 */ /* 0x000fe20000000000 */
[----:B------:R-:W1:Y:S01]  /*00e0*/  LDCU.64 UR8, c[0x4][0xc0] ;  /* 0x01001800ff0877ac */ /* 0x000e620008000a00 */
[----:B------:R-:W-:Y:S01]  /*00f0*/  CS2R R14, SRZ ;  /* 0x00000000000e7805 */ /* 0x000fe2000001ff00 */
[----:B------:R-:W-:-:S04]  /*0100*/  UIADD3 UR5, UPT, UPT, UR4, 0x28, URZ ;  /* 0x0000002804057890 */ /* 0x000fc8000fffe0ff */
[----:B------:R-:W2:Y:S01]  /*0110*/  LDC.64 R6, c[0x4][0x58] ;  /* 0x01001600ff067b82 */ /* 0x000ea20000000a00 */
[----:B------:R-:W3:Y:S07]  /*0120*/  LDCU.64 UR36, c[0x0][0x358] ;  /* 0x00006b00ff2477ac */ /* 0x000eee0008000a00 */
[----:B------:R-:W4:Y:S01]  /*0130*/  LDC.64 R8, c[0x4][0xb0] ;  /* 0x01002c00ff087b82 */ /* 0x000f220000000a00 */
[----:B0-----:R-:W-:Y:S02]  /*0140*/  ULEA UR4, UR6, UR4, 0x18 ;  /* 0x0000000406047291 */ /* 0x001fe4000f8ec0ff */
[----:B------:R-:W-:-:S04]  /*0150*/  ULEA UR5, UR6, UR5, 0x18 ;  /* 0x0000000506057291 */ /* 0x000fc8000f8ec0ff */
[C---:B------:R-:W-:Y:S01]  /*0160*/  LEA R3, R0.reuse, UR4, 0x2 ;  /* 0x0000000400037c11 */ /* 0x040fe2000f8e10ff */
[----:B-1----:R-:W-:Y:S01]  /*0170*/  UIADD3 UR4, UP0, UPT, UR8, 0x20, URZ ;  /* 0x0000002008047890 */ /* 0x002fe2000ff1e0ff */
[C---:B------:R-:W-:Y:S01]  /*0180*/  LEA R4, R0.reuse, UR5, 0x3 ;  /* 0x0000000500047c11 */ /* 0x040fe2000f8e18ff */
[----:B--2---:R-:W-:Y:S02]  /*0190*/  IMAD.WIDE R6, R0, 0x3e8, R6 ;  /* 0x000003e800067825 */ /* 0x004fe400078e0206 */
[----:B------:R0:W-:Y:S01]  /*01a0*/  STS [R3], RZ ;  /* 0x000000ff03007388 */ /* 0x0001e20000000800 */
[----:B------:R-:W-:Y:S01]  /*01b0*/  UIADD3.X UR5, UPT, UPT, URZ, UR9, URZ, UP0, !UPT ;  /* 0x00000009ff057290 */ /* 0x000fe200087fe4ff */
[----:B------:R-:W-:Y:S01]  /*01c0*/  IMAD.U32 R10, RZ, RZ, UR4 ;  /* 0x00000004ff0a7e24 */ /* 0x000fe2000f8e00ff */
[----:B------:R-:W-:Y:S01]  /*01d0*/  IADD3 R12, P0, PT, R6, 0x3, RZ ;  /* 0x00000003060c7810 */ /* 0x000fe20007f1e0ff */
[----:B------:R0:W-:Y:S01]  /*01e0*/  STS.64 [R4], RZ ;  /* 0x000000ff04007388 */ /* 0x0001e20000000a00 */
[----:B----4-:R-:W-:Y:S01]  /*01f0*/  IMAD.WIDE R8, R0, 0x1f40, R8 ;  /* 0x00001f4000087825 */ /* 0x010fe200078e0208 */
[----:B------:R-:W-:-:S03]  /*0200*/  UMOV UR4, URZ ;  /* 0x000000ff00047c82 */ /* 0x000fc60008000000 */
[----:B------:R-:W-:Y:S01]  /*0210*/  IMAD.X R13, RZ, RZ, R7, P0 ;  /* 0x000000ffff0d7224 */ /* 0x000fe200000e0607 */
[----:B------:R-:W-:Y:S01]  /*0220*/  IADD3 R8, P1, PT, R8, 0x20, RZ ;  /* 0x0000002008087810 */ /* 0x000fe20007f3e0ff */
[----:B------:R-:W-:Y:S02]  /*0230*/  IMAD.MOV.U32 R6, RZ, RZ, RZ ;  /* 0x000000ffff067224 */ /* 0x000fe400078e00ff */
[----:B------:R-:W-:Y:S02]  /*0240*/  IMAD.U32 R11, RZ, RZ, UR5 ;  /* 0x00000005ff0b7e24 */ /* 0x000fe4000f8e00ff */
[----:B0--3--:R-:W-:-:S08]  /*0250*/  IMAD.X R9, RZ, RZ, R9, P1 ;  /* 0x000000ffff097224 */ /* 0x009fd000008e0609 */
.L_x_27:
[----:B------:R-:W2:Y:S04]  /*0260*/  LDG.E.64 R28, desc[UR36][R8.64+-0x20] ;  /* 0xffffe024081c7981 */ /* 0x000ea8000c1e1b00 */
[----:B------:R-:W2:Y:S04]  /*0270*/  LDG.E.64 R20, desc[UR36][R10.64+-0x20] ;  /* 0xffffe0240a147981 */ /* 0x000ea8000c1e1b00 */
[----:B------:R-:W3:Y:S04]  /*0280*/  LDG.E.64 R26, desc[UR36][R8.64+-0x18] ;  /* 0xffffe824081a7981 */ /* 0x000ee8000c1e1b00 */
[----:B------:R-:W3:Y:S04]  /*0290*/  LDG.E.64 R24, desc[UR36][R10.64+-0x18] ;  /* 0xffffe8240a187981 */ /* 0x000ee8000c1e1b00 */
[----:B------:R-:W4:Y:S04]  /*02a0*/  LDG.E.64 R18, desc[UR36][R8.64+-0x10] ;  /* 0xfffff02408127981 */ /* 0x000f28000c1e1b00 */
[----:B------:R-:W4:Y:S04]  /*02b0*/  LDG.E.64 R16, desc[UR36][R10.64+-0x10] ;  /* 0xfffff0240a107981 */ /* 0x000f28000c1e1b00 */
[----:B------:R-:W5:Y:S04]  /*02c0*/  LDG.E.U8 R5, desc[UR36][R12.64+-0x3] ;  /* 0xfffffd240c057981 */ /* 0x000f68000c1e1100 */
[----:B------:R-:W5:Y:S04]  /*02d0*/  LDG.E.U8 R7, desc[UR36][R12.64+-0x2] ;  /* 0xfffffe240c077981 */ /* 0x000f68000c1e1100 */
[----:B------:R-:W5:Y:S01]  /*02e0*/  LDG.E.U8 R23, desc[UR36][R12.64+0x1] ;  /* 0x000001240c177981 */ /* 0x000f62000c1e1100 */
[----:B--2---:R-:W-:-:S03]  /*02f0*/  DFMA R14, R28, R20, R14 ;  /* 0x000000141c0e722b */ /* 0x004fc6000000000e */
[----:B------:R-:W2:Y:S04]  /*0300*/  LDG.E.64 R28, desc[UR36][R8.64+-0x8] ;  /* 0xfffff824081c7981 */ /* 0x000ea8000c1e1b00 */
[----:B------:R-:W2:Y:S01]  /*0310*/  LDG.E.64 R20, desc[UR36][R10.64+-0x8] ;  /* 0xfffff8240a147981 */ /* 0x000ea2000c1e1b00 */
[----:B---3--:R-:W-:-:S03]  /*0320*/  DFMA R14, R26, R24, R14 ;  /* 0x000000181a0e722b */ /* 0x008fc6000000000e */
[----:B------:R-:W3:Y:S04]  /*0330*/  LDG.E.64 R26, desc[UR36][R8.64] ;  /* 0x00000024081a7981 */ /* 0x000ee8000c1e1b00 */
[----:B------:R-:W3:Y:S01]  /*0340*/  LDG.E.64 R24, desc[UR36][R10.64] ;  /* 0x000000240a187981 */ /* 0x000ee2000c1e1b00 */
[----:B----4-:R-:W-:-:S03]  /*0350*/  DFMA R14, R18, R16, R14 ;  /* 0x00000010120e722b */ /* 0x010fc6000000000e */
[----:B------:R-:W4:Y:S04]  /*0360*/  LDG.E.64 R18, desc[UR36][R8.64+0x8] ;  /* 0x0000082408127981 */ /* 0x000f28000c1e1b00 */
[----:B------:R-:W4:Y:S01]  /*0370*/  LDG.E.64 R16, desc[UR36][R10.64+0x8] ;  /* 0x000008240a107981 */ /* 0x000f22000c1e1b00 */
[----:B--2---:R-:W-:-:S03]  /*0380*/  DFMA R14, R28, R20, R14 ;  /* 0x000000141c0e722b */ /* 0x004fc6000000000e */
[----:B------:R-:W2:Y:S04]  /*0390*/  LDG.E.U8 R20, desc[UR36][R12.64+-0x1] ;  /* 0xffffff240c147981 */ /* 0x000ea8000c1e1100 */
[----:B------:R-:W2:Y:S01]  /*03a0*/  LDG.E.U8 R21, desc[UR36][R12.64] ;  /* 0x000000240c157981 */ /* 0x000ea2000c1e1100 */
[----:B---3--:R-:W-:-:S03]  /*03b0*/  DFMA R14, R26, R24, R14 ;  /* 0x000000181a0e722b */ /* 0x008fc6000000000e */
[----:B------:R-:W3:Y:S04]  /*03c0*/  LDG.E.U8 R24, desc[UR36][R12.64+0x2] ;  /* 0x000002240c187981 */ /* 0x000ee8000c1e1100 */
[----:B------:R-:W3:Y:S04]  /*03d0*/  LDG.E.U8 R25, desc[UR36][R12.64+0x3] ;  /* 0x000003240c197981 */ /* 0x000ee8000c1e1100 */
[----:B------:R-:W3:Y:S01]  /*03e0*/  LDG.E.U8 R26, desc[UR36][R12.64+0x4] ;  /* 0x000004240c1a7981 */ /* 0x000ee2000c1e1100 */
[----:B----4-:R-:W-:-:S03]  /*03f0*/  DFMA R14, R18, R16, R14 ;  /* 0x00000010120e722b */ /* 0x010fc6000000000e */
[----:B------:R-:W4:Y:S04]  /*0400*/  LDG.E.64 R16, desc[UR36][R8.64+0x10] ;  /* 0x0000102408107981 */ /* 0x000f28000c1e1b00 */
[----:B------:R-:W4:Y:S04]  /*0410*/  LDG.E.64 R18, desc[UR36][R10.64+0x10] ;  /* 0x000010240a127981 */ /* 0x000f28000c1e1b00 */
[----:B------:R0:W4:Y:S01]  /*0420*/  LDG.E.64 R28, desc[UR36][R8.64+0x18] ;  /* 0x00001824081c7981 */ /* 0x000122000c1e1b00 */
[----:B-----5:R-:W-:Y:S02]  /*0430*/  ISETP.NE.AND P0, PT, R5, 0x1, PT ;  /* 0x000000010500780c */ /* 0x020fe40003f05270 */
[----:B------:R-:W-:-:S11]  /*0440*/  ISETP.NE.AND P1, PT, R7, 0x1, PT ;  /* 0x000000010700780c */ /* 0x000fd60003f25270 */
[----:B------:R-:W-:-:S05]  /*0450*/  @!P0 VIADD R6, R6, 0x1 ;  /* 0x0000000106068836 */ /* 0x000fca0000000000 */
[----:B------:R1:W-:Y:S01]  /*0460*/  @!P0 STS [R3], R6 ;  /* 0x0000000603008388 */ /* 0x0003e20000000800 */
[----:B------:R-:W-:Y:S01]  /*0470*/  ISETP.NE.AND P0, PT, R23, 0x1, PT ;  /* 0x000000011700780c */ /* 0x000fe20003f05270 */
[----:B-1----:R-:W-:Y:S01]  /*0480*/  @!P1 VIADD R6, R6, 0x1 ;  /* 0x0000000106069836 */ /* 0x002fe20000000000 */
[----:B--2---:R-:W-:Y:S02]  /*0490*/  ISETP.NE.AND P2, PT, R20, 0x1, PT ;  /* 0x000000011400780c */ /* 0x004fe40003f45270 */
[----:B------:R-:W-:Y:S02]  /*04a0*/  ISETP.NE.AND P3, PT, R21, 0x1, PT ;  /* 0x000000011500780c */ /* 0x000fe40003f65270 */
[----:B------:R1:W2:Y:S04]  /*04b0*/  LDG.E.64 R20, desc[UR36][R10.64+0x18] ;  /* 0x000018240a147981 */ /* 0x0002a8000c1e1b00 */
[----:B------:R5:W-:Y:S01]  /*04c0*/  @!P1 STS [R3], R6 ;  /* 0x0000000603009388 */ /* 0x000be20000000800 */
[----:B---3--:R-:W-:-:S04]  /*04d0*/  ISETP.NE.AND P1, PT, R24, 0x1, PT ;  /* 0x000000011800780c */ /* 0x008fc80003f25270 */
[----:B-----5:R-:W-:-:S05]  /*04e0*/  @!P2 VIADD R6, R6, 0x1 ;  /* 0x000000010606a836 */ /* 0x020fca0000000000 */
[----:B------:R3:W-:Y:S01]  /*04f0*/  @!P2 STS [R3], R6 ;  /* 0x000000060300a388 */ /* 0x0007e20000000800 */
[----:B------:R-:W-:Y:S01]  /*0500*/  ISETP.NE.AND P2, PT, R25, 0x1, PT ;  /* 0x000000011900780c */ /* 0x000fe20003f45270 */
[----:B---3--:R-:W-:-:S05]  /*0510*/  @!P3 VIADD R6, R6, 0x1 ;  /* 0x000000010606b836 */ /* 0x008fca0000000000 */
[----:B------:R3:W-:Y:S01]  /*0520*/  @!P3 STS [R3], R6 ;  /* 0x000000060300b388 */ /* 0x0007e20000000800 */
[----:B------:R-:W-:Y:S01]  /*0530*/  ISETP.NE.AND P3, PT, R26, 0x1, PT ;  /* 0x000000011a00780c */ /* 0x000fe20003f65270 */
[----:B---3--:R-:W-:-:S05]  /*0540*/  @!P0 VIADD R6, R6, 0x1 ;  /* 0x0000000106068836 */ /* 0x008fca0000000000 */
[----:B------:R3:W-:Y:S02]  /*0550*/  @!P0 STS [R3], R6 ;  /* 0x0000000603008388 */ /* 0x0007e40000000800 */
[----:B---3--:R-:W-:-:S05]  /*0560*/  @!P1 VIADD R6, R6, 0x1 ;  /* 0x0000000106069836 */ /* 0x008fca0000000000 */
[----:B------:R3:W-:Y:S02]  /*0570*/  @!P1 STS [R3], R6 ;  /* 0x0000000603009388 */ /* 0x0007e40000000800 */
[----:B---3--:R-:W-:-:S05]  /*0580*/  @!P2 VIADD R6, R6, 0x1 ;  /* 0x000000010606a836 */ /* 0x008fca0000000000 */
[----:B------:R3:W-:Y:S02]  /*0590*/  @!P2 STS [R3], R6 ;  /* 0x000000060300a388 */ /* 0x0007e40000000800 */
[----:B---3--:R-:W-:-:S05]  /*05a0*/  @!P3 IADD3 R6, PT, PT, R6, 0x1, RZ ;  /* 0x000000010606b810 */ /* 0x008fca0007ffe0ff */
[----:B------:R3:W-:Y:S01]  /*05b0*/  @!P3 STS [R3], R6 ;  /* 0x000000060300b388 */ /* 0x0007e20000000800 */
[----:B------:R-:W-:Y:S01]  /*05c0*/  UIADD3 UR4, UPT, UPT, UR4, 0x8, URZ ;  /* 0x0000000804047890 */ /* 0x000fe2000fffe0ff */
[----:B----4-:R-:W-:-:S03]  /*05d0*/  DFMA R14, R16, R18, R14 ;  /* 0x00000012100e722b */ /* 0x010fc6000000000e */
[----:B------:R-:W-:Y:S01]  /*05e0*/  UISETP.NE.AND UP0, UPT, UR4, 0x3e8, UPT ;  /* 0x000003e80400788c */ /* 0x000fe2000bf05270 */
[----:B------:R-:W-:Y:S02]  /*05f0*/  IADD3 R12, P0, PT, R12, 0x8, RZ ;  /* 0x000000080c0c7810 */ /* 0x000fe40007f1e0ff */
[----:B0-----:R-:W-:Y:S02]  /*0600*/  IADD3 R8, P1, PT, R8, 0x40, RZ ;  /* 0x0000004008087810 */ /* 0x001fe40007f3e0ff */
[----:B-1----:R-:W-:Y:S01]  /*0610*/  IADD3 R10, P2, PT, R10, 0x40, RZ ;  /* 0x000000400a0a7810 */ /* 0x002fe20007f5e0ff */
[----:B------:R-:W-:Y:S02]  /*0620*/  IMAD.X R13, RZ, RZ, R13, P0 ;  /* 0x000000ffff0d7224 */ /* 0x000fe400000e060d */
[----:B------:R-:W-:Y:S02]  /*0630*/  IMAD.X R9, RZ, RZ, R9, P1 ;  /* 0x000000ffff097224 */ /* 0x000fe400008e0609 */
[----:B------:R-:W-:Y:S01]  /*0640*/  IMAD.X R11, RZ, RZ, R11, P2 ;  /* 0x000000ffff0b7224 */ /* 0x000fe200010e060b */
[----:B--2---:R-:W-:Y:S01]  /*0650*/  DFMA R14, R28, R20, R14 ;  /* 0x000000141c0e722b */ /* 0x004fe2000000000e */
[----:B---3--:R-:W-:Y:S10]  /*0660*/  BRA.U UP0, `(.L_x_27) ;  /* 0xfffffff900fc7547 */ /* 0x008ff4000b83ffff */
[----:B------:R-:W0:Y:S02]  /*0670*/  LDC.64 R6, c[0x4][0xa0] ;  /* 0x01002800ff067b82 */ /* 0x000e240000000a00 */
[----:B0-----:R-:W-:-:S06]  /*0680*/  IMAD.WIDE R6, R0, 0x8, R6 ;  /* 0x0000000800067825 */ /* 0x001fcc00078e0206 */
[----:B------:R-:W2:Y:S01]  /*0690*/  LDG.E.64 R6, desc[UR36][R6.64] ;  /* 0x0000002406067981 */ /* 0x000ea2000c1e1b00 */
[----:B------:R-:W-:Y:S01]  /*06a0*/  BSSY.RECONVERGENT B0, `(.L_x_28) ;  /* 0x000001d000007945 */ /* 0x000fe20003800200 */
[----:B--2---:R-:W-:-:S14]  /*06b0*/  DSETP.NEU.AND P0, PT, R6, RZ, PT ;  /* 0x000000ff0600722a */ /* 0x004fdc0003f0d000 */
[----:B------:R-:W-:Y:S05]  /*06c0*/  @!P0 BRA `(.L_x_29) ;  /* 0x0000000000688947 */ /* 0x000fea0003800000 */
[----:B------:R-:W0:Y:S02]  /*06d0*/  LDC.64 R10, c[0x4][0xa8] ;  /* 0x01002a00ff0a7b82 */ /* 0x000e240000000a00 */
[----:B0-----:R-:W2:Y:S01]  /*06e0*/  LDG.E.64 R8, desc[UR36][R10.64] ;  /* 0x000000240a087981 */ /* 0x001ea2000c1e1b00 */
[----:B------:R-:W-:Y:S01]  /*06f0*/  FSETP.GEU.AND P1, PT, |R15|, 6.5827683646048100446e-37, PT ;  /* 0x036000000f00780b */ /* 0x000fe20003f2e200 */
[----:B------:R-:W-:Y:S01]  /*0700*/  BSSY.RECONVERGENT B1, `(.L_x_30) ;  /* 0x0000015000017945 */ /* 0x000fe20003800200 */
[----:B--2---:R-:W-:Y:S01]  /*0710*/  DMUL R8, R6, R8 ;  /* 0x0000000806087228 */ /* 0x004fe20000000000 */
[----:B------:R-:W-:-:S05]  /*0720*/  IMAD.MOV.U32 R6, RZ, RZ, 0x1 ;  /* 0x00000001ff067424 */ /* 0x000fca00078e00ff */
[----:B------:R-:W0:Y:S02]  /*0730*/  MUFU.RCP64H R7, R9 ;  /* 0x0000000900077308 */ /* 0x000e240000001800 */
[----:B0-----:R-:W-:-:S08]  /*0740*/  DFMA R12, -R8, R6, 1 ;  /* 0x3ff00000080c742b */ /* 0x001fd00000000106 */
[----:B------:R-:W-:-:S08]  /*0750*/  DFMA R12, R12, R12, R12 ;  /* 0x0000000c0c0c722b */ /* 0x000fd0000000000c */
[----:B------:R-:W-:-:S08]  /*0760*/  DFMA R12, R6, R12, R6 ;  /* 0x0000000c060c722b */ /* 0x000fd00000000006 */
[----:B------:R-:W-:-:S08]  /*0770*/  DFMA R6, -R8, R12, 1 ;  /* 0x3ff000000806742b */ /* 0x000fd0000000010c */
[----:B------:R-:W-:-:S08]  /*0780*/  DFMA R6, R12, R6, R12 ;  /* 0x000000060c06722b */ /* 0x000fd0000000000c */
[----:B------:R-:W-:-:S08]  /*0790*/  DMUL R12, R14, R6 ;  /* 0x000000060e0c7228 */ /* 0x000fd00000000000 */
[----:B------:R-:W-:-:S08]  /*07a0*/  DFMA R16, -R8, R12, R14 ;  /* 0x0000000c0810722b */ /* 0x000fd0000000010e */
[----:B------:R-:W-:-:S10]  /*07b0*/  DFMA R6, R6, R16, R12 ;  /* 0x000000100606722b */ /* 0x000fd4000000000c */
[----:B------:R-:W-:-:S05]  /*07c0*/  FFMA R3, RZ, R9, R7 ;  /* 0x00000009ff037223 */ /* 0x000fca0000000007 */
[----:B------:R-:W-:-:S13]  /*07d0*/  FSETP.GT.AND P0, PT, |R3|, 1.469367938527859385e-39, PT ;  /* 0x001000000300780b */ /* 0x000fda0003f04200 */
[----:B------:R-:W-:Y:S05]  /*07e0*/  @P0 BRA P1, `(.L_x_31) ;  /* 0x0000000000180947 */ /* 0x000fea0000800000 */
[----:B------:R-:W-:Y:S01]  /*07f0*/  IMAD.MOV.U32 R12, RZ, RZ, R8 ;  /* 0x000000ffff0c7224 */ /* 0x000fe200078e0008 */
[----:B------:R-:W-:Y:S01]  /*0800*/  MOV R8, 0x830 ;  /* 0x0000083000087802 */ /* 0x000fe20000000f00 */
[----:B------:R-:W-:-:S07]  /*0810*/  IMAD.MOV.U32 R13, RZ, RZ, R9 ;  /* 0x000000ffff0d7224 */ /* 0x000fce00078e0009 */
[----:B------:R-:W-:Y:S05]  /*0820*/  CALL.REL.NOINC `($__internal_0_$__cuda_sm20_div_rn_f64_full) ;  /* 0x0000001400647944 */ /* 0x000fea0003c00000 */
[----:B------:R-:W-:Y:S02]  /*0830*/  IMAD.MOV.U32 R6, RZ, RZ, R12 ;  /* 0x000000ffff067224 */ /* 0x000fe400078e000c */
[----:B------:R-:W-:-:S07]  /*0840*/  IMAD.MOV.U32 R7, RZ, RZ, R13 ;  /* 0x000000ffff077224 */ /* 0x000fce00078e000d */
.L_x_31:
[----:B------:R-:W-:Y:S05]  /*0850*/  BSYNC.RECONVERGENT B1 ;  /* 0x0000000000017941 */ /* 0x000fea0003800200 */
.L_x_30:
[----:B------:R0:W-:Y:S02]  /*0860*/  STS.64 [R4], R6 ;  /* 0x0000000604007388 */ /* 0x0001e40000000a00 */
.L_x_29:
[----:B------:R-:W-:Y:S05]  /*0870*/  BSYNC.RECONVERGENT B0 ;  /* 0x0000000000007941 */ /* 0x000fea0003800200 */
.L_x_28:
[----:B------:R-:W-:Y:S01]  /*0880*/  BAR.SYNC.DEFER_BLOCKING 0x0 ;  /* 0x0000000000007b1d */ /* 0x000fe20000010000 */
[----:B------:R-:W-:-:S13]  /*0890*/  ISETP.NE.AND P0, PT, R0, RZ, PT ;  /* 0x000000ff0000720c */ /* 0x000fda0003f05270 */
[----:B------:R-:W-:Y:S05]  /*08a0*/  @P0 EXIT ;  /* 0x000000000000094d */ /* 0x000fea0003800000 */
[----:B------:R-:W1:Y:S01]  /*08b0*/  S2UR UR5, SR_CgaCtaId ;  /* 0x00000000000579c3 */ /* 0x000e620000008800 */
[----:B------:R-:W-:Y:S01]  /*08c0*/  UMOV UR4, 0x400 ;  /* 0x0000040000047882 */ /* 0x000fe20000000000 */
[----:B------:R-:W-:Y:S01]  /*08d0*/  IMAD.MOV.U32 R9, RZ, RZ, RZ ;  /* 0x000000ffff097224 */ /* 0x000fe200078e00ff */
[----:B------:R-:W-:Y:S01]  /*08e0*/  CS2R R10, SRZ ;  /* 0x00000000000a7805 */ /* 0x000fe2000001ff00 */
[----:B------:R-:W-:Y:S01]  /*08f0*/  IMAD.MOV.U32 R30, RZ, RZ, 0x1 ;  /* 0x00000001ff1e7424 */ /* 0x000fe200078e00ff */
[----:B-1----:R-:W-:-:S09]  /*0900*/  ULEA UR4, UR5, UR4, 0x18 ;  /* 0x0000000405047291 */ /* 0x002fd2000f8ec0ff */
[----:B------:R-:W1:Y:S04]  /*0910*/  LDS R0, [UR4] ;  /* 0x00000004ff007984 */ /* 0x000e680008000800 */
[----:B0-----:R-:W0:Y:S04]  /*0920*/  LDS R4, [UR4+0x4] ;  /* 0x00000404ff047984 */ /* 0x001e280008000800 */
[----:B------:R-:W2:Y:S04]  /*0930*/  LDS R12, [UR4+0x8] ;  /* 0x00000804ff0c7984 */ /* 0x000ea80008000800 */
[----:B------:R-:W3:Y:S04]  /*0940*/  LDS R16, [UR4+0xc] ;  /* 0x00000c04ff107984 */ /* 0x000ee80008000800 */
[----:B------:R-:W4:Y:S04]  /*0950*/  LDS R18, [UR4+0x10] ;  /* 0x00001004ff127984 */ /* 0x000f280008000800 */
[----:B------:R-:W5:Y:S04]  /*0960*/  LDS R20, [UR4+0x14] ;  /* 0x00001404ff147984 */ /* 0x000f680008000800 */
[----:B------:R-:W5:Y:S04]  /*0970*/  LDS R26, [UR4+0x18] ;  /* 0x00001804ff1a7984 */ /* 0x000f680008000800 */
[----:B------:R-:W5:Y:S04]  /*0980*/  LDS R14, [UR4+0x1c] ;  /* 0x00001c04ff0e7984 */ /* 0x000f680008000800 */
[----:B------:R-:W5:Y:S04]  /*0990*/  LDS R6, [UR4+0x20] ;  /* 0x00002004ff067984 */ /* 0x000f680008000800 */
[----:B------:R-:W5:Y:S01]  /*09a0*/  LDS R24, [UR4+0x24] ;  /* 0x00002404ff187984 */ /* 0x000f620008000800 */
[----:B-1----:R-:W-:-:S03]  /*09b0*/  ISETP.GE.AND P4, PT, R0, 0x1, PT ;  /* 0x000000010000780c */ /* 0x002fc60003f86270 */
[----:B------:R-:W-:Y:S04]  /*09c0*/  STS.64 [UR4+0x78], RZ ;  /* 0x000078ffff007988 */ /* 0x000fe80008000a04 */
[----:B------:R-:W-:Y:S06]  /*09d0*/  STS [UR4+0x80], RZ ;  /* 0x000080ffff007988 */ /* 0x000fec0008000804 */
[----:B------:R-:W-:Y:S01]  /*09e0*/  @P4 IMAD.MOV.U32 R9, RZ, RZ, R0 ;  /* 0x000000ffff094224 */ /* 0x000fe200078e0000 */
[----:B------:R-:W-:Y:S04]  /*09f0*/  @P4 STS [UR4+0x78], R0 ;  /* 0x00007800ff004988 */ /* 0x000fe80008000804 */
[----:B0-----:R-:W-:-:S13]  /*0a00*/  ISETP.GE.AND P5, PT, R9, R4, PT ;  /* 0x000000040900720c */ /* 0x001fda0003fa6270 */
[----:B------:R-:W-:Y:S02]  /*0a10*/  @!P5 IMAD.MOV.U32 R9, RZ, RZ, R4 ;  /* 0x000000ffff09d224 */ /* 0x000fe400078e0004 */
[----:B------:R-:W-:Y:S02]  /*0a20*/  @!P5 IMAD.MOV.U32 R5, RZ, RZ, 0x1 ;  /* 0x00000001ff05d424 */ /* 0x000fe400078e00ff */
[----:B------:R-:W-:Y:S01]  /*0a30*/  @!P5 IMAD.MOV.U32 R10, RZ, RZ, 0x1 ;  /* 0x00000001ff0ad424 */ /* 0x000fe200078e00ff */
[----:B--2---:R-:W-:Y:S02]  /*0a40*/  ISETP.GE.AND P6, PT, R9, R12, PT ;  /* 0x0000000c0900720c */ /* 0x004fe40003fc6270 */
[----:B------:R-:W-:Y:S11]  /*0a50*/  @!P5 STS.64 [UR4+0x78], R4 ;  /* 0x00007804ff00d988 */ /* 0x000ff60008000a04 */
[----:B------:R-:W-:-:S02]  /*0a60*/  @!P6 IMAD.MOV.U32 R9, RZ, RZ, R12 ;  /* 0x000000ffff09e224 */ /* 0x000fc400078e000c */
[----:B------:R-:W-:Y:S02]  /*0a70*/  @!P6 IMAD.MOV.U32 R13, RZ, RZ, 0x2 ;  /* 0x00000002ff0de424 */ /* 0x000fe400078e00ff */
[----:B------:R-:W-:Y:S01]  /*0a80*/  @!P6 IMAD.MOV.U32 R10, RZ, RZ, 0x2 ;  /* 0x00000002ff0ae424 */ /* 0x000fe200078e00ff */
[----:B---3--:R-:W-:Y:S02]  /*0a90*/  ISETP.GE.AND P0, PT, R9, R16, PT ;  /* 0x000000100900720c */ /* 0x008fe40003f06270 */
[----:B------:R0:W-:Y:S02]  /*0aa0*/  @!P6 STS.64 [UR4+0x78], R12 ;  /* 0x0000780cff00e988 */ /* 0x0001e40008000a04 */
[----:B0-----:R-:W-:-:S09]  /*0ab0*/  IMAD.MOV.U32 R13, RZ, RZ, RZ ;  /* 0x000000ffff0d7224 */ /* 0x001fd200078e00ff */
[----:B------:R-:W-:Y:S01]  /*0ac0*/  @!P0 MOV R9, R16 ;  /* 0x0000001000098202 */ /* 0x000fe20000000f00 */
[----:B------:R-:W-:Y:S02]  /*0ad0*/  @!P0 IMAD.MOV.U32 R10, RZ, RZ, 0x3 ;  /* 0x00000003ff0a8424 */ /* 0x000fe400078e00ff */
[----:B------:R-:W-:Y:S01]  /*0ae0*/  @!P0 IMAD.MOV.U32 R17, RZ, RZ, 0x3 ;  /* 0x00000003ff118424 */ /* 0x000fe200078e00ff */
[----:B----4-:R-:W-:-:S04]  /*0af0*/  ISETP.GE.AND P1, PT, R9, R18, PT ;  /* 0x000000120900720c */ /* 0x010fc80003f26270 */
[----:B------:R-:W-:Y:S09]  /*0b00*/  @!P0 STS.64 [UR4+0x78], R16 ;  /* 0x00007810ff008988 */ /* 0x000ff20008000a04 */
[----:B------:R-:W-:Y:S02]  /*0b10*/  @!P1 IMAD.MOV.U32 R9, RZ, RZ, R18 ;  /* 0x000000ffff099224 */ /* 0x000fe400078e0012 */
[----:B------:R-:W-:-:S02]  /*0b20*/  @!P1 IMAD.MOV.U32 R10, RZ, RZ, 0x4 ;  /* 0x00000004ff0a9424 */ /* 0x000fc400078e00ff */
[----:B------:R-:W-:Y:S01]  /*0b30*/  @!P1 IMAD.MOV.U32 R19, RZ, RZ, 0x4 ;  /* 0x00000004ff139424 */ /* 0x000fe200078e00ff */
[----:B-----5:R-:W-:-:S04]  /*0b40*/  ISETP.GE.AND P2, PT, R9, R20, PT ;  /* 0x000000140900720c */ /* 0x020fc80003f46270 */
[----:B------:R-:W-:Y:S09]  /*0b50*/  @!P1 STS.64 [UR4+0x78], R18 ;  /* 0x00007812ff009988 */ /* 0x000ff20008000a04 */
[----:B------:R-:W-:Y:S02]  /*0b60*/  @!P2 IMAD.MOV.U32 R9, RZ, RZ, R20 ;  /* 0x000000ffff09a224 */ /* 0x000fe400078e0014 */
[----:B------:R-:W-:-:S02]  /*0b70*/  @!P2 IMAD.MOV.U32 R10, RZ, RZ, 0x5 ;  /* 0x00000005ff0aa424 */ /* 0x000fc400078e00ff */
[----:B------:R-:W-:Y:S01]  /*0b80*/  @!P2 IMAD.MOV.U32 R21, RZ, RZ, 0x5 ;  /* 0x00000005ff15a424 */ /* 0x000fe200078e00ff */
[----:B------:R-:W-:-:S04]  /*0b90*/  ISETP.GE.AND P3, PT, R9, R26, PT ;  /* 0x0000001a0900720c */ /* 0x000fc80003f66270 */
[----:B------:R-:W-:Y:S09]  /*0ba0*/  @!P2 STS.64 [UR4+0x78], R20 ;  /* 0x00007814ff00a988 */ /* 0x000ff20008000a04 */
[----:B------:R-:W-:Y:S01]  /*0bb0*/  @!P3 IMAD.MOV.U32 R9, RZ, RZ, R26 ;  /* 0x000000ffff09b224 */ /* 0x000fe200078e001a */
[----:B------:R-:W-:Y:S01]  /*0bc0*/  @!P3 MOV R10, 0x6 ;  /* 0x00000006000ab802 */ /* 0x000fe20000000f00 */
[----:B------:R-:W-:-:S03]  /*0bd0*/  @!P3 IMAD.MOV.U32 R27, RZ, RZ, 0x6 ;  /* 0x00000006ff1bb424 */ /* 0x000fc600078e00ff */
[----:B------:R-:W-:Y:S02]  /*0be0*/  ISETP.GE.AND P4, PT, R9, R14, PT ;  /* 0x0000000e0900720c */ /* 0x000fe40003f86270 */
[----:B------:R-:W-:Y:S11]  /*0bf0*/  @!P3 STS.64 [UR4+0x78], R26 ;  /* 0x0000781aff00b988 */ /* 0x000ff60008000a04 */
[----:B------:R-:W-:-:S02]  /*0c00*/  @!P4 IMAD.MOV.U32 R9, RZ, RZ, R14 ;  /* 0x000000ffff09c224 */ /* 0x000fc400078e000e */
[----:B------:R-:W-:Y:S02]  /*0c10*/  @!P4 IMAD.MOV.U32 R10, RZ, RZ, 0x7 ;  /* 0x00000007ff0ac424 */ /* 0x000fe400078e00ff */
[----:B------:R-:W-:Y:S01]  /*0c20*/  @!P4 IMAD.MOV.U32 R15, RZ, RZ, 0x7 ;  /* 0x00000007ff0fc424 */ /* 0x000fe200078e00ff */
[----:B------:R-:W-:-:S04]  /*0c30*/  ISETP.GE.AND P5, PT, R9, R6, PT ;  /* 0x000000060900720c */ /* 0x000fc80003fa6270 */
[----:B------:R-:W-:Y:S09]  /*0c40*/  @!P4 STS.64 [UR4+0x78], R14 ;  /* 0x0000780eff00c988 */ /* 0x000ff20008000a04 */
[----:B------:R-:W-:Y:S02]  /*0c50*/  @!P5 IMAD.MOV.U32 R9, RZ, RZ, R6 ;  /* 0x000000ffff09d224 */ /* 0x000fe400078e0006 */
[----:B------:R-:W-:-:S02]  /*0c60*/  @!P5 IMAD.MOV.U32 R10, RZ, RZ, 0x8 ;  /* 0x00000008ff0ad424 */ /* 0x000fc400078e00ff */
[----:B------:R-:W-:Y:S01]  /*0c70*/  @!P5 IMAD.MOV.U32 R7, RZ, RZ, 0x8 ;  /* 0x00000008ff07d424 */ /* 0x000fe200078e00ff */
[----:B------:R-:W-:-:S04]  /*0c80*/  ISETP.GE.AND P6, PT, R9, R24, PT ;  /* 0x000000180900720c */ /* 0x000fc80003fc6270 */
[----:B------:R-:W-:Y:S09]  /*0c90*/  @!P5 STS.64 [UR4+0x78], R6 ;  /* 0x00007806ff00d988 */ /* 0x000ff20008000a04 */
[----:B------:R-:W-:Y:S02]  /*0ca0*/  @!P6 IMAD.MOV.U32 R10, RZ, RZ, 0x9 ;  /* 0x00000009ff0ae424 */ /* 0x000fe400078e00ff */
[----:B------:R-:W-:-:S02]  /*0cb0*/  @!P6 IMAD.MOV.U32 R25, RZ, RZ, 0x9 ;  /* 0x00000009ff19e424 */ /* 0x000fc400078e00ff */
[----:B------:R-:W-:Y:S01]  /*0cc0*/  @!P6 IMAD.MOV.U32 R9, RZ, RZ, R24 ;  /* 0x000000ffff09e224 */ /* 0x000fe200078e0018 */
[----:B------:R-:W-:Y:S02]  /*0cd0*/  LEA R0, R10, UR4, 0x2 ;  /* 0x000000040a007c11 */ /* 0x000fe4000f8e10ff */
[----:B------:R-:W-:Y:S04]  /*0ce0*/  @!P6 STS.64 [UR4+0x78], R24 ;  /* 0x00007818ff00e988 */ /* 0x000fe80008000a04 */
[----:B------:R-:W-:Y:S04]  /*0cf0*/  STS [R0], RZ ;  /* 0x000000ff00007388 */ /* 0x000fe80000000800 */
[----:B------:R-:W0:Y:S04]  /*0d00*/  LDS R12, [UR4] ;  /* 0x00000004ff0c7984 */ /* 0x000e280008000800 */
[----:B------:R-:W1:Y:S04]  /*0d10*/  LDS R20, [UR4+0x4] ;  /* 0x00000404ff147984 */ /* 0x000e680008000800 */
        /* <DEDUP_REMOVED lines=8> */
[----:B0-----:R-:W-:-:S13]  /*0da0*/  ISETP.GE.AND P5, PT, R12, 0x1, PT ;  /* 0x000000010c00780c */ /* 0x001fda0003fa6270 */
[----:B------:R-:W-:Y:S01]  /*0db0*/  @P5 IMAD.MOV.U32 R11, RZ, RZ, R12 ;  /* 0x000000ffff0b5224 */ /* 0x000fe200078e000c */
[----:B------:R-:W-:Y:S04]  /*0dc0*/  @P5 STS.64 [UR4+0x80], R12 ;  /* 0x0000800cff005988 */ /* 0x000fe80008000a04 */
[----:B-1----:R-:W-:-:S13]  /*0dd0*/  ISETP.GE.AND P2, PT, R11, R20, PT ;  /* 0x000000140b00720c */ /* 0x002fda0003f46270 */
[----:B------:R-:W-:Y:S02]  /*0de0*/  @!P2 IMAD.MOV.U32 R11, RZ, RZ, R20 ;  /* 0x000000ffff0ba224 */ /* 0x000fe400078e0014 */
[----:B------:R-:W-:-:S03]  /*0df0*/  @!P2 IMAD.MOV.U32 R21, RZ, RZ, 0x1 ;  /* 0x00000001ff15a424 */ /* 0x000fc600078e00ff */
[-C--:B--2---:R-:W-:Y:S02]  /*0e00*/  ISETP.GE.AND P1, PT, R11, R32.reuse, PT ;  /* 0x000000200b00720c */ /* 0x084fe40003f26270 */
[----:B------:R0:W-:Y:S02]  /*0e10*/  @!P2 STS.64 [UR4+0x80], R20 ;  /* 0x00008014ff00a988 */ /* 0x0001e40008000a04 */
[----:B0-----:R-:W0:Y:S09]  /*0e20*/  I2F.F64.U32 R20, R9 ;  /* 0x0000000900147312 */ /* 0x001e320000201800 */
[----:B------:R-:W-:Y:S01]  /*0e30*/  @!P1 MOV R11, R32 ;  /* 0x00000020000b9202 */ /* 0x000fe20000000f00 */
[----:B------:R-:W-:-:S03]  /*0e40*/  @!P1 IMAD.MOV.U32 R33, RZ, RZ, 0x2 ;  /* 0x00000002ff219424 */ /* 0x000fc600078e00ff */
[----:B---3--:R-:W-:Y:S02]  /*0e50*/  ISETP.GE.AND P0, PT, R11, R4, PT ;  /* 0x000000040b00720c */ /* 0x008fe40003f06270 */
[----:B------:R-:W-:Y:S11]  /*0e60*/  @!P1 STS.64 [UR4+0x80], R32 ;  /* 0x00008020ff009988 */ /* 0x000ff60008000a04 */
[----:B------:R-:W-:Y:S01]  /*0e70*/  @!P0 IMAD.MOV.U32 R11, RZ, RZ, R4 ;  /* 0x000000ffff0b8224 */ /* 0x000fe200078e0004 */
[----:B------:R-:W-:-:S04]  /*0e80*/  @!P0 MOV R5, 0x3 ;  /* 0x0000000300058802 */ /* 0x000fc80000000f00 */
[----:B----4-:R-:W-:Y:S01]  /*0e90*/  ISETP.GE.AND P4, PT, R11, R6, PT ;  /* 0x000000060b00720c */ /* 0x010fe20003f86270 */
[----:B------:R1:W-:-:S12]  /*0ea0*/  @!P0 STS.64 [UR4+0x80], R4 ;  /* 0x00008004ff008988 */ /* 0x0003d80008000a04 */
[----:B------:R-:W-:Y:S02]  /*0eb0*/  @!P4 IMAD.MOV.U32 R11, RZ, RZ, R6 ;  /* 0x000000ffff0bc224 */ /* 0x000fe400078e0006 */
[----:B------:R-:W-:-:S03]  /*0ec0*/  @!P4 IMAD.MOV.U32 R7, RZ, RZ, 0x4 ;  /* 0x00000004ff07c424 */ /* 0x000fc600078e00ff */
[----:B-----5:R-:W-:Y:S02]  /*0ed0*/  ISETP.GE.AND P3, PT, R11, R14, PT ;  /* 0x0000000e0b00720c */ /* 0x020fe40003f66270 */
[----:B------:R2:W-:Y:S11]  /*0ee0*/  @!P4 STS.64 [UR4+0x80], R6 ;  /* 0x00008006ff00c988 */ /* 0x0005f60008000a04 */
[----:B------:R-:W-:-:S02]  /*0ef0*/  @!P3 IMAD.MOV.U32 R11, RZ, RZ, R14 ;  /* 0x000000ffff0bb224 */ /* 0x000fc400078e000e */
[----:B------:R-:W-:-:S03]  /*0f00*/  @!P3 IMAD.MOV.U32 R15, RZ, RZ, 0x5 ;  /* 0x00000005ff0fb424 */ /* 0x000fc600078e00ff */
[----:B------:R-:W-:Y:S02]  /*0f10*/  ISETP.GE.AND P6, PT, R11, R16, PT ;  /* 0x000000100b00720c */ /* 0x000fe40003fc6270 */
        /* <DEDUP_REMOVED lines=12> */
[----:B------:R3:W-:Y:S01]  /*0fe0*/  @!P2 STS.64 [UR4+0x80], R28 ;  /* 0x0000801cff00a988 */ /* 0x0007e20008000a04 */
[----:B0-----:R-:W-:-:S10]  /*0ff0*/  FSETP.GEU.AND P2, PT, |R21|, 6.5827683646048100446e-37, PT ;  /* 0x036000001500780b */ /* 0x001fd40003f4e200 */
[----:B------:R-:W-:Y:S01]  /*1000*/  @!P1 IMAD.MOV.U32 R11, RZ, RZ, R26 ;  /* 0x000000ffff0b9224 */ /* 0x000fe200078e001a */
[----:B------:R-:W0:Y:S01]  /*1010*/  @P1 LDS R0, [UR4+0x84] ;  /* 0x00008404ff001984 */ /* 0x000e220008000800 */
[----:B------:R-:W-:Y:S02]  /*1020*/  @!P1 IMAD.MOV.U32 R27, RZ, RZ, 0x9 ;  /* 0x00000009ff1b9424 */ /* 0x000fe400078e00ff */
[----:B------:R-:W4:Y:S03]  /*1030*/  I2F.F64.U32 R24, R11 ;  /* 0x0000000b00187312 */ /* 0x000f260000201800 */
[----:B------:R3:W-:Y:S05]  /*1040*/  @!P1 STS.64 [UR4+0x80], R26 ;  /* 0x0000801aff009988 */ /* 0x0007ea0008000a04 */
[----:B----4-:R-:W4:Y:S02]  /*1050*/  MUFU.RCP64H R31, R25 ;  /* 0x00000019001f7308 */ /* 0x010f240000001800 */
[----:B----4-:R-:W-:Y:S01]  /*1060*/  DFMA R12, -R24, R30, 1 ;  /* 0x3ff00000180c742b */ /* 0x010fe2000000011e */
[----:B------:R-:W-:-:S07]  /*1070*/  @!P1 IMAD.MOV.U32 R0, RZ, RZ, 0x9 ;  /* 0x00000009ff009424 */ /* 0x000fce00078e00ff */
[----:B------:R-:W-:-:S08]  /*1080*/  DFMA R12, R12, R12, R12 ;  /* 0x0000000c0c0c722b */ /* 0x000fd0000000000c */
[----:B------:R-:W-:-:S08]  /*1090*/  DFMA R30, R30, R12, R30 ;  /* 0x0000000c1e1e722b */ /* 0x000fd0000000001e */
[----:B------:R-:W-:-:S08]  /*10a0*/  DFMA R12, -R24, R30, 1 ;  /* 0x3ff00000180c742b */ /* 0x000fd0000000011e */
[----:B------:R-:W-:-:S08]  /*10b0*/  DFMA R12, R30, R12, R30 ;  /* 0x0000000c1e0c722b */ /* 0x000fd0000000001e */
[----:B-1----:R-:W-:-:S08]  /*10c0*/  DMUL R4, R20, R12 ;  /* 0x0000000c14047228 */ /* 0x002fd00000000000 */
[----:B--2---:R-:W-:-:S08]  /*10d0*/  DFMA R6, -R24, R4, R20 ;  /* 0x000000041806722b */ /* 0x004fd00000000114 */
[----:B------:R-:W-:-:S10]  /*10e0*/  DFMA R12, R12, R6, R4 ;  /* 0x000000060c0c722b */ /* 0x000fd40000000004 */
[----:B------:R-:W-:-:S05]  /*10f0*/  FFMA R3, RZ, R25, R13 ;  /* 0x00000019ff037223 */ /* 0x000fca000000000d */
[----:B------:R-:W-:-:S13]  /*1100*/  FSETP.GT.AND P0, PT, |R3|, 1.469367938527859385e-39, PT ;  /* 0x001000000300780b */ /* 0x000fda0003f04200 */
[----:B0--3--:R-:W-:Y:S05]  /*1110*/  @P0 BRA P2, `(.L_x_32) ;  /* 0x0000000000180947 */ /* 0x009fea0001000000 */
[----:B------:R-:W-:Y:S01]  /*1120*/  IMAD.MOV.U32 R14, RZ, RZ, R20 ;  /* 0x000000ffff0e7224 */ /* 0x000fe200078e0014 */
[----:B------:R-:W-:Y:S01]  /*1130*/  MOV R8, 0x1180 ;  /* 0x0000118000087802 */ /* 0x000fe20000000f00 */
[----:B------:R-:W-:Y:S02]  /*1140*/  IMAD.MOV.U32 R15, RZ, RZ, R21 ;  /* 0x000000ffff0f7224 */ /* 0x000fe400078e0015 */
[----:B------:R-:W-:Y:S02]  /*1150*/  IMAD.MOV.U32 R12, RZ, RZ, R24 ;  /* 0x000000ffff0c7224 */ /* 0x000fe400078e0018 */
[----:B------:R-:W-:-:S07]  /*1160*/  IMAD.MOV.U32 R13, RZ, RZ, R25 ;  /* 0x000000ffff0d7224 */ /* 0x000fce00078e0019 */
[----:B------:R-:W-:Y:S05]  /*1170*/  CALL.REL.NOINC `($__internal_0_$__cuda_sm20_div_rn_f64_full) ;  /* 0x0000000c00107944 */ /* 0x000fea0003c00000 */
.L_x_32:
[----:B------:R-:W0:Y:S08]  /*1180*/  LDC R3, c[0x0][0x380] ;  /* 0x0000e000ff037b82 */ /* 0x000e300000000800 */
[----:B------:R-:W0:Y:S08]  /*1190*/  LDC.64 R18, c[0x4][RZ] ;  /* 0x01000000ff127b82 */ /* 0x000e300000000a00 */
[----:B------:R-:W1:Y:S08]  /*11a0*/  LDC.64 R4, c[0x0][0x388] ;  /* 0x0000e200ff047b82 */ /* 0x000e700000000a00 */
[----:B------:R-:W2:Y:S01]  /*11b0*/  S2UR UR5, SR_CgaCtaId ;  /* 0x00000000000579c3 */ /* 0x000ea20000008800 */
[----:B------:R-:W-:Y:S01]  /*11c0*/  UMOV UR4, 0x400 ;  /* 0x0000040000047882 */ /* 0x000fe20000000000 */
[----:B------:R-:W-:Y:S01]  /*11d0*/  STL [R1+0x10], R0 ;  /* 0x0000100001007387 */ /* 0x000fe20000100800 */
[----:B------:R-:W3:Y:S01]  /*11e0*/  LDCU.64 UR6, c[0x4][0x160] ;  /* 0x01002c00ff0677ac */ /* 0x000ee20008000a00 */
[----:B0-----:R-:W-:-:S02]  /*11f0*/  IMAD.WIDE R18, R3, 0xc44, R18 ;  /* 0x00000c4403127825 */ /* 0x001fc400078e0212 */
[----:B-1----:R3:W-:Y:S04]  /*1200*/  STG.E.64 desc[UR36][R4.64], RZ ;  /* 0x000000ff04007986 */ /* 0x0027e8000c101b24 */
[----:B------:R-:W4:Y:S01]  /*1210*/  LDG.E R8, desc[UR36][R18.64] ;  /* 0x0000002412087981 */ /* 0x000f22000c1e1900 */
[----:B------:R-:W-:Y:S01]  /*1220*/  MOV R3, 0x180 ;  /* 0x0000018000037802 */ /* 0x000fe20000000f00 */
[----:B------:R-:W-:Y:S01]  /*1230*/  IMAD.MOV.U32 R6, RZ, RZ, R2 ;  /* 0x000000ffff067224 */ /* 0x000fe200078e0002 */
[----:B--2---:R-:W-:Y:S01]  /*1240*/  ULEA UR4, UR5, UR4, 0x18 ;  /* 0x0000000405047291 */ /* 0x004fe2000f8ec0ff */
[----:B------:R0:W-:Y:S01]  /*1250*/  STL.64 [R1+0x18], R12 ;  /* 0x0000180c01007387 */ /* 0x0001e20000100a00 */
[----:B------:R0:W1:Y:S01]  /*1260*/  LDC.64 R14, c[0x4][R3] ;  /* 0x01000000030e7b82 */ /* 0x0000620000000a00 */
[----:B---3--:R-:W-:Y:S01]  /*1270*/  IMAD.U32 R4, RZ, RZ, UR6 ;  /* 0x00000006ff047e24 */ /* 0x008fe2000f8e00ff */
[----:B------:R-:W-:Y:S01]  /*1280*/  MOV R5, UR7 ;  /* 0x0000000700057c02 */ /* 0x000fe20008000f00 */
[----:B------:R-:W-:-:S04]  /*1290*/  IMAD.MOV.U32 R7, RZ, RZ, R22 ;  /* 0x000000ffff077224 */ /* 0x000fc800078e0016 */
[----:B------:R0:W-:Y:S04]  /*12a0*/  STS.64 [UR4+0x88], R12 ;  /* 0x0000880cff007988 */ /* 0x0001e80008000a04 */
[----:B-1--4-:R0:W-:Y:S02]  /*12b0*/  STL.128 [R1], R8 ;  /* 0x0000000801007387 */ /* 0x0121e40000100c00 */
[----:B------:R-:W-:-:S07]  /*12c0*/  LEPC R20, `(.L_x_33) ;  /* 0x000000001014794e */ /* 0x000fce0000000000 */
[----:B0-----:R-:W-:Y:S05]  /*12d0*/  CALL.ABS.NOINC R14 ;  /* 0x000000000e007343 */ /* 0x001fea0003c00000 */
.L_x_33:
[----:B------:R-:W2:Y:S01]  /*12e0*/  LDG.E R6, desc[UR36][R18.64] ;  /* 0x0000002412067981 */ /* 0x000ea2000c1e1900 */
[----:B------:R-:W0:Y:S03]  /*12f0*/  LDC.64 R8, c[0x4][0xf0] ;  /* 0x01003c00ff087b82 */ /* 0x000e260000000a00 */
[----:B0-----:R-:W3:Y:S05]  /*1300*/  LDG.E R0, desc[UR36][R8.64] ;  /* 0x0000002408007981 */ /* 0x001eea000c1e1900 */
[----:B------:R-:W0:Y:S01]  /*1310*/  S2UR UR5, SR_CgaCtaId ;  /* 0x00000000000579c3 */ /* 0x000e220000008800 */
[----:B------:R-:W-:Y:S01]  /*1320*/  UMOV UR4, 0x400 ;  /* 0x0000040000047882 */ /* 0x000fe20000000000 */
[----:B------:R-:W-:Y:S01]  /*1330*/  MOV R3, 0x180 ;  /* 0x0000018000037802 */ /* 0x000fe20000000f00 */
[----:B------:R-:W-:Y:S01]  /*1340*/  IMAD.MOV.U32 R7, RZ, RZ, R22 ;  /* 0x000000ffff077224 */ /* 0x000fe200078e0016 */
[----:B0-----:R-:W-:-:S09]  /*1350*/  ULEA UR4, UR5, UR4, 0x18 ;  /* 0x0000000405047291 */ /* 0x001fd2000f8ec0ff */
[----:B------:R-:W0:Y:S04]  /*1360*/  LDS.64 R10, [UR4+0x78] ;  /* 0x00007804ff0a7984 */ /* 0x000e280008000a00 */
[----:B------:R-:W1:Y:S01]  /*1370*/  LDS.64 R4, [UR4+0x88] ;  /* 0x00008804ff047984 */ /* 0x000e620008000a00 */
[----:B------:R-:W4:Y:S01]  /*1380*/  LDCU.64 UR4, c[0x4][0x168] ;  /* 0x01002d00ff0477ac */ /* 0x000f220008000a00 */
[----:B0-----:R-:W-:-:S04]  /*1390*/  ISETP.NE.AND P0, PT, R10, RZ, PT ;  /* 0x000000ff0a00720c */ /* 0x001fc80003f05270 */
[----:B--2---:R-:W-:Y:S01]  /*13a0*/  ISETP.NE.OR P0, PT, R11, R6, !P0 ;  /* 0x000000060b00720c */ /* 0x004fe20004705670 */
[----:B------:R-:W-:Y:S01]  /*13b0*/  IMAD.MOV.U32 R6, RZ, RZ, R2 ;  /* 0x000000ffff067224 */ /* 0x000fe200078e0002 */
[----:B------:R0:W2:Y:S11]  /*13c0*/  LDC.64 R10, c[0x4][R3] ;  /* 0x01000000030a7b82 */ /* 0x0000b60000000a00 */
[----:B-1----:R-:W-:Y:S01]  /*13d0*/  DSETP.LEU.OR P0, PT, R4, 1, P0 ;  /* 0x3ff000000400742a */ /* 0x002fe2000070b400 */
[----:B----4-:R-:W-:-:S02]  /*13e0*/  IMAD.U32 R4, RZ, RZ, UR4 ;  /* 0x00000004ff047e24 */ /* 0x010fc4000f8e00ff */
[----:B------:R-:W-:-:S11]  /*13f0*/  IMAD.U32 R5, RZ, RZ, UR5 ;  /* 0x00000005ff057e24 */ /* 0x000fd6000f8e00ff */
[----:B---3--:R-:W-:-:S05]  /*1400*/  @!P0 VIADD R0, R0, 0x1 ;  /* 0x0000000100008836 */ /* 0x008fca0000000000 */
[----:B------:R0:W-:Y:S04]  /*1410*/  @!P0 STG.E desc[UR36][R8.64], R0 ;  /* 0x0000000008008986 */ /* 0x0001e8000c101924 */
[----:B--2---:R0:W-:Y:S02]  /*1420*/  STL [R1], R0 ;  /* 0x0000000001007387 */ /* 0x0041e40000100800 */
[----:B------:R-:W-:-:S07]  /*1430*/  LEPC R20, `(.L_x_34) ;  /* 0x000000001014794e */ /* 0x000fce0000000000 */
[----:B0-----:R-:W-:Y:S05]  /*1440*/  CALL.ABS.NOINC R10 ;  /* 0x000000000a007343 */ /* 0x001fea0003c00000 */
.L_x_34:
[----:B------:R-:W2:Y:S01]  /*1450*/  LDG.E R0, desc[UR36][R18.64] ;  /* 0x0000002412007981 */ /* 0x000ea2000c1e1900 */
[----:B------:R-:W0:Y:S01]  /*1460*/  S2UR UR5, SR_CgaCtaId ;  /* 0x00000000000579c3 */ /* 0x000e220000008800 */
[----:B------:R-:W-:Y:S01]  /*1470*/  UMOV UR4, 0x400 ;  /* 0x0000040000047882 */ /* 0x000fe20000000000 */
[----:B------:R-:W-:Y:S01]  /*1480*/  IMAD.MOV.U32 R3, RZ, RZ, RZ ;  /* 0x000000ffff037224 */ /* 0x000fe200078e00ff */
[----:B0-----:R-:W-:-:S09]  /*1490*/  ULEA UR4, UR5, UR4, 0x18 ;  /* 0x0000000405047291 */ /* 0x001fd2000f8ec0ff */
[----:B------:R-:W0:Y:S04]  /*14a0*/  LDS.64 R8, [UR4+0x28] ;  /* 0x00002804ff087984 */ /* 0x000e280008000a00 */
[----:B------:R-:W1:Y:S04]  /*14b0*/  LDS.128 R12, [UR4+0x30] ;  /* 0x00003004ff0c7984 */ /* 0x000e680008000c00 */
[----:B------:R-:W3:Y:S01]  /*14c0*/  LDS.128 R4, [UR4+0x40] ;  /* 0x00004004ff047984 */ /* 0x000ee20008000c00 */
[----:B0-----:R-:W-:Y:S01]  /*14d0*/  DSETP.MAX.AND P0, P1, RZ, R8, PT ;  /* 0x00000008ff00722a */ /* 0x001fe2000390f000 */
[----:B------:R-:W-:-:S05]  /*14e0*/  IMAD.MOV.U32 R10, RZ, RZ, R9 ;  /* 0x000000ffff0a7224 */ /* 0x000fca00078e0009 */
[----:B------:R-:W-:Y:S01]  /*14f0*/  FSEL R11, R3, R10, P0 ;  /* 0x0000000a030b7208 */ /* 0x000fe20000000000 */
[----:B------:R-:W-:Y:S02]  /*1500*/  IMAD.MOV.U32 R3, RZ, RZ, R8 ;  /* 0x000000ffff037224 */ /* 0x000fe400078e0008 */
[----:B------:R-:W-:-:S05]  /*1510*/  IMAD.MOV.U32 R8, RZ, RZ, RZ ;  /* 0x000000ffff087224 */ /* 0x000fca00078e00ff */
[----:B------:R-:W-:Y:S02]  /*1520*/  @P1 LOP3.LUT R11, R10, 0x80000, RZ, 0xfc, !PT ;  /* 0x000800000a0b1812 */ /* 0x000fe400078efcff */
[----:B------:R-:W-:-:S03]  /*1530*/  SEL R8, R8, R3, P0 ;  /* 0x0000000308087207 */ /* 0x000fc60000000000 */
[----:B------:R-:W-:-:S06]  /*1540*/  IMAD.MOV.U32 R9, RZ, RZ, R11 ;  /* 0x000000ffff097224 */ /* 0x000fcc00078e000b */
[----:B-1----:R-:W-:-:S06]  /*1550*/  DSETP.GEU.AND P6, PT, R8, R12, PT ;  /* 0x0000000c0800722a */ /* 0x002fcc0003fce000 */
[----:B------:R-:W-:Y:S02]  /*1560*/  FSEL R12, R12, R8, !P6 ;  /* 0x000000080c0c7208 */ /* 0x000fe40007000000 */
[----:B------:R-:W-:Y:S02]  /*1570*/  FSEL R13, R13, R9, !P6 ;  /* 0x000000090d0d7208 */ /* 0x000fe40007000000 */
[----:B------:R-:W0:Y:S01]  /*1580*/  LDS.128 R8, [UR4+0x50] ;  /* 0x00005004ff087984 */ /* 0x000e220008000c00 */
[----:B------:R-:W-:-:S03]  /*1590*/  SEL R3, RZ, 0x1, P6 ;  /* 0x00000001ff037807 */ /* 0x000fc60003000000 */
[----:B------:R-:W-:-:S06]  /*15a0*/  DSETP.GEU.AND P0, PT, R12, R14, PT ;  /* 0x0000000e0c00722a */ /* 0x000fcc0003f0e000 */
[----:B------:R-:W-:Y:S02]  /*15b0*/  FSEL R12, R14, R12, !P0 ;  /* 0x0000000c0e0c7208 */ /* 0x000fe40004000000 */
[----:B------:R-:W-:Y:S02]  /*15c0*/  FSEL R13, R15, R13, !P0 ;  /* 0x0000000d0f0d7208 */ /* 0x000fe40004000000 */
[----:B------:R-:W-:-:S04]  /*15d0*/  SEL R3, R3, 0x2, P0 ;  /* 0x0000000203037807 */ /* 0x000fc80000000000 */
[----:B---3--:R-:W-:-:S06]  /*15e0*/  DSETP.GEU.AND P1, PT, R12, R4, PT ;  /* 0x000000040c00722a */ /* 0x008fcc0003f2e000 */
[----:B------:R-:W-:Y:S02]  /*15f0*/  FSEL R4, R4, R12, !P1 ;  /* 0x0000000c04047208 */ /* 0x000fe40004800000 */
[----:B------:R-:W-:Y:S02]  /*1600*/  FSEL R5, R5, R13, !P1 ;  /* 0x0000000d05057208 */ /* 0x000fe40004800000 */
[----:B------:R-:W1:Y:S01]  /*1610*/  LDS.128 R12, [UR4+0x60] ;  /* 0x00006004ff0c7984 */ /* 0x000e620008000c00 */
[----:B------:R-:W-:-:S03]  /*1620*/  SEL R3, R3, 0x3, P1 ;  /* 0x0000000303037807 */ /* 0x000fc60000800000 */
[----:B------:R-:W-:-:S06]  /*1630*/  DSETP.GEU.AND P2, PT, R4, R6, PT ;  /* 0x000000060400722a */ /* 0x000fcc0003f4e000 */
[----:B------:R-:W-:Y:S02]  /*1640*/  FSEL R4, R6, R4, !P2 ;  /* 0x0000000406047208 */ /* 0x000fe40005000000 */
[----:B------:R-:W-:Y:S02]  /*1650*/  FSEL R5, R7, R5, !P2 ;  /* 0x0000000507057208 */ /* 0x000fe40005000000 */
[----:B------:R-:W-:-:S04]  /*1660*/  SEL R3, R3, 0x4, P2 ;  /* 0x0000000403037807 */ /* 0x000fc80001000000 */
[----:B0-----:R-:W-:-:S06]  /*1670*/  DSETP.GEU.AND P3, PT, R4, R8, PT ;  /* 0x000000080400722a */ /* 0x001fcc0003f6e000 */
[----:B------:R-:W-:Y:S02]  /*1680*/  FSEL R6, R8, R4, !P3 ;  /* 0x0000000408067208 */ /* 0x000fe40005800000 */
[----:B------:R-:W-:Y:S02]  /*1690*/  FSEL R7, R9, R5, !P3 ;  /* 0x0000000509077208 */ /* 0x000fe40005800000 */
[----:B------:R-:W0:Y:S01]  /*16a0*/  LDS.64 R4, [UR4+0x70] ;  /* 0x00007004ff047984 */ /* 0x000e220008000a00 */
[----:B------:R-:W-:-:S03]  /*16b0*/  SEL R3, R3, 0x5, P3 ;  /* 0x0000000503037807 */ /* 0x000fc60001800000 */
[----:B------:R-:W-:-:S06]  /*16c0*/  DSETP.GEU.AND P4, PT, R6, R10, PT ;  /* 0x0000000a0600722a */ /* 0x000fcc0003f8e000 */
[----:B------:R-:W-:Y:S02]  /*16d0*/  FSEL R6, R10, R6, !P4 ;  /* 0x000000060a067208 */ /* 0x000fe40006000000 */
[----:B------:R-:W-:Y:S02]  /*16e0*/  FSEL R7, R11, R7, !P4 ;  /* 0x000000070b077208 */ /* 0x000fe40006000000 */
[----:B------:R-:W-:-:S04]  /*16f0*/  SEL R3, R3, 0x6, P4 ;  /* 0x0000000603037807 */ /* 0x000fc80002000000 */
[----:B-1----:R-:W-:-:S06]  /*1700*/  DSETP.GEU.AND P5, PT, R6, R12, PT ;  /* 0x0000000c0600722a */ /* 0x002fcc0003fae000 */
[----:B------:R-:W-:Y:S02]  /*1710*/  FSEL R6, R12, R6, !P5 ;  /* 0x000000060c067208 */ /* 0x000fe40006800000 */
[----:B------:R-:W-:Y:S02]  /*1720*/  FSEL R7, R13, R7, !P5 ;  /* 0x000000070d077208 */ /* 0x000fe40006800000 */
[----:B------:R-:W-:-:S04]  /*1730*/  SEL R3, R3, 0x7, P5 ;  /* 0x0000000703037807 */ /* 0x000fc80002800000 */
[----:B------:R-:W-:-:S06]  /*1740*/  DSETP.GEU.AND P6, PT, R6, R14, PT ;  /* 0x0000000e0600722a */ /* 0x000fcc0003fce000 */
[----:B------:R-:W-:Y:S02]  /*1750*/  FSEL R6, R14, R6, !P6 ;  /* 0x000000060e067208 */ /* 0x000fe40007000000 */
[----:B------:R-:W-:Y:S02]  /*1760*/  FSEL R7, R15, R7, !P6 ;  /* 0x000000070f077208 */ /* 0x000fe40007000000 */
[----:B------:R-:W-:-:S04]  /*1770*/  SEL R3, R3, 0x8, P6 ;  /* 0x0000000803037807 */ /* 0x000fc80003000000 */
[----:B0-----:R-:W-:-:S06]  /*1780*/  DSETP.GEU.AND P1, PT, R6, R4, PT ;  /* 0x000000040600722a */ /* 0x001fcc0003f2e000 */
[----:B------:R-:W-:Y:S02]  /*1790*/  FSEL R16, R4, R6, !P1 ;  /* 0x0000000604107208 */ /* 0x000fe40004800000 */
[----:B------:R-:W-:Y:S02]  /*17a0*/  FSEL R17, R5, R7, !P1 ;  /* 0x0000000705117208 */ /* 0x000fe40004800000 */
[----:B------:R-:W-:-:S04]  /*17b0*/  SEL R25, R3, 0x9, P1 ;  /* 0x0000000903197807 */ /* 0x000fc80000800000 */
[----:B------:R-:W-:-:S06]  /*17c0*/  DSETP.NEU.AND P0, PT, R16, RZ, PT ;  /* 0x000000ff1000722a */ /* 0x000fcc0003f0d000 */
[----:B--2---:R-:W-:-:S13]  /*17d0*/  ISETP.NE.OR P0, PT, R25, R0, !P0 ;  /* 0x000000001900720c */ /* 0x004fda0004705670 */
[----:B------:R-:W-:Y:S05]  /*17e0*/  @P0 BRA `(.L_x_35) ;  /* 0x0000000000180947 */ /* 0x000fea0003800000 */
[----:B------:R-:W0:Y:S02]  /*17f0*/  LDC.64 R4, c[0x4][0xf8] ;  /* 0x01003e00ff047b82 */ /* 0x000e240000000a00 */
[----:B0-----:R-:W2:Y:S01]  /*1800*/  LDG.E R0, desc[UR36][R4.64] ;  /* 0x0000002404007981 */ /* 0x001ea2000c1e1900 */
[----:B------:R-:W-:Y:S01]  /*1810*/  IMAD.MOV.U32 R19, RZ, RZ, R25 ;  /* 0x000000ffff137224 */ /* 0x000fe200078e0019 */
[----:B--2---:R-:W-:-:S05]  /*1820*/  IADD3 R0, PT, PT, R0, 0x1, RZ ;  /* 0x0000000100007810 */ /* 0x004fca0007ffe0ff */
[----:B------:R0:W-:Y:S01]  /*1830*/  STG.E desc[UR36][R4.64], R0 ;  /* 0x0000000004007986 */ /* 0x0001e2000c101924 */
[----:B------:R-:W-:Y:S05]  /*1840*/  BRA `(.L_x_36) ;  /* 0x0000000000407947 */ /* 0x000fea0003800000 */
.L_x_35:
[----:B------:R-:W0:Y:S01]  /*1850*/  LDC R24, c[0x0][0x380] ;  /* 0x0000e000ff187b82 */ /* 0x000e220000000800 */
[----:B------:R-:W-:Y:S01]  /*1860*/  MOV R3, 0x180 ;  /* 0x0000018000037802 */ /* 0x000fe20000000f00 */
[----:B------:R1:W-:Y:S01]  /*1870*/  STL [R1+0x8], R0 ;  /* 0x0000080001007387 */ /* 0x0003e20000100800 */
[----:B------:R-:W2:Y:S01]  /*1880*/  LDCU.64 UR4, c[0x4][0x170] ;  /* 0x01002e00ff0477ac */ /* 0x000ea20008000a00 */
[----:B------:R-:W-:Y:S02]  /*1890*/  IMAD.MOV.U32 R6, RZ, RZ, R2 ;  /* 0x000000ffff067224 */ /* 0x000fe400078e0002 */
[----:B------:R1:W-:Y:S01]  /*18a0*/  STL.64 [R1+0x10], R16 ;  /* 0x0000101001007387 */ /* 0x0003e20000100a00 */
[----:B------:R-:W-:Y:S01]  /*18b0*/  IMAD.MOV.U32 R7, RZ, RZ, R22 ;  /* 0x000000ffff077224 */ /* 0x000fe200078e0016 */
[----:B------:R1:W3:Y:S01]  /*18c0*/  LDC.64 R8, c[0x4][R3] ;  /* 0x0100000003087b82 */ /* 0x0002e20000000a00 */
[----:B--2---:R-:W-:Y:S02]  /*18d0*/  IMAD.U32 R4, RZ, RZ, UR4 ;  /* 0x00000004ff047e24 */ /* 0x004fe4000f8e00ff */
[----:B------:R-:W-:Y:S01]  /*18e0*/  IMAD.U32 R5, RZ, RZ, UR5 ;  /* 0x00000005ff057e24 */ /* 0x000fe2000f8e00ff */
[----:B0-----:R1:W-:Y:S06]  /*18f0*/  STL.64 [R1], R24 ;  /* 0x0000001801007387 */ /* 0x0013ec0000100a00 */
[----:B------:R-:W-:-:S07]  /*1900*/  LEPC R20, `(.L_x_37) ;  /* 0x000000001014794e */ /* 0x000fce0000000000 */
[----:B-1-3--:R-:W-:Y:S05]  /*1910*/  CALL.ABS.NOINC R8 ;  /* 0x0000000008007343 */ /* 0x00afea0003c00000 */
.L_x_37:
[----:B------:R-:W0:Y:S01]  /*1920*/  LDC.64 R4, c[0x4][0xf8] ;  /* 0x01003e00ff047b82 */ /* 0x000e220000000a00 */
[----:B------:R1:W5:Y:S04]  /*1930*/  LDG.E R19, desc[UR36][R18.64] ;  /* 0x0000002412137981 */ /* 0x000368000c1e1900 */
[----:B0-----:R1:W5:Y:S02]  /*1940*/  LDG.E R0, desc[UR36][R4.64] ;  /* 0x0000002404007981 */ /* 0x001364000c1e1900 */
.L_x_36:
[----:B-1----:R-:W-:Y:S01]  /*1950*/  IMAD.MOV.U32 R18, RZ, RZ, R25 ;  /* 0x000000ffff127224 */ /* 0x002fe200078e0019 */
[----:B------:R-:W-:Y:S01]  /*1960*/  MOV R3, 0x180 ;  /* 0x0000018000037802 */ /* 0x000fe20000000f00 */
[----:B------:R1:W-:Y:S01]  /*1970*/  STL.64 [R1], R16 ;  /* 0x0000001001007387 */ /* 0x0003e20000100a00 */
[----:B------:R-:W0:Y:S01]  /*1980*/  LDCU.64 UR4, c[0x4][0x178] ;  /* 0x01002f00ff0477ac */ /* 0x000e220008000a00 */
[----:B------:R-:W-:Y:S01]  /*1990*/  IMAD.MOV.U32 R6, RZ, RZ, R2 ;  /* 0x000000ffff067224 */ /* 0x000fe200078e0002 */
[----:B------:R1:W2:Y:S01]  /*19a0*/  LDC.64 R8, c[0x4][R3] ;  /* 0x0100000003087b82 */ /* 0x0002a20000000a00 */
[----:B-----5:R1:W-:Y:S01]  /*19b0*/  STL [R1+0x10], R0 ;  /* 0x0000100001007387 */ /* 0x0203e20000100800 */
[----:B------:R-:W-:-:S03]  /*19c0*/  IMAD.MOV.U32 R7, RZ, RZ, R22 ;  /* 0x000000ffff077224 */ /* 0x000fc600078e0016 */
[----:B------:R1:W-:Y:S01]  /*19d0*/  STL.64 [R1+0x8], R18 ;  /* 0x0000081201007387 */ /* 0x0003e20000100a00 */
[----:B0-----:R-:W-:Y:S02]  /*19e0*/  IMAD.U32 R4, RZ, RZ, UR4 ;  /* 0x00000004ff047e24 */ /* 0x001fe4000f8e00ff */
[----:B-1----:R-:W-:-:S07]  /*19f0*/  IMAD.U32 R5, RZ, RZ, UR5 ;  /* 0x00000005ff057e24 */ /* 0x002fce000f8e00ff */
[----:B------:R-:W-:-:S07]  /*1a00*/  LEPC R20, `(.L_x_38) ;  /* 0x000000001014794e */ /* 0x000fce0000000000 */
[----:B--2---:R-:W-:Y:S05]  /*1a10*/  CALL.ABS.NOINC R8 ;  /* 0x0000000008007343 */ /* 0x004fea0003c00000 */
.L_x_38:
[----:B------:R-:W0:Y:S02]  /*1a20*/  LDC R0, c[0x0][0x380] ;  /* 0x0000e000ff007b82 */ /* 0x000e240000000800 */
[----:B0-----:R-:W-:-:S13]  /*1a30*/  ISETP.NE.AND P0, PT, R0, 0x270f, PT ;  /* 0x0000270f0000780c */ /* 0x001fda0003f05270 */
[----:B------:R-:W-:Y:S05]  /*1a40*/  @P0 EXIT ;  /* 0x000000000000094d */ /* 0x000fea0003800000 */
[----:B------:R-:W0:Y:S02]  /*1a50*/  LDC.64 R8, c[0x4][0xf0] ;  /* 0x01003c00ff087b82 */ /* 0x000e240000000a00 */
[----:B0-----:R-:W2:Y:S01]  /*1a60*/  LDG.E R8, desc[UR36][R8.64] ;  /* 0x0000002408087981 */ /* 0x001ea2000c1e1900 */
[----:B------:R-:W0:Y:S01]  /*1a70*/  MUFU.RCP64H R3, 10000 ;  /* 0x40c3880000037908 */ /* 0x000e220000001800 */
[----:B------:R-:W-:Y:S02]  /*1a80*/  HFMA2 R2, -RZ, RZ, 0, 5.9604644775390625e-08 ;  /* 0x00000001ff027431 */ /* 0x000fe400000001ff */
[----:B------:R-:W-:Y:S02]  /*1a90*/  IMAD.MOV.U32 R6, RZ, RZ, 0x0 ;  /* 0x00000000ff067424 */ /* 0x000fe400078e00ff */
[----:B------:R-:W-:-:S06]  /*1aa0*/  IMAD.MOV.U32 R7, RZ, RZ, 0x40c38800 ;  /* 0x40c38800ff077424 */ /* 0x000fcc00078e00ff */
[----:B0-----:R-:W-:-:S08]  /*1ab0*/  DFMA R4, R2, -R6, 1 ;  /* 0x3ff000000204742b */ /* 0x001fd00000000806 */
[----:B------:R-:W-:-:S08]  /*1ac0*/  DFMA R4, R4, R4, R4 ;  /* 0x000000040404722b */ /* 0x000fd00000000004 */
[----:B------:R-:W-:-:S08]  /*1ad0*/  DFMA R4, R2, R4, R2 ;  /* 0x000000040204722b */ /* 0x000fd00000000002 */
[----:B------:R-:W-:-:S08]  /*1ae0*/  DFMA R2, R4, -R6, 1 ;  /* 0x3ff000000402742b */ /* 0x000fd00000000806 */
[----:B------:R-:W-:Y:S01]  /*1af0*/  DFMA R2, R4, R2, R4 ;  /* 0x000000020402722b */ /* 0x000fe20000000004 */
[----:B--2---:R-:W0:Y:S07]  /*1b00*/  I2F.F64 R14, R8 ;  /* 0x00000008000e7312 */ /* 0x004e2e0000201c00 */
[----:B0-----:R-:W-:Y:S01]  /*1b10*/  DMUL R4, R14, R2 ;  /* 0x000000020e047228 */ /* 0x001fe20000000000 */
[----:B------:R-:W-:-:S07]  /*1b20*/  FSETP.GEU.AND P1, PT, |R15|, 6.5827683646048100446e-37, PT ;  /* 0x036000000f00780b */ /* 0x000fce0003f2e200 */
[----:B------:R-:W-:-:S08]  /*1b30*/  DFMA R6, R4, -10000, R14 ;  /* 0xc0c388000406782b */ /* 0x000fd0000000000e */
[----:B------:R-:W-:-:S10]  /*1b40*/  DFMA R2, R2, R6, R4 ;  /* 0x000000060202722b */ /* 0x000fd40000000004 */
[----:B------:R-:W-:-:S05]  /*1b50*/  FFMA R0, RZ, 6.1103515625, R3 ;  /* 0x40c38800ff007823 */ /* 0x000fca0000000003 */
[----:B------:R-:W-:-:S13]  /*1b60*/  FSETP.GT.AND P0, PT, |R0|, 1.469367938527859385e-39, PT ;  /* 0x001000000000780b */ /* 0x000fda0003f04200 */
[----:B------:R-:W-:Y:S05]  /*1b70*/  @P0 BRA P1, `(.L_x_39) ;  /* 0x0000000000180947 */ /* 0x000fea0000800000 */
[----:B------:R-:W-:Y:S01]  /*1b80*/  IMAD.MOV.U32 R12, RZ, RZ, RZ ;  /* 0x000000ffff0c7224 */ /* 0x000fe200078e00ff */
[----:B------:R-:W-:Y:S01]  /*1b90*/  MOV R8, 0x1bc0 ;  /* 0x00001bc000087802 */ /* 0x000fe20000000f00 */
[----:B------:R-:W-:-:S07]  /*1ba0*/  IMAD.MOV.U32 R13, RZ, RZ, 0x40c38800 ;  /* 0x40c38800ff0d7424 */ /* 0x000fce00078e00ff */
[----:B------:R-:W-:Y:S05]  /*1bb0*/  CALL.REL.NOINC `($__internal_0_$__cuda_sm20_div_rn_f64_full) ;  /* 0x0000000000807944 */ /* 0x000fea0003c00000 */
[----:B------:R-:W-:Y:S02]  /*1bc0*/  IMAD.MOV.U32 R2, RZ, RZ, R12 ;  /* 0x000000ffff027224 */ /* 0x000fe400078e000c */
[----:B------:R-:W-:-:S07]  /*1bd0*/  IMAD.MOV.U32 R3, RZ, RZ, R13 ;  /* 0x000000ffff037224 */ /* 0x000fce00078e000d */
.L_x_39:
[----:B------:R-:W0:Y:S08]  /*1be0*/  LDC.64 R4, c[0x0][0x388] ;  /* 0x0000e200ff047b82 */ /* 0x000e300000000a00 */
[----:B------:R-:W1:Y:S01]  /*1bf0*/  LDC.64 R6, c[0x4][0xf8] ;  /* 0x01003e00ff067b82 */ /* 0x000e620000000a00 */
[----:B0-----:R0:W-:Y:S04]  /*1c00*/  STG.E.64 desc[UR36][R4.64], R2 ;  /* 0x0000000204007986 */ /* 0x0011e8000c101b24 */
[----:B-1----:R-:W2:Y:S01]  /*1c10*/  LDG.E R6, desc[UR36][R6.64] ;  /* 0x0000002406067981 */ /* 0x002ea2000c1e1900 */
[----:B------:R-:W1:Y:S01]  /*1c20*/  MUFU.RCP64H R9, 10000 ;  /* 0x40c3880000097908 */ /* 0x000e620000001800 */
[----:B------:R-:W-:-:S02]  /*1c30*/  IMAD.MOV.U32 R10, RZ, RZ, 0x0 ;  /* 0x00000000ff0a7424 */ /* 0x000fc400078e00ff */
[----:B------:R-:W-:Y:S02]  /*1c40*/  IMAD.MOV.U32 R11, RZ, RZ, 0x40c38800 ;  /* 0x40c38800ff0b7424 */ /* 0x000fe400078e00ff */
[----:B------:R-:W-:-:S06]  /*1c50*/  IMAD.MOV.U32 R8, RZ, RZ, 0x1 ;  /* 0x00000001ff087424 */ /* 0x000fcc00078e00ff */
[----:B-1----:R-:W-:-:S08]  /*1c60*/  DFMA R12, R8, -R10, 1 ;  /* 0x3ff00000080c742b */ /* 0x002fd0000000080a */
        /* <DEDUP_REMOVED lines=18> */
.L_x_40:
[----:B------:R-:W0:Y:S02]  /*1d90*/  LDC.64 R4, c[0x0][0x390] ;  /* 0x0000e400ff047b82 */ /* 0x000e240000000a00 */
[----:B0-----:R-:W-:Y:S01]  /*1da0*/  STG.E.64 desc[UR36][R4.64], R2 ;  /* 0x0000000204007986 */ /* 0x001fe2000c101b24 */
[----:B------:R-:W-:Y:S05]  /*1db0*/  EXIT ;  /* 0x000000000000794d */ /* 0x000fea0003800000 */
        .weak           $__internal_0_$__cuda_sm20_div_rn_f64_full
        .type           $__internal_0_$__cuda_sm20_div_rn_f64_full,@function
        .size           $__internal_0_$__cuda_sm20_div_rn_f64_full,(.L_x_120 - $__internal_0_$__cuda_sm20_div_rn_f64_full)
$__internal_0_$__cuda_sm20_div_rn_f64_full:
[C---:B------:R-:W-:Y:S01]  /*1dc0*/  FSETP.GEU.AND P0, PT, |R13|.reuse, 1.469367938527859385e-39, PT ;  /* 0x001000000d00780b */ /* 0x040fe20003f0e200 */
[----:B------:R-:W-:Y:S01]  /*1dd0*/  IMAD.MOV.U32 R5, RZ, RZ, 0x1ca00000 ;  /* 0x1ca00000ff057424 */ /* 0x000fe200078e00ff */
[----:B------:R-:W-:Y:S01]  /*1de0*/  LOP3.LUT R6, R13, 0x800fffff, RZ, 0xc0, !PT ;  /* 0x800fffff0d067812 */ /* 0x000fe200078ec0ff */
[----:B------:R-:W-:Y:S01]  /*1df0*/  BSSY.RECONVERGENT B2, `(.L_x_41) ;  /* 0x0000054000027945 */ /* 0x000fe20003800200 */
[C---:B------:R-:W-:Y:S02]  /*1e00*/  FSETP.GEU.AND P2, PT, |R15|.reuse, 1.469367938527859385e-39, PT ;  /* 0x001000000f00780b */ /* 0x040fe40003f4e200 */
[----:B------:R-:W-:Y:S01]  /*1e10*/  LOP3.LUT R7, R6, 0x3ff00000, RZ, 0xfc, !PT ;  /* 0x3ff0000006077812 */ /* 0x000fe200078efcff */
[----:B------:R-:W-:Y:S01]  /*1e20*/  IMAD.MOV.U32 R6, RZ, RZ, R12 ;  /* 0x000000ffff067224 */ /* 0x000fe200078e000c */
[----:B------:R-:W-:Y:S02]  /*1e30*/  MOV R16, 0x1 ;  /* 0x0000000100107802 */ /* 0x000fe40000000f00 */
[----:B------:R-:W-:-:S02]  /*1e40*/  LOP3.LUT R3, R15, 0x7ff00000, RZ, 0xc0, !PT ;  /* 0x7ff000000f037812 */ /* 0x000fc400078ec0ff */
[----:B------:R-:W-:Y:S01]  /*1e50*/  LOP3.LUT R26, R13, 0x7ff00000, RZ, 0xc0, !PT ;  /* 0x7ff000000d1a7812 */ /* 0x000fe200078ec0ff */
[----:B------:R-:W-:Y:S02]  /*1e60*/  @!P0 DMUL R6, R12, 8.98846567431157953865e+307 ;  /* 0x7fe000000c068828 */ /* 0x000fe40000000000 */
[----:B------:R-:W-:Y:S01]  /*1e70*/  IMAD.MOV.U32 R23, RZ, RZ, R3 ;  /* 0x000000ffff177224 */ /* 0x000fe200078e0003 */
[----:B------:R-:W-:Y:S02]  /*1e80*/  ISETP.GE.U32.AND P1, PT, R3, R26, PT ;  /* 0x0000001a0300720c */ /* 0x000fe40003f26070 */
[----:B------:R-:W-:Y:S01]  /*1e90*/  @!P2 LOP3.LUT R20, R13, 0x7ff00000, RZ, 0xc0, !PT ;  /* 0x7ff000000d14a812 */ /* 0x000fe200078ec0ff */
[----:B------:R-:W0:Y:S03]  /*1ea0*/  MUFU.RCP64H R17, R7 ;  /* 0x0000000700117308 */ /* 0x000e260000001800 */
[----:B------:R-:W-:-:S02]  /*1eb0*/  @!P2 ISETP.GE.U32.AND P3, PT, R3, R20, PT ;  /* 0x000000140300a20c */ /* 0x000fc40003f66070 */
[----:B------:R-:W-:Y:S02]  /*1ec0*/  @!P0 LOP3.LUT R26, R7, 0x7ff00000, RZ, 0xc0, !PT ;  /* 0x7ff00000071a8812 */ /* 0x000fe400078ec0ff */
[----:B------:R-:W-:-:S04]  /*1ed0*/  @!P2 SEL R21, R5, 0x63400000, !P3 ;  /* 0x634000000515a807 */ /* 0x000fc80005800000 */
[----:B------:R-:W-:-:S04]  /*1ee0*/  @!P2 LOP3.LUT R24, R21, 0x80000000, R15, 0xf8, !PT ;  /* 0x800000001518a812 */ /* 0x000fc800078ef80f */
[----:B------:R-:W-:Y:S01]  /*1ef0*/  @!P2 LOP3.LUT R25, R24, 0x100000, RZ, 0xfc, !PT ;  /* 0x001000001819a812 */ /* 0x000fe200078efcff */
[----:B------:R-:W-:Y:S01]  /*1f00*/  @!P2 IMAD.MOV.U32 R24, RZ, RZ, RZ ;  /* 0x000000ffff18a224 */ /* 0x000fe200078e00ff */
[----:B0-----:R-:W-:-:S08]  /*1f10*/  DFMA R18, R16, -R6, 1 ;  /* 0x3ff000001012742b */ /* 0x001fd00000000806 */
[----:B------:R-:W-:-:S08]  /*1f20*/  DFMA R18, R18, R18, R18 ;  /* 0x000000121212722b */ /* 0x000fd00000000012 */
[----:B------:R-:W-:Y:S01]  /*1f30*/  DFMA R18, R16, R18, R16 ;  /* 0x000000121012722b */ /* 0x000fe20000000010 */
[----:B------:R-:W-:Y:S01]  /*1f40*/  SEL R17, R5, 0x63400000, !P1 ;  /* 0x6340000005117807 */ /* 0x000fe20004800000 */
[----:B------:R-:W-:-:S03]  /*1f50*/  IMAD.MOV.U32 R16, RZ, RZ, R14 ;  /* 0x000000ffff107224 */ /* 0x000fc600078e000e */
[----:B------:R-:W-:-:S03]  /*1f60*/  LOP3.LUT R17, R17, 0x800fffff, R15, 0xf8, !PT ;  /* 0x800fffff11117812 */ /* 0x000fc600078ef80f */
[----:B------:R-:W-:-:S03]  /*1f70*/  DFMA R20, R18, -R6, 1 ;  /* 0x3ff000001214742b */ /* 0x000fc60000000806 */
[----:B------:R-:W-:-:S05]  /*1f80*/  @!P2 DFMA R16, R16, 2, -R24 ;  /* 0x400000001010a82b */ /* 0x000fca0000000818 */
[----:B------:R-:W-:-:S05]  /*1f90*/  DFMA R20, R18, R20, R18 ;  /* 0x000000141214722b */ /* 0x000fca0000000012 */
[----:B------:R-:W-:-:S03]  /*1fa0*/  @!P2 LOP3.LUT R23, R17, 0x7ff00000, RZ, 0xc0, !PT ;  /* 0x7ff000001117a812 */ /* 0x000fc600078ec0ff */
[----:B------:R-:W-:Y:S02]  /*1fb0*/  DMUL R18, R20, R16 ;  /* 0x0000001014127228 */ /* 0x000fe40000000000 */
[----:B------:R-:W-:-:S05]  /*1fc0*/  VIADD R27, R23, 0xffffffff ;  /* 0xffffffff171b7836 */ /* 0x000fca0000000000 */
[----:B------:R-:W-:Y:S01]  /*1fd0*/  ISETP.GT.U32.AND P0, PT, R27, 0x7feffffe, PT ;  /* 0x7feffffe1b00780c */ /* 0x000fe20003f04070 */
[----:B------:R-:W-:Y:S01]  /*1fe0*/  VIADD R27, R26, 0xffffffff ;  /* 0xffffffff1a1b7836 */ /* 0x000fe20000000000 */
[----:B------:R-:W-:-:S04]  /*1ff0*/  DFMA R24, R18, -R6, R16 ;  /* 0x800000061218722b */ /* 0x000fc80000000010 */
[----:B------:R-:W-:-:S04]  /*2000*/  ISETP.GT.U32.OR P0, PT, R27, 0x7feffffe, P0 ;  /* 0x7feffffe1b00780c */ /* 0x000fc80000704470 */
[----:B------:R-:W-:-:S09]  /*2010*/  DFMA R24, R20, R24, R18 ;  /* 0x000000181418722b */ /* 0x000fd20000000012 */
[----:B------:R-:W-:Y:S05]  /*2020*/  @P0 BRA `(.L_x_42) ;  /* 0x00000000006c0947 */ /* 0x000fea0003800000 */
[----:B------:R-:W-:-:S04]  /*2030*/  LOP3.LUT R18, R13, 0x7ff00000, RZ, 0xc0, !PT ;  /* 0x7ff000000d127812 */ /* 0x000fc800078ec0ff */
[CC--:B------:R-:W-:Y:S02]  /*2040*/  VIADDMNMX R14, R3.reuse, -R18.reuse, 0xb9600000, !PT ;  /* 0xb9600000030e7446 */ /* 0x0c0fe40007800912 */
[----:B------:R-:W-:Y:S02]  /*2050*/  ISETP.GE.U32.AND P0, PT, R3, R18, PT ;  /* 0x000000120300720c */ /* 0x000fe40003f06070 */
[----:B------:R-:W-:Y:S02]  /*2060*/  VIMNMX R3, PT, PT, R14, 0x46a00000, PT ;  /* 0x46a000000e037848 */ /* 0x000fe40003fe0100 */
[----:B------:R-:W-:-:S05]  /*2070*/  SEL R14, R5, 0x63400000, !P0 ;  /* 0x63400000050e7807 */ /* 0x000fca0004000000 */
[----:B------:R-:W-:Y:S02]  /*2080*/  IMAD.IADD R3, R3, 0x1, -R14 ;  /* 0x0000000103037824 */ /* 0x000fe400078e0a0e */
[----:B------:R-:W-:Y:S02]  /*2090*/  IMAD.MOV.U32 R14, RZ, RZ, RZ ;  /* 0x000000ffff0e7224 */ /* 0x000fe400078e00ff */
[----:B------:R-:W-:-:S06]  /*20a0*/  VIADD R15, R3, 0x7fe00000 ;  /* 0x7fe00000030f7836 */ /* 0x000fcc0000000000 */
[----:B------:R-:W-:-:S10]  /*20b0*/  DMUL R18, R24, R14 ;  /* 0x0000000e18127228 */ /* 0x000fd40000000000 */
[----:B------:R-:W-:-:S13]  /*20c0*/  FSETP.GTU.AND P0, PT, |R19|, 1.469367938527859385e-39, PT ;  /* 0x001000001300780b */ /* 0x000fda0003f0c200 */
[----:B------:R-:W-:Y:S05]  /*20d0*/  @P0 BRA `(.L_x_43) ;  /* 0x0000000000940947 */ /* 0x000fea0003800000 */
[----:B------:R-:W-:Y:S01]  /*20e0*/  DFMA R6, R24, -R6, R16 ;  /* 0x800000061806722b */ /* 0x000fe20000000010 */
[----:B------:R-:W-:-:S09]  /*20f0*/  IMAD.MOV.U32 R14, RZ, RZ, RZ ;  /* 0x000000ffff0e7224 */ /* 0x000fd200078e00ff */
[C---:B------:R-:W-:Y:S02]  /*2100*/  FSETP.NEU.AND P0, PT, R7.reuse, RZ, PT ;  /* 0x000000ff0700720b */ /* 0x040fe40003f0d000 */
[----:B------:R-:W-:-:S04]  /*2110*/  LOP3.LUT R13, R7, 0x80000000, R13, 0x48, !PT ;  /* 0x80000000070d7812 */ /* 0x000fc800078e480d */
[----:B------:R-:W-:-:S07]  /*2120*/  LOP3.LUT R15, R13, R15, RZ, 0xfc, !PT ;  /* 0x0000000f0d0f7212 */ /* 0x000fce00078efcff */
[----:B------:R-:W-:Y:S05]  /*2130*/  @!P0 BRA `(.L_x_43) ;  /* 0x00000000007c8947 */ /* 0x000fea0003800000 */
[----:B------:R-:W-:Y:S01]  /*2140*/  IMAD.MOV R7, RZ, RZ, -R3 ;  /* 0x000000ffff077224 */ /* 0x000fe200078e0a03 */
[----:B------:R-:W-:Y:S01]  /*2150*/  DMUL.RP R14, R24, R14 ;  /* 0x0000000e180e7228 */ /* 0x000fe20000008000 */
[----:B------:R-:W-:Y:S01]  /*2160*/  IMAD.MOV.U32 R6, RZ, RZ, RZ ;  /* 0x000000ffff067224 */ /* 0x000fe200078e00ff */
[----:B------:R-:W-:-:S05]  /*2170*/  IADD3 R3, PT, PT, -R3, -0x43300000, RZ ;  /* 0xbcd0000003037810 */ /* 0x000fca0007ffe1ff */
[----:B------:R-:W-:-:S03]  /*2180*/  DFMA R6, R18, -R6, R24 ;  /* 0x800000061206722b */ /* 0x000fc60000000018 */
[----:B------:R-:W-:-:S07]  /*2190*/  LOP3.LUT R13, R15, R13, RZ, 0x3c, !PT ;  /* 0x0000000d0f0d7212 */ /* 0x000fce00078e3cff */
[----:B------:R-:W-:-:S04]  /*21a0*/  FSETP.NEU.AND P0, PT, |R7|, R3, PT ;  /* 0x000000030700720b */ /* 0x000fc80003f0d200 */
[----:B------:R-:W-:Y:S02]  /*21b0*/  FSEL R18, R14, R18, !P0 ;  /* 0x000000120e127208 */ /* 0x000fe40004000000 */
[----:B------:R-:W-:Y:S01]  /*21c0*/  FSEL R19, R13, R19, !P0 ;  /* 0x000000130d137208 */ /* 0x000fe20004000000 */
[----:B------:R-:W-:Y:S06]  /*21d0*/  BRA `(.L_x_43) ;  /* 0x0000000000547947 */ /* 0x000fec0003800000 */
.L_x_42:
[----:B------:R-:W-:-:S14]  /*21e0*/  DSETP.NAN.AND P0, PT, R14, R14, PT ;  /* 0x0000000e0e00722a */ /* 0x000fdc0003f08000 */
[----:B------:R-:W-:Y:S05]  /*21f0*/  @P0 BRA `(.L_x_44) ;  /* 0x0000000000440947 */ /* 0x000fea0003800000 */
[----:B------:R-:W-:-:S14]  /*2200*/  DSETP.NAN.AND P0, PT, R12, R12, PT ;  /* 0x0000000c0c00722a */ /* 0x000fdc0003f08000 */
[----:B------:R-:W-:Y:S05]  /*2210*/  @P0 BRA `(.L_x_45) ;  /* 0x0000000000300947 */ /* 0x000fea0003800000 */
[----:B------:R-:W-:Y:S01]  /*2220*/  ISETP.NE.AND P0, PT, R23, R26, PT ;  /* 0x0000001a1700720c */ /* 0x000fe20003f05270 */
[----:B------:R-:W-:Y:S01]  /*2230*/  IMAD.MOV.U32 R19, RZ, RZ, -0x80000 ;  /* 0xfff80000ff137424 */ /* 0x000fe200078e00ff */
[----:B------:R-:W-:-:S11]  /*2240*/  MOV R18, 0x0 ;  /* 0x0000000000127802 */ /* 0x000fd60000000f00 */
[----:B------:R-:W-:Y:S05]  /*2250*/  @!P0 BRA `(.L_x_43) ;  /* 0x0000000000348947 */ /* 0x000fea0003800000 */
[----:B------:R-:W-:Y:S02]  /*2260*/  ISETP.NE.AND P0, PT, R23, 0x7ff00000, PT ;  /* 0x7ff000001700780c */ /* 0x000fe40003f05270 */
[----:B------:R-:W-:Y:S02]  /*2270*/  LOP3.LUT R19, R15, 0x80000000, R13, 0x48, !PT ;  /* 0x800000000f137812 */ /* 0x000fe400078e480d */
[----:B------:R-:W-:-:S13]  /*2280*/  ISETP.EQ.OR P0, PT, R26, RZ, !P0 ;  /* 0x000000ff1a00720c */ /* 0x000fda0004702670 */
[----:B------:R-:W-:Y:S01]  /*2290*/  @P0 LOP3.LUT R3, R19, 0x7ff00000, RZ, 0xfc, !PT ;  /* 0x7ff0000013030812 */ /* 0x000fe200078efcff */
[----:B------:R-:W-:Y:S02]  /*22a0*/  @!P0 IMAD.MOV.U32 R18, RZ, RZ, RZ ;  /* 0x000000ffff128224 */ /* 0x000fe400078e00ff */
[----:B------:R-:W-:Y:S02]  /*22b0*/  @P0 IMAD.MOV.U32 R18, RZ, RZ, RZ ;  /* 0x000000ffff120224 */ /* 0x000fe400078e00ff */
[----:B------:R-:W-:Y:S01]  /*22c0*/  @P0 IMAD.MOV.U32 R19, RZ, RZ, R3 ;  /* 0x000000ffff130224 */ /* 0x000fe200078e0003 */
[----:B------:R-:W-:Y:S06]  /*22d0*/  BRA `(.L_x_43) ;  /* 0x0000000000147947 */ /* 0x000fec0003800000 */
.L_x_45:
[----:B------:R-:W-:Y:S01]  /*22e0*/  LOP3.LUT R19, R13, 0x80000, RZ, 0xfc, !PT ;  /* 0x000800000d137812 */ /* 0x000fe200078efcff */
[----:B------:R-:W-:Y:S01]  /*22f0*/  IMAD.MOV.U32 R18, RZ, RZ, R12 ;  /* 0x000000ffff127224 */ /* 0x000fe200078e000c */
[----:B------:R-:W-:Y:S06]  /*2300*/  BRA `(.L_x_43) ;  /* 0x0000000000087947 */ /* 0x000fec0003800000 */
.L_x_44:
[----:B------:R-:W-:Y:S01]  /*2310*/  LOP3.LUT R19, R15, 0x80000, RZ, 0xfc, !PT ;  /* 0x000800000f137812 */ /* 0x000fe200078efcff */
[----:B------:R-:W-:-:S07]  /*2320*/  IMAD.MOV.U32 R18, RZ, RZ, R14 ;  /* 0x000000ffff127224 */ /* 0x000fce00078e000e */
.L_x_43:
[----:B------:R-:W-:Y:S05]  /*2330*/  BSYNC.RECONVERGENT B2 ;  /* 0x0000000000027941 */ /* 0x000fea0003800200 */
.L_x_41:
[----:B------:R-:W-:Y:S02]  /*2340*/  IMAD.MOV.U32 R6, RZ, RZ, R8 ;  /* 0x000000ffff067224 */ /* 0x000fe400078e0008 */
[----:B------:R-:W-:Y:S02]  /*2350*/  IMAD.MOV.U32 R7, RZ, RZ, 0x0 ;  /* 0x00000000ff077424 */ /* 0x000fe400078e00ff */
[----:B------:R-:W-:Y:S02]  /*2360*/  IMAD.MOV.U32 R12, RZ, RZ, R18 ;  /* 0x000000ffff0c7224 */ /* 0x000fe400078e0012 */
[----:B------:R-:W-:Y:S01]  /*2370*/  IMAD.MOV.U32 R13, RZ, RZ, R19 ;  /* 0x000000ffff0d7224 */ /* 0x000fe200078e0013 */
[----:B------:R-:W-:Y:S06]  /*2380*/  RET.REL.NODEC R6 `(_Z11Trained_chkiPdS_) ;  /* 0xffffffdc061c7950 */ /* 0x000fec0003c3ffff */
.L_x_46:
        /* <DEDUP_REMOVED lines=15> */
.L_x_120:


//--------------------- .text._Z7reduce1i         --------------------------
	.section	.text._Z7reduce1i,"ax",@progbits
	.align	128
        .global         _Z7reduce1i
        .type           _Z7reduce1i,@function
        .size           _Z7reduce1i,(.L_x_140 - _Z7reduce1i)
        .other          _Z7reduce1i,@"STO_CUDA_ENTRY STV_DEFAULT"
_Z7reduce1i:
.text._Z7reduce1i:
[----:B------:R-:W-:Y:S01]  /*0000*/  LDC R1, c[0x0][0x37c] ;  /* 0x0000df00ff017b82 */ /* 0x000fe20000000800 */
[----:B------:R-:W0:Y:S07]  /*0010*/  S2R R0, SR_TID.X ;  /* 0x0000000000007919 */ /* 0x000e2e0000002100 */
[----:B------:R-:W0:Y:S08]  /*0020*/  S2UR UR4, SR_CTAID.X ;  /* 0x00000000000479c3 */ /* 0x000e300000002500 */
[----:B------:R-:W0:Y:S02]  /*0030*/  LDC R3, c[0x0][0x360] ;  /* 0x0000d800ff037b82 */ /* 0x000e240000000800 */
[----:B0-----:R-:W-:-:S05]  /*0040*/  IMAD R0, R3, UR4, R0 ;  /* 0x0000000403007c24 */ /* 0x001fca000f8e0200 */
[----:B------:R-:W-:-:S13]  /*0050*/  ISETP.GT.AND P0, PT, R0, 0x9, PT ;  /* 0x000000090000780c */ /* 0x000fda0003f04270 */
[----:B------:R-:W-:Y:S05]  /*0060*/  @P0 EXIT ;  /* 0x000000000000094d */ /* 0x000fea0003800000 */
[----:B------:R-:W0:Y:S01]  /*0070*/  LDC.64 R8, c[0x4][0xe8] ;  /* 0x01003a00ff087b82 */ /* 0x000e220000000a00 */
[----:B------:R-:W1:Y:S01]  /*0080*/  LDCU.64 UR4, c[0x0][0x358] ;  /* 0x00006b00ff0477ac */ /* 0x000e620008000a00 */
[----:B0-----:R-:W-:-:S05]  /*0090*/  IMAD.WIDE R8, R0, 0x8, R8 ;  /* 0x0000000800087825 */ /* 0x001fca00078e0208 */
[----:B-1----:R-:W2:Y:S04]  /*00a0*/  LDG.E.64 R10, desc[UR4][R8.64] ;  /* 0x00000004080a7981 */ /* 0x002ea8000c1e1b00 */
[----:B------:R-:W3:Y:S04]  /*00b0*/  LDG.E.64 R12, desc[UR4][R8.64+0x50] ;  /* 0x00005004080c7981 */ /* 0x000ee8000c1e1b00 */
[----:B------:R-:W4:Y:S04]  /*00c0*/  LDG.E.64 R14, desc[UR4][R8.64+0xa0] ;  /* 0x0000a004080e7981 */ /* 0x000f28000c1e1b00 */
[----:B------:R-:W5:Y:S04]  /*00d0*/  LDG.E.64 R16, desc[UR4][R8.64+0xf0] ;  /* 0x0000f00408107981 */ /* 0x000f68000c1e1b00 */
[----:B------:R-:W5:Y:S04]  /*00e0*/  LDG.E.64 R18, desc[UR4][R8.64+0x140] ;  /* 0x0001400408127981 */ /* 0x000f68000c1e1b00 */
[----:B------:R-:W5:Y:S04]  /*00f0*/  LDG.E.64 R2, desc[UR4][R8.64+0x190] ;  /* 0x0001900408027981 */ /* 0x000f68000c1e1b00 */
[----:B------:R-:W5:Y:S04]  /*0100*/  LDG.E.64 R4, desc[UR4][R8.64+0x1e0] ;  /* 0x0001e00408047981 */ /* 0x000f68000c1e1b00 */
[----:B------:R-:W5:Y:S01]  /*0110*/  LDG.E.64 R6, desc[UR4][R8.64+0x230] ;  /* 0x0002300408067981 */ /* 0x000f62000c1e1b00 */
[----:B--2---:R-:W-:-:S08]  /*0120*/  DADD R10, RZ, R10 ;  /* 0x00000000ff0a7229 */ /* 0x004fd0000000000a */
[----:B---3--:R-:W-:Y:S01]  /*0130*/  DADD R10, R10, R12 ;  /* 0x000000000a0a7229 */ /* 0x008fe2000000000c */
[----:B------:R-:W0:Y:S07]  /*0140*/  LDC.64 R12, c[0x4][0x40] ;  /* 0x01001000ff0c7b82 */ /* 0x000e2e0000000a00 */
[----:B----4-:R-:W-:-:S08]  /*0150*/  DADD R10, R10, R14 ;  /* 0x000000000a0a7229 */ /* 0x010fd0000000000e */
[----:B-----5:R-:W-:-:S08]  /*0160*/  DADD R10, R10, R16 ;  /* 0x000000000a0a7229 */ /* 0x020fd00000000010 */
[----:B------:R-:W-:-:S08]  /*0170*/  DADD R10, R10, R18 ;  /* 0x000000000a0a7229 */ /* 0x000fd00000000012 */
[----:B------:R-:W-:-:S08]  /*0180*/  DADD R2, R10, R2 ;  /* 0x000000000a027229 */ /* 0x000fd00000000002 */
[----:B------:R-:W-:Y:S01]  /*0190*/  DADD R2, R2, R4 ;  /* 0x0000000002027229 */ /* 0x000fe20000000004 */
[----:B0-----:R-:W-:-:S07]  /*01a0*/  IMAD.WIDE R4, R0, 0x8, R12 ;  /* 0x0000000800047825 */ /* 0x001fce00078e020c */
[----:B------:R-:W-:-:S07]  /*01b0*/  DADD R2, R2, R6 ;  /* 0x0000000002027229 */ /* 0x000fce0000000006 */
[----:B------:R-:W-:Y:S01]  /*01c0*/  STG.E.64 desc[UR4][R4.64], R2 ;  /* 0x0000000204007986 */ /* 0x000fe2000c101b04 */
[----:B------:R-:W-:Y:S05]  /*01d0*/  EXIT ;  /* 0x000000000000794d */ /* 0x000fea0003800000 */
.L_x_47:
        /* <DEDUP_REMOVED lines=10> */
.L_x_140:


//--------------------- .text._Z13IsynRedKerneli  --------------------------
	.section	.text._Z13IsynRedKerneli,"ax",@progbits
	.align	128
        .global         _Z13IsynRedKerneli
        .type           _Z13IsynRedKerneli,@function
        .size           _Z13IsynRedKerneli,(.L_x_141 - _Z13IsynRedKerneli)
        .other          _Z13IsynRedKerneli,@"STO_CUDA_ENTRY STV_DEFAULT"
_Z13IsynRedKerneli:
.text._Z13IsynRedKerneli:
[----:B------:R-:W-:Y:S01]  /*0000*/  LDC R1, c[0x0][0x37c] ;  /* 0x0000df00ff017b82 */ /* 0x000fe20000000800 */
[----:B------:R-:W0:Y:S01]  /*0010*/  S2R R0, SR_TID.X ;  /* 0x0000000000007919 */ /* 0x000e220000002100 */
[----:B------:R-:W1:Y:S06]  /*0020*/  LDCU UR4, c[0x0][0x360] ;  /* 0x00006c00ff0477ac */ /* 0x000e6c0008000800 */
[----:B------:R-:W2:Y:S01]  /*0030*/  S2UR UR5, SR_CTAID.Y ;  /* 0x00000000000579c3 */ /* 0x000ea20000002600 */
[----:B------:R-:W0:Y:S01]  /*0040*/  S2R R17, SR_CTAID.X ;  /* 0x0000000000117919 */ /* 0x000e220000002500 */
[----:B------:R-:W3:Y:S01]  /*0050*/  LDCU.64 UR6, c[0x0][0x358] ;  /* 0x00006b00ff0677ac */ /* 0x000ee20008000a00 */
[----:B------:R-:W2:Y:S05]  /*0060*/  S2R R15, SR_TID.Y ;  /* 0x00000000000f7919 */ /* 0x000eaa0000002200 */
[----:B------:R-:W2:Y:S08]  /*0070*/  LDC R2, c[0x0][0x364] ;  /* 0x0000d900ff027b82 */ /* 0x000eb00000000800 */
[----:B------:R-:W4:Y:S01]  /*0080*/  LDC.64 R4, c[0x4][0x30] ;  /* 0x01000c00ff047b82 */ /* 0x000f220000000a00 */
[----:B-1----:R-:W-:-:S02]  /*0090*/  UISETP.GE.U32.AND UP0, UPT, UR4, 0x2, UPT ;  /* 0x000000020400788c */ /* 0x002fc4000bf06070 */
[----:B0-----:R-:W-:Y:S02]  /*00a0*/  IMAD R13, R17, UR4, R0 ;  /* 0x00000004110d7c24 */ /* 0x001fe4000f8e0200 */
[----:B--2---:R-:W-:Y:S02]  /*00b0*/  IMAD R15, R2, UR5, R15 ;  /* 0x00000005020f7c24 */ /* 0x004fe4000f8e020f */
[----:B----4-:R-:W-:-:S03]  /*00c0*/  IMAD.WIDE R2, R13, 0x50, R4 ;  /* 0x000000500d027825 */ /* 0x010fc600078e0204 */
[----:B---3--:R-:W-:Y:S05]  /*00d0*/  BRA.U !UP0, `(.L_x_48) ;  /* 0x00000001084c7547 */ /* 0x008fea000b800000 */
[----:B------:R-:W-:-:S04]  /*00e0*/  IMAD.WIDE.U32 R4, R15, 0x8, R4 ;  /* 0x000000080f047825 */ /* 0x000fc800078e0004 */
[----:B------:R-:W-:-:S07]  /*00f0*/  IMAD.WIDE.U32 R6, R15, 0x8, R2 ;  /* 0x000000080f067825 */ /* 0x000fce00078e0002 */
.L_x_51:
[----:B------:R-:W-:Y:S01]  /*0100*/  USHF.R.U32.HI UR5, URZ, 0x1, UR4 ;  /* 0x00000001ff057899 */ /* 0x000fe20008011604 */
[----:B------:R-:W-:Y:S05]  /*0110*/  BSSY.RECONVERGENT B0, `(.L_x_49) ;  /* 0x000000b000007945 */ /* 0x000fea0003800200 */
[----:B------:R-:W-:-:S04]  /*0120*/  IADD3 R9, PT, PT, R13, UR5, RZ ;  /* 0x000000050d097c10 */ /* 0x000fc8000fffe0ff */
[----:B------:R-:W-:-:S04]  /*0130*/  ISETP.GT.U32.AND P0, PT, R9, 0x1faf, PT ;  /* 0x00001faf0900780c */ /* 0x000fc80003f04070 */
[----:B------:R-:W-:-:S04]  /*0140*/  ISETP.GT.U32.OR P0, PT, R15, 0x9, P0 ;  /* 0x000000090f00780c */ /* 0x000fc80000704470 */
[----:B------:R-:W-:-:S13]  /*0150*/  ISETP.GE.U32.OR P0, PT, R0, UR5, P0 ;  /* 0x0000000500007c0c */ /* 0x000fda0008706470 */
[----:B0-----:R-:W-:Y:S05]  /*0160*/  @P0 BRA `(.L_x_50) ;  /* 0x0000000000140947 */ /* 0x001fea0003800000 */
[----:B------:R-:W-:Y:S01]  /*0170*/  IMAD.WIDE.U32 R8, R9, 0x50, R4 ;  /* 0x0000005009087825 */ /* 0x000fe200078e0004 */
[----:B------:R-:W2:Y:S05]  /*0180*/  LDG.E.64 R10, desc[UR6][R6.64] ;  /* 0x00000006060a7981 */ /* 0x000eaa000c1e1b00 */
[----:B------:R-:W2:Y:S02]  /*0190*/  LDG.E.64 R8, desc[UR6][R8.64] ;  /* 0x0000000608087981 */ /* 0x000ea4000c1e1b00 */
[----:B--2---:R-:W-:-:S07]  /*01a0*/  DADD R10, R8, R10 ;  /* 0x00000000080a7229 */ /* 0x004fce000000000a */
[----:B------:R0:W-:Y:S04]  /*01b0*/  STG.E.64 desc[UR6][R6.64], R10 ;  /* 0x0000000a06007986 */ /* 0x0001e8000c101b06 */
.L_x_50:
[----:B------:R-:W-:Y:S05]  /*01c0*/  BSYNC.RECONVERGENT B0 ;  /* 0x0000000000007941 */ /* 0x000fea0003800200 */
.L_x_49:
[----:B------:R-:W-:Y:S01]  /*01d0*/  BAR.SYNC.DEFER_BLOCKING 0x0 ;  /* 0x0000000000007b1d */ /* 0x000fe20000010000 */
[----:B------:R-:W-:-:S05]  /*01e0*/  UISETP.GT.U32.AND UP0, UPT, UR4, 0x3, UPT ;  /* 0x000000030400788c */ /* 0x000fca000bf04070 */
[----:B------:R-:W-:-:S04]  /*01f0*/  UMOV UR4, UR5 ;  /* 0x0000000500047c82 */ /* 0x000fc80008000000 */
[----:B------:R-:W-:Y:S05]  /*0200*/  BRA.U UP0, `(.L_x_51) ;  /* 0xfffffffd00bc7547 */ /* 0x000fea000b83ffff */
.L_x_48:
[----:B------:R-:W-:-:S04]  /*0210*/  ISETP.GT.U32.AND P0, PT, R15, 0x9, PT ;  /* 0x000000090f00780c */ /* 0x000fc80003f04070 */
[----:B------:R-:W-:-:S13]  /*0220*/  ISETP.NE.OR P0, PT, R0, RZ, P0 ;  /* 0x000000ff0000720c */ /* 0x000fda0000705670 */
[----:B------:R-:W-:Y:S05]  /*0230*/  @P0 EXIT ;  /* 0x000000000000094d */ /* 0x000fea0003800000 */
[----:B------:R-:W-:Y:S01]  /*0240*/  IMAD.WIDE.U32 R2, R15, 0x8, R2 ;  /* 0x000000080f027825 */ /* 0x000fe200078e0002 */
[----:B------:R-:W1:Y:S05]  /*0250*/  LDC.64 R4, c[0x4][0xe8] ;  /* 0x01003a00ff047b82 */ /* 0x000e6a0000000a00 */
[----:B------:R-:W2:Y:S01]  /*0260*/  LDG.E.64 R2, desc[UR6][R2.64] ;  /* 0x0000000602027981 */ /* 0x000ea2000c1e1b00 */
[----:B-1----:R-:W-:-:S04]  /*0270*/  IMAD.WIDE.U32 R4, R17, 0x50, R4 ;  /* 0x0000005011047825 */ /* 0x002fc800078e0004 */
[----:B------:R-:W-:-:S05]  /*0280*/  IMAD.WIDE.U32 R4, R15, 0x8, R4 ;  /* 0x000000080f047825 */ /* 0x000fca00078e0004 */
[----:B--2---:R-:W-:Y:S01]  /*0290*/  STG.E.64 desc[UR6][R4.64], R2 ;  /* 0x0000000204007986 */ /* 0x004fe2000c101b06 */
[----:B------:R-:W-:Y:S05]  /*02a0*/  EXIT ;  /* 0x000000000000794d */ /* 0x000fea0003800000 */
.L_x_52:
        /* <DEDUP_REMOVED lines=13> */
.L_x_141:


//--------------------- .text._Z8Lat_curri        --------------------------
	.section	.text._Z8Lat_curri,"ax",@progbits
	.align	128
        .global         _Z8Lat_curri
        .type           _Z8Lat_curri,@function
        .size           _Z8Lat_curri,(.L_x_142 - _Z8Lat_curri)
        .other          _Z8Lat_curri,@"STO_CUDA_ENTRY STV_DEFAULT"
_Z8Lat_curri:
.text._Z8Lat_curri:
        /* <DEDUP_REMOVED lines=8> */
[----:B------:R-:W1:Y:S07]  /*0080*/  LDCU.64 UR4, c[0x0][0x358] ;  /* 0x00006b00ff0477ac */ /* 0x000e6e0008000a00 */
[----:B------:R-:W2:Y:S01]  /*0090*/  LDC.64 R10, c[0x4][0x78] ;  /* 0x01001e00ff0a7b82 */ /* 0x000ea20000000a00 */
[----:B------:R-:W-:Y:S01]  /*00a0*/  UMOV UR6, 0x63f14120 ;  /* 0x63f1412000067882 */ /* 0x000fe20000000000 */
[----:B------:R-:W-:-:S06]  /*00b0*/  UMOV UR7, 0x3fef5dcc ;  /* 0x3fef5dcc00077882 */ /* 0x000fcc0000000000 */
[----:B------:R-:W3:Y:S01]  /*00c0*/  LDC.64 R4, c[0x4][0x58] ;  /* 0x01001600ff047b82 */ /* 0x000ee20000000a00 */
[----:B0-----:R-:W-:-:S07]  /*00d0*/  IMAD.WIDE R6, R0, 0x8, R6 ;  /* 0x0000000800067825 */ /* 0x001fce00078e0206 */
[----:B------:R-:W0:Y:S01]  /*00e0*/  LDC R15, c[0x0][0x380] ;  /* 0x0000e000ff0f7b82 */ /* 0x000e220000000800 */
[----:B-1----:R-:W4:Y:S01]  /*00f0*/  LDG.E.64 R8, desc[UR4][R6.64] ;  /* 0x0000000406087981 */ /* 0x002f22000c1e1b00 */
[----:B--2---:R-:W-:-:S06]  /*0100*/  IMAD.WIDE R10, R0, 0x8, R10 ;  /* 0x00000008000a7825 */ /* 0x004fcc00078e020a */
[----:B------:R-:W1:Y:S08]  /*0110*/  LDC.64 R16, c[0x4][0x50] ;  /* 0x01001400ff107b82 */ /* 0x000e700000000a00 */
[----:B------:R-:W2:Y:S01]  /*0120*/  LDC.64 R20, c[0x4][0x48] ;  /* 0x01001200ff147b82 */ /* 0x000ea20000000a00 */
[----:B----4-:R-:W-:-:S07]  /*0130*/  DMUL R8, R8, UR6 ;  /* 0x0000000608087c28 */ /* 0x010fce0008000000 */
[----:B------:R4:W-:Y:S04]  /*0140*/  STG.E.64 desc[UR4][R6.64], R8 ;  /* 0x0000000806007986 */ /* 0x0009e8000c101b04 */
[----:B------:R-:W5:Y:S01]  /*0150*/  LDG.E.64 R2, desc[UR4][R10.64] ;  /* 0x000000040a027981 */ /* 0x000f62000c1e1b00 */
[----:B---3--:R-:W-:Y:S01]  /*0160*/  IMAD.WIDE R4, R0, 0x3e8, R4 ;  /* 0x000003e800047825 */ /* 0x008fe200078e0204 */
[----:B------:R-:W-:Y:S01]  /*0170*/  UMOV UR6, 0x2de00d2 ;  /* 0x02de00d200067882 */ /* 0x000fe20000000000 */
[----:B------:R-:W-:Y:S01]  /*0180*/  UMOV UR7, 0x3fed8a09 ;  /* 0x3fed8a0900077882 */ /* 0x000fe20000000000 */
[----:B0-----:R-:W-:-:S04]  /*0190*/  IADD3 R4, P0, PT, R4, R15, RZ ;  /* 0x0000000f04047210 */ /* 0x001fc80007f1e0ff */
[----:B------:R-:W-:Y:S01]  /*01a0*/  LEA.HI.X.SX32 R5, R15, R5, 0x1, P0 ;  /* 0x000000050f057211 */ /* 0x000fe200000f0eff */
[----:B-----5:R-:W-:-:S07]  /*01b0*/  DMUL R12, R2, UR6 ;  /* 0x00000006020c7c28 */ /* 0x020fce0008000000 */
[----:B------:R0:W-:Y:S04]  /*01c0*/  STG.E.64 desc[UR4][R10.64], R12 ;  /* 0x0000000c0a007986 */ /* 0x0001e8000c101b04 */
[----:B------:R-:W3:Y:S01]  /*01d0*/  LDG.E.U8 R4, desc[UR4][R4.64+-0x1] ;  /* 0xffffff0404047981 */ /* 0x000ee2000c1e1100 */
[----:B------:R-:W-:Y:S01]  /*01e0*/  UMOV UR6, 0xe826d695 ;  /* 0xe826d69500067882 */ /* 0x000fe20000000000 */
[----:B------:R-:W-:Y:S01]  /*01f0*/  UMOV UR7, 0x3e112e0b ;  /* 0x3e112e0b00077882 */ /* 0x000fe20000000000 */
[----:B-1----:R-:W-:Y:S01]  /*0200*/  IMAD.WIDE R16, R0, 0x8, R16 ;  /* 0x0000000800107825 */ /* 0x002fe200078e0210 */
[----:B------:R-:W-:Y:S04]  /*0210*/  BSSY.RECONVERGENT B0, `(.L_x_53) ;  /* 0x0000036000007945 */ /* 0x000fe80003800200 */
[----:B------:R-:W-:Y:S01]  /*0220*/  BSSY.RELIABLE B1, `(.L_x_54) ;  /* 0x000002f000017945 */ /* 0x000fe20003800100 */
[----:B------:R-:W-:-:S02]  /*0230*/  CS2R R18, SRZ ;  /* 0x0000000000127805 */ /* 0x000fc4000001ff00 */
[----:B---3--:R-:W-:Y:S01]  /*0240*/  ISETP.NE.AND P0, PT, R4, 0x1, PT ;  /* 0x000000010400780c */ /* 0x008fe20003f05270 */
[----:B--2---:R-:W-:-:S12]  /*0250*/  IMAD.WIDE R4, R0, 0x8, R20 ;  /* 0x0000000800047825 */ /* 0x004fd800078e0214 */
[----:B----4-:R-:W-:Y:S02]  /*0260*/  @!P0 DADD R8, R8, 1 ;  /* 0x3ff0000008088429 */ /* 0x010fe40000000000 */
[----:B0-----:R-:W-:-:S05]  /*0270*/  @!P0 DADD R12, R12, 1 ;  /* 0x3ff000000c0c8429 */ /* 0x001fca0000000000 */
[----:B------:R0:W-:Y:S03]  /*0280*/  @!P0 STG.E.64 desc[UR4][R6.64], R8 ;  /* 0x0000000806008986 */ /* 0x0001e6000c101b04 */
[----:B------:R-:W-:Y:S01]  /*0290*/  DADD R2, -R12, R8 ;  /* 0x000000000c027229 */ /* 0x000fe20000000108 */
[----:B------:R0:W-:Y:S01]  /*02a0*/  @!P0 STG.E.64 desc[UR4][R10.64], R12 ;  /* 0x0000000c0a008986 */ /* 0x0001e2000c101b04 */
[----:B------:R-:W-:-:S06]  /*02b0*/  ISETP.NE.AND P0, PT, R0, RZ, PT ;  /* 0x000000ff0000720c */ /* 0x000fcc0003f05270 */
[----:B------:R-:W-:Y:S02]  /*02c0*/  DMUL R14, R2, -UR6 ;  /* 0x80000006020e7c28 */ /* 0x000fe40008000000 */
[----:B------:R-:W1:Y:S05]  /*02d0*/  LDC.64 R2, c[0x4][0x50] ;  /* 0x01001400ff027b82 */ /* 0x000e6a0000000a00 */
[----:B------:R0:W-:Y:S01]  /*02e0*/  STG.E.64 desc[UR4][R16.64], R14 ;  /* 0x0000000e10007986 */ /* 0x0001e2000c101b04 */
[----:B------:R-:W-:Y:S05]  /*02f0*/  @!P0 BRA `(.L_x_55) ;  /* 0x0000000000108947 */ /* 0x000fea0003800000 */
[----:B-1----:R-:W2:Y:S01]  /*0300*/  LDG.E.64 R18, desc[UR4][R2.64] ;  /* 0x0000000402127981 */ /* 0x002ea2000c1e1b00 */
[----:B------:R-:W-:Y:S01]  /*0310*/  ISETP.NE.AND P0, PT, R0, 0x1, PT ;  /* 0x000000010000780c */ /* 0x000fe20003f05270 */
[----:B--2---:R-:W-:-:S12]  /*0320*/  DADD R18, RZ, R18 ;  /* 0x00000000ff127229 */ /* 0x004fd80000000012 */
[----:B------:R-:W-:Y:S05]  /*0330*/  @!P0 BRA `(.L_x_56) ;  /* 0x0000000000108947 */ /* 0x000fea0003800000 */
.L_x_55:
[----:B01----:R-:W2:Y:S01]  /*0340*/  LDG.E.64 R6, desc[UR4][R2.64+0x8] ;  /* 0x0000080402067981 */ /* 0x003ea2000c1e1b00 */
[----:B------:R-:W-:Y:S01]  /*0350*/  ISETP.NE.AND P0, PT, R0, 0x2, PT ;  /* 0x000000020000780c */ /* 0x000fe20003f05270 */
[----:B--2---:R-:W-:-:S12]  /*0360*/  DADD R18, R6, R18 ;  /* 0x0000000006127229 */ /* 0x004fd80000000012 */
[----:B------:R-:W-:Y:S05]  /*0370*/  @!P0 BRA `(.L_x_57) ;  /* 0x0000000000108947 */ /* 0x000fea0003800000 */
.L_x_56:
[----:B0-----:R-:W2:Y:S01]  /*0380*/  LDG.E.64 R6, desc[UR4][R2.64+0x10] ;  /* 0x0000100402067981 */ /* 0x001ea2000c1e1b00 */
[----:B------:R-:W-:Y:S01]  /*0390*/  ISETP.NE.AND P0, PT, R0, 0x3, PT ;  /* 0x000000030000780c */ /* 0x000fe20003f05270 */
[----:B--2---:R-:W-:-:S12]  /*03a0*/  DADD R18, R6, R18 ;  /* 0x0000000006127229 */ /* 0x004fd80000000012 */
[----:B------:R-:W-:Y:S05]  /*03b0*/  @!P0 BRA `(.L_x_58) ;  /* 0x0000000000108947 */ /* 0x000fea0003800000 */
.L_x_57:
[----:B------:R-:W2:Y:S01]  /*03c0*/  LDG.E.64 R6, desc[UR4][R2.64+0x18] ;  /* 0x0000180402067981 */ /* 0x000ea2000c1e1b00 */
[----:B------:R-:W-:Y:S01]  /*03d0*/  ISETP.NE.AND P0, PT, R0, 0x4, PT ;  /* 0x000000040000780c */ /* 0x000fe20003f05270 */
[----:B--2---:R-:W-:-:S12]  /*03e0*/  DADD R18, R6, R18 ;  /* 0x0000000006127229 */ /* 0x004fd80000000012 */
[----:B------:R-:W-:Y:S05]  /*03f0*/  @!P0 BRA `(.L_x_59) ;  /* 0x0000000000108947 */ /* 0x000fea0003800000 */
.L_x_58:
[----:B------:R-:W2:Y:S01]  /*0400*/  LDG.E.64 R6, desc[UR4][R2.64+0x20] ;  /* 0x0000200402067981 */ /* 0x000ea2000c1e1b00 */
[----:B------:R-:W-:Y:S01]  /*0410*/  ISETP.NE.AND P0, PT, R0, 0x5, PT ;  /* 0x000000050000780c */ /* 0x000fe20003f05270 */
[----:B--2---:R-:W-:-:S12]  /*0420*/  DADD R18, R6, R18 ;  /* 0x0000000006127229 */ /* 0x004fd80000000012 */
[----:B------:R-:W-:Y:S05]  /*0430*/  @!P0 BRA `(.L_x_60) ;  /* 0x0000000000108947 */ /* 0x000fea0003800000 */
.L_x_59:
[----:B------:R-:W2:Y:S01]  /*0440*/  LDG.E.64 R6, desc[UR4][R2.64+0x28] ;  /* 0x0000280402067981 */ /* 0x000ea2000c1e1b00 */
[----:B------:R-:W-:Y:S01]  /*0450*/  ISETP.NE.AND P0, PT, R0, 0x6, PT ;  /* 0x000000060000780c */ /* 0x000fe20003f05270 */
[----:B--2---:R-:W-:-:S12]  /*0460*/  DADD R18, R6, R18 ;  /* 0x0000000006127229 */ /* 0x004fd80000000012 */
[----:B------:R-:W-:Y:S05]  /*0470*/  @!P0 BRA `(.L_x_61) ;  /* 0x0000000000108947 */ /* 0x000fea0003800000 */
.L_x_60:
[----:B------:R-:W2:Y:S01]  /*0480*/  LDG.E.64 R6, desc[UR4][R2.64+0x30] ;  /* 0x0000300402067981 */ /* 0x000ea2000c1e1b00 */
[----:B------:R-:W-:Y:S01]  /*0490*/  ISETP.NE.AND P0, PT, R0, 0x7, PT ;  /* 0x000000070000780c */ /* 0x000fe20003f05270 */
[----:B--2---:R-:W-:-:S12]  /*04a0*/  DADD R18, R6, R18 ;  /* 0x0000000006127229 */ /* 0x004fd80000000012 */
[----:B------:R-:W-:Y:S05]  /*04b0*/  @!P0 BRA `(.L_x_62) ;  /* 0x0000000000148947 */ /* 0x000fea0003800000 */
.L_x_61:
[----:B------:R-:W2:Y:S01]  /*04c0*/  LDG.E.64 R6, desc[UR4][R2.64+0x38] ;  /* 0x0000380402067981 */ /* 0x000ea2000c1e1b00 */
[----:B------:R-:W-:-:S13]  /*04d0*/  ISETP.NE.AND P0, PT, R0, 0x8, PT ;  /* 0x000000080000780c */ /* 0x000fda0003f05270 */
[----:B------:R-:W-:Y:S05]  /*04e0*/  @!P0 BREAK.RELIABLE B1 ;  /* 0x0000000000018942 */ /* 0x000fea0003800100 */
[----:B--2---:R-:W-:Y:S01]  /*04f0*/  DADD R18, R6, R18 ;  /* 0x0000000006127229 */ /* 0x004fe20000000012 */
[----:B------:R-:W-:Y:S10]  /*0500*/  @!P0 BRA `(.L_x_63) ;  /* 0x0000000000188947 */ /* 0x000ff40003800000 */
.L_x_62:
[----:B------:R-:W-:Y:S05]  /*0510*/  BSYNC.RELIABLE B1 ;  /* 0x0000000000017941 */ /* 0x000fea0003800100 */
.L_x_54:
[----:B------:R-:W2:Y:S01]  /*0520*/  LDG.E.64 R6, desc[UR4][R2.64+0x40] ;  /* 0x0000400402067981 */ /* 0x000ea2000c1e1b00 */
[----:B------:R-:W-:Y:S01]  /*0530*/  ISETP.NE.AND P0, PT, R0, 0x9, PT ;  /* 0x000000090000780c */ /* 0x000fe20003f05270 */
[----:B--2---:R-:W-:-:S07]  /*0540*/  DADD R18, R6, R18 ;  /* 0x0000000006127229 */ /* 0x004fce0000000012 */
[----:B------:R0:W-:Y:S05]  /*0550*/  STG.E.64 desc[UR4][R4.64], R18 ;  /* 0x0000001204007986 */ /* 0x0001ea000c101b04 */
[----:B------:R-:W-:Y:S05]  /*0560*/  @!P0 EXIT ;  /* 0x000000000000894d */ /* 0x000fea0003800000 */
.L_x_63:
[----:B------:R-:W-:Y:S05]  /*0570*/  BSYNC.RECONVERGENT B0 ;  /* 0x0000000000007941 */ /* 0x000fea0003800200 */
.L_x_53:
[----:B------:R-:W-:Y:S05]  /*0580*/  WARPSYNC.ALL ;  /* 0x0000000000007948 */ /* 0x000fea0003800000 */
[----:B------:R-:W0:Y:S02]  /*0590*/  LDG.E.64 R2, desc[UR4][R2.64+0x48] ;  /* 0x0000480402027981 */ /* 0x000e24000c1e1b00 */
[----:B0-----:R-:W-:-:S07]  /*05a0*/  DADD R18, R2, R18 ;  /* 0x0000000002127229 */ /* 0x001fce0000000012 */
[----:B------:R-:W-:Y:S01]  /*05b0*/  STG.E.64 desc[UR4][R4.64], R18 ;  /* 0x0000001204007986 */ /* 0x000fe2000c101b04 */
[----:B------:R-:W-:Y:S05]  /*05c0*/  EXIT ;  /* 0x000000000000794d */ /* 0x000fea0003800000 */
.L_x_64:
        /* <DEDUP_REMOVED lines=11> */
.L_x_142:


//--------------------- .text._Z9SynKerneli       --------------------------
	.section	.text._Z9SynKerneli,"ax",@progbits
	.align	128
        .global         _Z9SynKerneli
        .type           _Z9SynKerneli,@function
        .size           _Z9SynKerneli,(.L_x_143 - _Z9SynKerneli)
        .other          _Z9SynKerneli,@"STO_CUDA_ENTRY STV_DEFAULT"
_Z9SynKerneli:
.text._Z9SynKerneli:
        /* <DEDUP_REMOVED lines=12> */
[----:B------:R-:W0:Y:S01]  /*00c0*/  LDC.64 R8, c[0x4][0x60] ;  /* 0x01001800ff087b82 */ /* 0x000e220000000a00 */
[----:B------:R-:W-:Y:S01]  /*00d0*/  ISETP.NE.AND P0, PT, R5, RZ, PT ;  /* 0x000000ff0500720c */ /* 0x000fe20003f05270 */
[----:B------:R-:W1:Y:S01]  /*00e0*/  LDCU.64 UR4, c[0x0][0x358] ;  /* 0x00006b00ff0477ac */ /* 0x000e620008000a00 */
[----:B------:R-:W-:Y:S05]  /*00f0*/  BSSY.RECONVERGENT B0, `(.L_x_65) ;  /* 0x000001e000007945 */ /* 0x000fea0003800200 */
[----:B------:R-:W2:Y:S08]  /*0100*/  LDC.64 R6, c[0x4][0x70] ;  /* 0x01001c00ff067b82 */ /* 0x000eb00000000a00 */
[----:B------:R-:W3:Y:S01]  /*0110*/  LDC.64 R2, c[0x4][0x38] ;  /* 0x01000e00ff027b82 */ /* 0x000ee20000000a00 */
[----:B0-----:R-:W-:-:S04]  /*0120*/  IMAD.WIDE R8, R0, 0x8, R8 ;  /* 0x0000000800087825 */ /* 0x001fc800078e0208 */
[----:B--2---:R-:W-:-:S04]  /*0130*/  IMAD.WIDE R6, R0, 0x8, R6 ;  /* 0x0000000800067825 */ /* 0x004fc800078e0206 */
[----:B---3--:R-:W-:Y:S01]  /*0140*/  IMAD.WIDE R2, R0, 0x50, R2 ;  /* 0x0000005000027825 */ /* 0x008fe200078e0202 */
[----:B-1----:R-:W-:Y:S06]  /*0150*/  @P0 BRA `(.L_x_66) ;  /* 0x00000000005c0947 */ /* 0x002fec0003800000 */
[----:B------:R-:W0:Y:S08]  /*0160*/  LDC.64 R10, c[0x4][0x60] ;  /* 0x01001800ff0a7b82 */ /* 0x000e300000000a00 */
[----:B------:R-:W1:Y:S01]  /*0170*/  LDC.64 R14, c[0x4][0x70] ;  /* 0x01001c00ff0e7b82 */ /* 0x000e620000000a00 */
[----:B------:R-:W-:Y:S01]  /*0180*/  UMOV UR6, 0x63f14120 ;  /* 0x63f1412000067882 */ /* 0x000fe20000000000 */
[----:B------:R-:W-:Y:S01]  /*0190*/  UMOV UR7, 0x3fef5dcc ;  /* 0x3fef5dcc00077882 */ /* 0x000fe20000000000 */
[----:B------:R-:W2:Y:S01]  /*01a0*/  LDCU.64 UR8, c[0x4][0x28] ;  /* 0x01000500ff0877ac */ /* 0x000ea20008000a00 */
[----:B0-----:R-:W-:-:S05]  /*01b0*/  IMAD.WIDE R10, R0, 0x8, R10 ;  /* 0x00000008000a7825 */ /* 0x001fca00078e020a */
[----:B------:R-:W3:Y:S01]  /*01c0*/  LDG.E.64 R12, desc[UR4][R10.64] ;  /* 0x000000040a0c7981 */ /* 0x000ee2000c1e1b00 */
[----:B-1----:R-:W-:Y:S01]  /*01d0*/  IMAD.WIDE R14, R0, 0x8, R14 ;  /* 0x00000008000e7825 */ /* 0x002fe200078e020e */
[----:B---3--:R-:W-:-:S07]  /*01e0*/  DMUL R12, R12, UR6 ;  /* 0x000000060c0c7c28 */ /* 0x008fce0008000000 */
[----:B------:R0:W-:Y:S04]  /*01f0*/  STG.E.64 desc[UR4][R10.64], R12 ;  /* 0x0000000c0a007986 */ /* 0x0001e8000c101b04 */
[----:B------:R-:W3:Y:S01]  /*0200*/  LDG.E.64 R16, desc[UR4][R14.64] ;  /* 0x000000040e107981 */ /* 0x000ee2000c1e1b00 */
[----:B------:R-:W-:Y:S01]  /*0210*/  UMOV UR6, 0x2de00d2 ;  /* 0x02de00d200067882 */ /* 0x000fe20000000000 */
[----:B------:R-:W-:Y:S01]  /*0220*/  UMOV UR7, 0x3fed8a09 ;  /* 0x3fed8a0900077882 */ /* 0x000fe20000000000 */
[----:B--2---:R-:W-:-:S04]  /*0230*/  IADD3 R20, P0, PT, R0, UR8, RZ ;  /* 0x0000000800147c10 */ /* 0x004fc8000ff1e0ff */
[----:B------:R-:W-:Y:S01]  /*0240*/  LEA.HI.X.SX32 R21, R0, UR9, 0x1, P0 ;  /* 0x0000000900157c11 */ /* 0x000fe200080f0eff */
[----:B---3--:R-:W-:-:S07]  /*0250*/  DMUL R16, R16, UR6 ;  /* 0x0000000610107c28 */ /* 0x008fce0008000000 */
[----:B------:R1:W-:Y:S04]  /*0260*/  STG.E.64 desc[UR4][R14.64], R16 ;  /* 0x000000100e007986 */ /* 0x0003e8000c101b04 */
[----:B------:R-:W2:Y:S02]  /*0270*/  LDG.E.U8 R20, desc[UR4][R20.64] ;  /* 0x0000000414147981 */ /* 0x000ea4000c1e1100 */
[----:B--2---:R-:W-:-:S13]  /*0280*/  ISETP.NE.AND P0, PT, R20, 0x1, PT ;  /* 0x000000011400780c */ /* 0x004fda0003f05270 */
[----:B------:R-:W-:Y:S02]  /*0290*/  @!P0 DADD R18, R12, 1 ;  /* 0x3ff000000c128429 */ /* 0x000fe40000000000 */
[----:B0-----:R-:W-:-:S05]  /*02a0*/  @!P0 DADD R12, R16, 1 ;  /* 0x3ff00000100c8429 */ /* 0x001fca0000000000 */
[----:B------:R1:W-:Y:S04]  /*02b0*/  @!P0 STG.E.64 desc[UR4][R10.64], R18 ;  /* 0x000000120a008986 */ /* 0x0003e8000c101b04 */
[----:B------:R1:W-:Y:S02]  /*02c0*/  @!P0 STG.E.64 desc[UR4][R14.64], R12 ;  /* 0x0000000c0e008986 */ /* 0x0003e4000c101b04 */
.L_x_66:
[----:B------:R-:W-:Y:S05]  /*02d0*/  BSYNC.RECONVERGENT B0 ;  /* 0x0000000000007941 */ /* 0x000fea0003800200 */
.L_x_65:
[----:B------:R-:W-:Y:S01]  /*02e0*/  BAR.SYNC.DEFER_BLOCKING 0x0 ;  /* 0x0000000000007b1d */ /* 0x000fe20000010000 */
[----:B-1----:R-:W-:-:S07]  /*02f0*/  IMAD.WIDE.U32 R10, R5, 0x8, R2 ;  /* 0x00000008050a7825 */ /* 0x002fce00078e0002 */
[----:B------:R-:W0:Y:S01]  /*0300*/  LDC.64 R12, c[0x4][0x30] ;  /* 0x01000c00ff0c7b82 */ /* 0x000e220000000a00 */
[----:B------:R-:W2:Y:S04]  /*0310*/  LDG.E.64 R8, desc[UR4][R8.64] ;  /* 0x0000000408087981 */ /* 0x000ea8000c1e1b00 */
[----:B------:R-:W2:Y:S04]  /*0320*/  LDG.E.64 R6, desc[UR4][R6.64] ;  /* 0x0000000406067981 */ /* 0x000ea8000c1e1b00 */
[----:B------:R-:W3:Y:S01]  /*0330*/  LDG.E.64 R10, desc[UR4][R10.64] ;  /* 0x000000040a0a7981 */ /* 0x000ee2000c1e1b00 */
[----:B0-----:R-:W-:-:S04]  /*0340*/  IMAD.WIDE R12, R0, 0x50, R12 ;  /* 0x00000050000c7825 */ /* 0x001fc800078e020c */
[----:B------:R-:W-:Y:S01]  /*0350*/  IMAD.WIDE.U32 R12, R5, 0x8, R12 ;  /* 0x00000008050c7825 */ /* 0x000fe200078e000c */
[----:B--2---:R-:W-:-:S08]  /*0360*/  DADD R2, R8, -R6 ;  /* 0x0000000008027229 */ /* 0x004fd00000000806 */
[----:B---3--:R-:W-:-:S07]  /*0370*/  DMUL R2, R2, R10 ;  /* 0x0000000a02027228 */ /* 0x008fce0000000000 */
[----:B------:R-:W-:Y:S01]  /*0380*/  STG.E.64 desc[UR4][R12.64], R2 ;  /* 0x000000020c007986 */ /* 0x000fe2000c101b04 */
[----:B------:R-:W-:Y:S05]  /*0390*/  EXIT ;  /* 0x000000000000794d */ /* 0x000fea0003800000 */
.L_x_67:
        /* <DEDUP_REMOVED lines=14> */
.L_x_143:


//--------------------- .text._Z10LifKernel2i     --------------------------
	.section	.text._Z10LifKernel2i,"ax",@progbits
	.align	128
        .global         _Z10LifKernel2i
        .type           _Z10LifKernel2i,@function
        .size           _Z10LifKernel2i,(.L_x_122 - _Z10LifKernel2i)
        .other          _Z10LifKernel2i,@"STO_CUDA_ENTRY STV_DEFAULT"
_Z10LifKernel2i:
.text._Z10LifKernel2i:
        /* <DEDUP_REMOVED lines=9> */
[----:B------:R-:W2:Y:S06]  /*0090*/  LDCU UR6, c[0x0][0x380] ;  /* 0x00007000ff0677ac */ /* 0x000eac0008000800 */
[----:B------:R-:W3:Y:S08]  /*00a0*/  LDC.64 R18, c[0x4][0x98] ;  /* 0x01002600ff127b82 */ /* 0x000ef00000000a00 */
[----:B------:R-:W4:Y:S01]  /*00b0*/  LDC.64 R14, c[0x4][0x40] ;  /* 0x01001000ff0e7b82 */ /* 0x000f220000000a00 */
[----:B0-----:R-:W-:-:S07]  /*00c0*/  IMAD.WIDE R28, R0, 0x4, R28 ;  /* 0x00000004001c7825 */ /* 0x001fce00078e021c */
[----:B------:R-:W0:Y:S01]  /*00d0*/  LDC.64 R12, c[0x4][0x48] ;  /* 0x01001200ff0c7b82 */ /* 0x000e220000000a00 */
[----:B-1----:R-:W2:Y:S01]  /*00e0*/  LDG.E R5, desc[UR4][R28.64] ;  /* 0x000000041c057981 */ /* 0x002ea2000c1e1900 */
[----:B---3--:R-:W-:-:S04]  /*00f0*/  IMAD.WIDE R18, R0, 0x8, R18 ;  /* 0x0000000800127825 */ /* 0x008fc800078e0212 */
[----:B----4-:R-:W-:-:S04]  /*0100*/  IMAD.WIDE R14, R0, 0x8, R14 ;  /* 0x00000008000e7825 */ /* 0x010fc800078e020e */
[----:B0-----:R-:W-:Y:S01]  /*0110*/  IMAD.WIDE R12, R0, 0x8, R12 ;  /* 0x00000008000c7825 */ /* 0x001fe200078e020c */
[----:B--2---:R-:W-:-:S13]  /*0120*/  ISETP.GE.AND P0, PT, R5, UR6, PT ;  /* 0x0000000605007c0c */ /* 0x004fda000bf06270 */
[----:B------:R0:W-:Y:S04]  /*0130*/  @!P0 STG.E desc[UR4][R28.64], RZ ;  /* 0x000000ff1c008986 */ /* 0x0001e8000c101904 */
[----:B------:R-:W2:Y:S04]  /*0140*/  LDG.E.64 R16, desc[UR4][R18.64] ;  /* 0x0000000412107981 */ /* 0x000ea8000c1e1b00 */
[----:B------:R-:W3:Y:S04]  /*0150*/  LDG.E.64 R14, desc[UR4][R14.64] ;  /* 0x000000040e0e7981 */ /* 0x000ee8000c1e1b00 */
[----:B------:R-:W4:Y:S01]  /*0160*/  LDG.E.64 R12, desc[UR4][R12.64] ;  /* 0x000000040c0c7981 */ /* 0x000f22000c1e1b00 */
[----:B------:R-:W1:Y:S01]  /*0170*/  MUFU.RCP64H R7, 2.999998027775063747e-10 ;  /* 0x3df49da700077908 */ /* 0x000e620000001800 */
[----:B------:R-:W-:Y:S01]  /*0180*/  IMAD.MOV.U32 R2, RZ, RZ, -0x1c9e31b4 ;  /* 0xe361ce4cff027424 */ /* 0x000fe200078e00ff */
[----:B------:R-:W-:Y:S01]  /*0190*/  UMOV UR6, 0x1eb851ec ;  /* 0x1eb851ec00067882 */ /* 0x000fe20000000000 */
[----:B------:R-:W-:Y:S01]  /*01a0*/  IMAD.MOV.U32 R3, RZ, RZ, 0x3df49da7 ;  /* 0x3df49da7ff037424 */ /* 0x000fe200078e00ff */
[----:B------:R-:W-:Y:S01]  /*01b0*/  UMOV UR7, 0x3fb1eb85 ;  /* 0x3fb1eb8500077882 */ /* 0x000fe20000000000 */
[----:B------:R-:W-:Y:S01]  /*01c0*/  IMAD.MOV.U32 R6, RZ, RZ, 0x1 ;  /* 0x00000001ff067424 */ /* 0x000fe200078e00ff */
[----:B------:R-:W-:Y:S01]  /*01d0*/  BSSY.RECONVERGENT B0, `(.L_x_68) ;  /* 0x000001b000007945 */ /* 0x000fe20003800200 */
[----:B------:R-:W-:-:S04]  /*01e0*/  @!P0 IMAD.MOV.U32 R5, RZ, RZ, RZ ;  /* 0x000000ffff058224 */ /* 0x000fc800078e00ff */
[----:B-1----:R-:W-:-:S08]  /*01f0*/  DFMA R8, R6, -R2, 1 ;  /* 0x3ff000000608742b */ /* 0x002fd00000000802 */
[----:B------:R-:W-:-:S08]  /*0200*/  DFMA R8, R8, R8, R8 ;  /* 0x000000080808722b */ /* 0x000fd00000000008 */
[----:B------:R-:W-:-:S08]  /*0210*/  DFMA R8, R6, R8, R6 ;  /* 0x000000080608722b */ /* 0x000fd00000000006 */
[----:B------:R-:W-:-:S08]  /*0220*/  DFMA R10, R8, -R2, 1 ;  /* 0x3ff00000080a742b */ /* 0x000fd00000000802 */
[----:B------:R-:W-:Y:S02]  /*0230*/  DFMA R10, R8, R10, R8 ;  /* 0x0000000a080a722b */ /* 0x000fe40000000008 */
[----:B--2---:R-:W-:Y:S01]  /*0240*/  DADD R6, R16, UR6 ;  /* 0x0000000610067e29 */ /* 0x004fe20008000000 */
[----:B------:R-:W-:Y:S01]  /*0250*/  UMOV UR6, 0x29a4692b ;  /* 0x29a4692b00067882 */ /* 0x000fe20000000000 */
[----:B------:R-:W-:-:S06]  /*0260*/  UMOV UR7, 0x3e601b2b ;  /* 0x3e601b2b00077882 */ /* 0x000fcc0000000000 */
[----:B---3--:R-:W-:Y:S01]  /*0270*/  DFMA R6, R6, -UR6, R14 ;  /* 0x8000000606067c2b */ /* 0x008fe2000800000e */
[----:B------:R-:W-:-:S07]  /*0280*/  UMOV UR6, 0xe361ce4c ;  /* 0xe361ce4c00067882 */ /* 0x000fce0000000000 */
[----:B----4-:R-:W-:-:S08]  /*0290*/  DADD R8, R6, R12 ;  /* 0x0000000006087229 */ /* 0x010fd0000000000c */
[----:B------:R-:W-:Y:S02]  /*02a0*/  DMUL R6, R8, R10 ;  /* 0x0000000a08067228 */ /* 0x000fe40000000000 */
[----:B------:R-:W-:-:S06]  /*02b0*/  FSETP.GEU.AND P2, PT, |R9|, 6.5827683646048100446e-37, PT ;  /* 0x036000000900780b */ /* 0x000fcc0003f4e200 */
[----:B------:R-:W-:-:S08]  /*02c0*/  DFMA R2, R6, -R2, R8 ;  /* 0x800000020602722b */ /* 0x000fd00000000008 */
[----:B------:R-:W-:Y:S01]  /*02d0*/  DFMA R2, R10, R2, R6 ;  /* 0x000000020a02722b */ /* 0x000fe20000000006 */
[----:B------:R-:W-:-:S09]  /*02e0*/  IMAD.MOV.U32 R7, RZ, RZ, 0x3df49da7 ;  /* 0x3df49da7ff077424 */ /* 0x000fd200078e00ff */
[----:B------:R-:W-:-:S05]  /*02f0*/  FFMA R4, RZ, 0.11944132298231124878, R3 ;  /* 0x3df49da7ff047823 */ /* 0x000fca0000000003 */
[----:B------:R-:W-:-:S13]  /*0300*/  FSETP.GT.AND P1, PT, |R4|, 1.469367938527859385e-39, PT ;  /* 0x001000000400780b */ /* 0x000fda0003f24200 */
[----:B0-----:R-:W-:Y:S05]  /*0310*/  @P1 BRA P2, `(.L_x_69) ;  /* 0x0000000000181947 */ /* 0x001fea0001000000 */
[----:B------:R-:W-:Y:S01]  /*0320*/  IMAD.MOV.U32 R10, RZ, RZ, R8 ;  /* 0x000000ffff0a7224 */ /* 0x000fe200078e0008 */
[----:B------:R-:W-:Y:S02]  /*0330*/  MOV R11, R9 ;  /* 0x00000009000b7202 */ /* 0x000fe40000000f00 */
[----:B------:R-:W-:-:S07]  /*0340*/  MOV R4, 0x360 ;  /* 0x0000036000047802 */ /* 0x000fce0000000f00 */
[----:B------:R-:W-:Y:S05]  /*0350*/  CALL.REL.NOINC `($__internal_1_$__cuda_sm20_div_rn_f64_full) ;  /* 0x00000008002c7944 */ /* 0x000fea0003c00000 */
[----:B------:R-:W-:Y:S02]  /*0360*/  IMAD.MOV.U32 R2, RZ, RZ, R24 ;  /* 0x000000ffff027224 */ /* 0x000fe400078e0018 */
[----:B------:R-:W-:-:S07]  /*0370*/  IMAD.MOV.U32 R3, RZ, RZ, R25 ;  /* 0x000000ffff037224 */ /* 0x000fce00078e0019 */
.L_x_69:
[----:B------:R-:W-:Y:S05]  /*0380*/  BSYNC.RECONVERGENT B0 ;  /* 0x0000000000007941 */ /* 0x000fea0003800200 */
.L_x_68:
[----:B------:R-:W0:Y:S01]  /*0390*/  MUFU.RCP64H R11, 2.999998027775063747e-10 ;  /* 0x3df49da7000b7908 */ /* 0x000e220000001800 */
[----:B------:R-:W-:Y:S01]  /*03a0*/  IMAD.MOV.U32 R8, RZ, RZ, -0x1c9e31b4 ;  /* 0xe361ce4cff087424 */ /* 0x000fe200078e00ff */
[----:B------:R-:W-:Y:S01]  /*03b0*/  UMOV UR8, 0xeb1c432d ;  /* 0xeb1c432d00087882 */ /* 0x000fe20000000000 */
[----:B------:R-:W-:Y:S01]  /*03c0*/  IMAD.MOV.U32 R9, RZ, RZ, 0x3df49da7 ;  /* 0x3df49da7ff097424 */ /* 0x000fe200078e00ff */
[----:B------:R-:W-:Y:S01]  /*03d0*/  UMOV UR9, 0x3f1a36e2 ;  /* 0x3f1a36e200097882 */ /* 0x000fe20000000000 */
[----:B------:R-:W-:Y:S01]  /*03e0*/  IMAD.MOV.U32 R10, RZ, RZ, 0x1 ;  /* 0x00000001ff0a7424 */ /* 0x000fe200078e00ff */
[----:B------:R-:W-:Y:S01]  /*03f0*/  DFMA R20, R2, UR8, R16 ;  /* 0x0000000802147c2b */ /* 0x000fe20008000010 */
[----:B------:R-:W-:Y:S01]  /*0400*/  UMOV UR8, 0x1eb851ec ;  /* 0x1eb851ec00087882 */ /* 0x000fe20000000000 */
[----:B------:R-:W-:Y:S01]  /*0410*/  UMOV UR9, 0x3fb1eb85 ;  /* 0x3fb1eb8500097882 */ /* 0x000fe20000000000 */
[----:B------:R-:W-:Y:S05]  /*0420*/  BSSY.RECONVERGENT B0, `(.L_x_70) ;  /* 0x0000018000007945 */ /* 0x000fea0003800200 */
[----:B------:R-:W-:Y:S01]  /*0430*/  DADD R20, R20, UR8 ;  /* 0x0000000814147e29 */ /* 0x000fe20008000000 */
[----:B------:R-:W-:Y:S01]  /*0440*/  UMOV UR8, 0x29a4692b ;  /* 0x29a4692b00087882 */ /* 0x000fe20000000000 */
[----:B------:R-:W-:Y:S01]  /*0450*/  UMOV UR9, 0x3e601b2b ;  /* 0x3e601b2b00097882 */ /* 0x000fe20000000000 */
[----:B0-----:R-:W-:-:S05]  /*0460*/  DFMA R22, R10, -R8, 1 ;  /* 0x3ff000000a16742b */ /* 0x001fca0000000808 */
[----:B------:R-:W-:-:S03]  /*0470*/  DFMA R20, R20, -UR8, R14 ;  /* 0x8000000814147c2b */ /* 0x000fc6000800000e */
[----:B------:R-:W-:-:S05]  /*0480*/  DFMA R22, R22, R22, R22 ;  /* 0x000000161616722b */ /* 0x000fca0000000016 */
[----:B------:R-:W-:-:S03]  /*0490*/  DADD R12, R12, R20 ;  /* 0x000000000c0c7229 */ /* 0x000fc60000000014 */
[----:B------:R-:W-:-:S07]  /*04a0*/  DFMA R10, R10, R22, R10 ;  /* 0x000000160a0a722b */ /* 0x000fce000000000a */
[----:B------:R-:W-:Y:S01]  /*04b0*/  FSETP.GEU.AND P1, PT, |R13|, 6.5827683646048100446e-37, PT ;  /* 0x036000000d00780b */ /* 0x000fe20003f2e200 */
[----:B------:R-:W-:-:S08]  /*04c0*/  DFMA R14, R10, -R8, 1 ;  /* 0x3ff000000a0e742b */ /* 0x000fd00000000808 */
[----:B------:R-:W-:-:S08]  /*04d0*/  DFMA R14, R10, R14, R10 ;  /* 0x0000000e0a0e722b */ /* 0x000fd0000000000a */
[----:B------:R-:W-:-:S08]  /*04e0*/  DMUL R10, R14, R12 ;  /* 0x0000000c0e0a7228 */ /* 0x000fd00000000000 */
[----:B------:R-:W-:-:S08]  /*04f0*/  DFMA R8, R10, -R8, R12 ;  /* 0x800000080a08722b */ /* 0x000fd0000000000c */
[----:B------:R-:W-:-:S10]  /*0500*/  DFMA R8, R14, R8, R10 ;  /* 0x000000080e08722b */ /* 0x000fd4000000000a */
[----:B------:R-:W-:-:S05]  /*0510*/  FFMA R4, RZ, 0.11944132298231124878, R9 ;  /* 0x3df49da7ff047823 */ /* 0x000fca0000000009 */
[----:B------:R-:W-:-:S13]  /*0520*/  FSETP.GT.AND P0, PT, |R4|, 1.469367938527859385e-39, PT ;  /* 0x001000000400780b */ /* 0x000fda0003f04200 */
[----:B------:R-:W-:Y:S05]  /*0530*/  @P0 BRA P1, `(.L_x_71) ;  /* 0x0000000000180947 */ /* 0x000fea0000800000 */
[----:B------:R-:W-:Y:S01]  /*0540*/  IMAD.MOV.U32 R10, RZ, RZ, R12 ;  /* 0x000000ffff0a7224 */ /* 0x000fe200078e000c */
[----:B------:R-:W-:Y:S02]  /*0550*/  MOV R11, R13 ;  /* 0x0000000d000b7202 */ /* 0x000fe40000000f00 */
[----:B------:R-:W-:-:S07]  /*0560*/  MOV R4, 0x580 ;  /* 0x0000058000047802 */ /* 0x000fce0000000f00 */
[----:B------:R-:W-:Y:S05]  /*0570*/  CALL.REL.NOINC `($__internal_1_$__cuda_sm20_div_rn_f64_full) ;  /* 0x0000000400a47944 */ /* 0x000fea0003c00000 */
[----:B------:R-:W-:Y:S02]  /*0580*/  IMAD.MOV.U32 R8, RZ, RZ, R24 ;  /* 0x000000ffff087224 */ /* 0x000fe400078e0018 */
[----:B------:R-:W-:-:S07]  /*0590*/  IMAD.MOV.U32 R9, RZ, RZ, R25 ;  /* 0x000000ffff097224 */ /* 0x000fce00078e0019 */
.L_x_71:
[----:B------:R-:W-:Y:S05]  /*05a0*/  BSYNC.RECONVERGENT B0 ;  /* 0x0000000000007941 */ /* 0x000fea0003800200 */
.L_x_70:
[----:B------:R-:W-:Y:S01]  /*05b0*/  DADD R2, R8, R2 ;  /* 0x0000000008027229 */ /* 0x000fe20000000002 */
[----:B------:R-:W-:Y:S01]  /*05c0*/  UMOV UR6, 0xeb1c432d ;  /* 0xeb1c432d00067882 */ /* 0x000fe20000000000 */
[----:B------:R-:W-:Y:S01]  /*05d0*/  UMOV UR7, 0x3f1a36e2 ;  /* 0x3f1a36e200077882 */ /* 0x000fe20000000000 */
[----:B------:R-:W-:Y:S01]  /*05e0*/  ISETP.NE.AND P0, PT, R5, RZ, PT ;  /* 0x000000ff0500720c */ /* 0x000fe20003f05270 */
[----:B------:R-:W-:Y:S01]  /*05f0*/  IMAD.MOV.U32 R4, RZ, RZ, RZ ;  /* 0x000000ffff047224 */ /* 0x000fe200078e00ff */
[----:B------:R-:W-:Y:S02]  /*0600*/  BSSY.RECONVERGENT B0, `(.L_x_72) ;  /* 0x000002d000007945 */ /* 0x000fe40003800200 */
[----:B------:R-:W-:Y:S01]  /*0610*/  FSEL R5, RZ, 1.875, P0 ;  /* 0x3ff00000ff057808 */ /* 0x000fe20000000000 */
[----:B------:R-:W-:Y:S01]  /*0620*/  DMUL R2, R2, UR6 ;  /* 0x0000000602027c28 */ /* 0x000fe20008000000 */
[----:B------:R-:W-:Y:S01]  /*0630*/  UMOV UR6, 0x1eb851ec ;  /* 0x1eb851ec00067882 */ /* 0x000fe20000000000 */
[----:B------:R-:W-:-:S06]  /*0640*/  UMOV UR7, 0x3fb1eb85 ;  /* 0x3fb1eb8500077882 */ /* 0x000fcc0000000000 */
[----:B------:R-:W-:-:S08]  /*0650*/  DMUL R2, R2, 0.5 ;  /* 0x3fe0000002027828 */ /* 0x000fd00000000000 */
[----:B------:R-:W-:-:S08]  /*0660*/  DFMA R2, R2, R4, R16 ;  /* 0x000000040202722b */ /* 0x000fd00000000010 */
[----:B------:R-:W-:Y:S01]  /*0670*/  DSETP.GEU.AND P0, PT, R2, -UR6, PT ;  /* 0x8000000602007e2a */ /* 0x000fe2000bf0e000 */
[----:B------:R-:W-:Y:S01]  /*0680*/  UMOV UR6, 0x47ae147b ;  /* 0x47ae147b00067882 */ /* 0x000fe20000000000 */
[----:B------:R-:W-:-:S04]  /*0690*/  UMOV UR7, 0x3f947ae1 ;  /* 0x3f947ae100077882 */ /* 0x000fc80000000000 */
[----:B------:R-:W-:Y:S02]  /*06a0*/  FSEL R2, R2, 1.9515639880220904081e-20, P0 ;  /* 0x1eb851ec02027808 */ /* 0x000fe40000000000 */
[----:B------:R-:W-:-:S05]  /*06b0*/  FSEL R3, R3, -1.3899999856948852539, P0 ;  /* 0xbfb1eb8503037808 */ /* 0x000fca0000000000 */
[----:B------:R0:W-:Y:S01]  /*06c0*/  STG.E.64 desc[UR4][R18.64], R2 ;  /* 0x0000000212007986 */ /* 0x0001e2000c101b04 */
[----:B------:R-:W-:-:S14]  /*06d0*/  DSETP.GE.AND P0, PT, R2, UR6, PT ;  /* 0x0000000602007e2a */ /* 0x000fdc000bf06000 */
[----:B0-----:R-:W-:Y:S05]  /*06e0*/  @!P0 BRA `(.L_x_73) ;  /* 0x0000000000588947 */ /* 0x001fea0003800000 */
[----:B------:R-:W0:Y:S01]  /*06f0*/  LDCU UR6, c[0x0][0x380] ;  /* 0x00007000ff0677ac */ /* 0x000e220008000800 */
[----:B------:R-:W-:Y:S01]  /*0700*/  IMAD.MOV.U32 R6, RZ, RZ, 0x0 ;  /* 0x00000000ff067424 */ /* 0x000fe200078e00ff */
[----:B------:R-:W1:Y:S01]  /*0710*/  LDC.64 R8, c[0x4][0x58] ;  /* 0x01001600ff087b82 */ /* 0x000e620000000a00 */
[----:B------:R-:W-:Y:S01]  /*0720*/  IMAD.MOV.U32 R7, RZ, RZ, 0x403e0000 ;  /* 0x403e0000ff077424 */ /* 0x000fe200078e00ff */
[----:B------:R-:W-:Y:S01]  /*0730*/  MOV R12, 0x1 ;  /* 0x00000001000c7802 */ /* 0x000fe20000000f00 */
[----:B------:R-:W-:Y:S02]  /*0740*/  IMAD.MOV.U32 R10, RZ, RZ, 0x1eb851ec ;  /* 0x1eb851ecff0a7424 */ /* 0x000fe400078e00ff */
[----:B------:R-:W-:Y:S02]  /*0750*/  IMAD.MOV.U32 R11, RZ, RZ, -0x404e147b ;  /* 0xbfb1eb85ff0b7424 */ /* 0x000fe400078e00ff */
[----:B------:R-:W-:-:S03]  /*0760*/  DADD.RZ R6, R6, 0.5 ;  /* 0x3fe0000006067429 */ /* 0x000fc6000000c000 */
[----:B------:R2:W-:Y:S01]  /*0770*/  STG.E.64 desc[UR4][R18.64], R10 ;  /* 0x0000000a12007986 */ /* 0x0005e2000c101b04 */
[----:B0-----:R-:W-:-:S06]  /*0780*/  IMAD.U32 R2, RZ, RZ, UR6 ;  /* 0x00000006ff027e24 */ /* 0x001fcc000f8e00ff */
[----:B------:R-:W-:Y:S01]  /*0790*/  FRND.F64.TRUNC R6, R6 ;  /* 0x0000000600067313 */ /* 0x000fe2000030d800 */
[----:B------:R-:W-:Y:S01]  /*07a0*/  SHF.R.S32.HI R3, RZ, 0x1f, R2 ;  /* 0x0000001fff037819 */ /* 0x000fe20000011402 */
[----:B-1----:R-:W-:-:S06]  /*07b0*/  IMAD.WIDE R8, R0, 0x3e8, R8 ;  /* 0x000003e800087825 */ /* 0x002fcc00078e0208 */
[----:B------:R-:W0:Y:S01]  /*07c0*/  I2F.F64 R4, R2 ;  /* 0x0000000200047312 */ /* 0x000e220000201c00 */
[----:B------:R-:W-:-:S05]  /*07d0*/  IADD3 R8, P1, PT, R8, R2, RZ ;  /* 0x0000000208087210 */ /* 0x000fca0007f3e0ff */
[--C-:B------:R-:W-:Y:S01]  /*07e0*/  IMAD.X R9, R9, 0x1, R3.reuse, P1 ;  /* 0x0000000109097824 */ /* 0x100fe200008e0603 */
[----:B------:R-:W-:Y:S01]  /*07f0*/  PRMT R3, R12, 0x7610, R3 ;  /* 0x000076100c037816 */ /* 0x000fe20000000003 */
[----:B0-----:R-:W-:-:S10]  /*0800*/  DADD R4, R4, R6 ;  /* 0x0000000004047229 */ /* 0x001fd40000000006 */
[----:B------:R-:W0:Y:S02]  /*0810*/  F2I.F64.TRUNC R5, R4 ;  /* 0x0000000400057311 */ /* 0x000e24000030d100 */
[----:B0-----:R2:W-:Y:S04]  /*0820*/  STG.E desc[UR4][R28.64], R5 ;  /* 0x000000051c007986 */ /* 0x0015e8000c101904 */
[----:B------:R2:W-:Y:S01]  /*0830*/  STG.E.U8 desc[UR4][R8.64], R3 ;  /* 0x0000000308007986 */ /* 0x0005e2000c101104 */
[----:B------:R-:W-:Y:S05]  /*0840*/  BRA `(.L_x_74) ;  /* 0x0000000000207947 */ /* 0x000fea0003800000 */
.L_x_73:
[----:B------:R-:W0:Y:S01]  /*0850*/  LDC.64 R4, c[0x4][0x58] ;  /* 0x01001600ff047b82 */ /* 0x000e220000000a00 */
[----:B------:R-:W1:Y:S02]  /*0860*/  LDCU UR6, c[0x0][0x380] ;  /* 0x00007000ff0677ac */ /* 0x000e640008000800 */
[----:B-1----:R-:W-:Y:S02]  /*0870*/  IMAD.U32 R2, RZ, RZ, UR6 ;  /* 0x00000006ff027e24 */ /* 0x002fe4000f8e00ff */
[----:B0-----:R-:W-:-:S03]  /*0880*/  IMAD.WIDE R4, R0, 0x3e8, R4 ;  /* 0x000003e800047825 */ /* 0x001fc600078e0204 */
[----:B------:R-:W-:Y:S02]  /*0890*/  SHF.R.S32.HI R3, RZ, 0x1f, R2 ;  /* 0x0000001fff037819 */ /* 0x000fe40000011402 */
[----:B------:R-:W-:-:S05]  /*08a0*/  IADD3 R4, P1, PT, R4, R2, RZ ;  /* 0x0000000204047210 */ /* 0x000fca0007f3e0ff */
[----:B------:R-:W-:-:S05]  /*08b0*/  IMAD.X R5, R5, 0x1, R3, P1 ;  /* 0x0000000105057824 */ /* 0x000fca00008e0603 */
[----:B------:R0:W-:Y:S03]  /*08c0*/  STG.E.U8 desc[UR4][R4.64], RZ ;  /* 0x000000ff04007986 */ /* 0x0001e6000c101104 */
.L_x_74:
[----:B------:R-:W-:Y:S05]  /*08d0*/  BSYNC.RECONVERGENT B0 ;  /* 0x0000000000007941 */ /* 0x000fea0003800200 */
.L_x_72:
[----:B------:R-:W-:Y:S01]  /*08e0*/  ISETP.GE.AND P1, PT, R2, 0x1, PT ;  /* 0x000000010200780c */ /* 0x000fe20003f26270 */
[----:B------:R-:W-:-:S12]  /*08f0*/  BSSY.RECONVERGENT B0, `(.L_x_75) ;  /* 0x000002f000007945 */ /* 0x000fd80003800200 */
[----:B------:R-:W-:Y:S05]  /*0900*/  @!P1 BRA `(.L_x_76) ;  /* 0x0000000000b49947 */ /* 0x000fea0003800000 */
[----:B0-2---:R-:W0:Y:S01]  /*0910*/  LDC.64 R4, c[0x4][0xb0] ;  /* 0x01002c00ff047b82 */ /* 0x005e220000000a00 */
[----:B------:R-:W-:-:S07]  /*0920*/  IADD3 R7, PT, PT, R2, -0x1, RZ ;  /* 0xffffffff02077810 */ /* 0x000fce0007ffe0ff */
[----:B------:R-:W1:Y:S01]  /*0930*/  LDC.64 R12, c[0x4][0xb8] ;  /* 0x01002e00ff0c7b82 */ /* 0x000e620000000a00 */
[----:B0-----:R-:W-:-:S04]  /*0940*/  IMAD.WIDE R4, R0, 0x1f40, R4 ;  /* 0x00001f4000047825 */ /* 0x001fc800078e0204 */
[----:B------:R-:W-:-:S06]  /*0950*/  IMAD.WIDE.U32 R6, R7, 0x8, R4 ;  /* 0x0000000807067825 */ /* 0x000fcc00078e0004 */
[----:B------:R-:W2:Y:S01]  /*0960*/  LDG.E.64 R6, desc[UR4][R6.64] ;  /* 0x0000000406067981 */ /* 0x000ea2000c1e1b00 */
[----:B------:R-:W-:Y:S01]  /*0970*/  UMOV UR6, 0x63f14120 ;  /* 0x63f1412000067882 */ /* 0x000fe20000000000 */
[----:B------:R-:W-:Y:S01]  /*0980*/  UMOV UR7, 0x3fef5dcc ;  /* 0x3fef5dcc00077882 */ /* 0x000fe20000000000 */
[----:B-1----:R-:W-:Y:S01]  /*0990*/  IMAD.WIDE R12, R0, 0x8, R12 ;  /* 0x00000008000c7825 */ /* 0x002fe200078e020c */
[----:B--2---:R-:W-:-:S08]  /*09a0*/  DMUL R8, R6, UR6 ;  /* 0x0000000606087c28 */ /* 0x004fd00008000000 */
[----:B------:R-:W-:-:S10]  /*09b0*/  DADD R10, R8, 1 ;  /* 0x3ff00000080a7429 */ /* 0x000fd40000000000 */
[----:B------:R-:W-:Y:S02]  /*09c0*/  FSEL R10, R10, R8, P0 ;  /* 0x000000080a0a7208 */ /* 0x000fe40000000000 */
[----:B------:R-:W-:Y:S01]  /*09d0*/  FSEL R11, R11, R9, P0 ;  /* 0x000000090b0b7208 */ /* 0x000fe20000000000 */
[----:B------:R-:W-:-:S05]  /*09e0*/  IMAD.WIDE.U32 R8, R2, 0x8, R4 ;  /* 0x0000000802087825 */ /* 0x000fca00078e0004 */
[----:B------:R1:W-:Y:S04]  /*09f0*/  STG.E.64 desc[UR4][R8.64], R10 ;  /* 0x0000000a08007986 */ /* 0x0003e8000c101b04 */
[----:B------:R-:W2:Y:S01]  /*0a00*/  LDG.E.64 R4, desc[UR4][R12.64] ;  /* 0x000000040c047981 */ /* 0x000ea2000c1e1b00 */
[----:B------:R-:W-:Y:S01]  /*0a10*/  ISETP.NE.AND P0, PT, R2, 0x3e7, PT ;  /* 0x000003e70200780c */ /* 0x000fe20003f05270 */
[----:B--2---:R-:W-:-:S07]  /*0a20*/  DFMA R4, R10, R10, R4 ;  /* 0x0000000a0a04722b */ /* 0x004fce0000000004 */
[----:B------:R1:W-:Y:S05]  /*0a30*/  STG.E.64 desc[UR4][R12.64], R4 ;  /* 0x000000040c007986 */ /* 0x0003ea000c101b04 */
[----:B------:R-:W-:Y:S05]  /*0a40*/  @P0 BRA `(.L_x_76) ;  /* 0x0000000000640947 */ /* 0x000fea0003800000 */
[----:B------:R-:W0:Y:S01]  /*0a50*/  MUFU.RSQ64H R7, R5 ;  /* 0x0000000500077308 */ /* 0x000e220000001c00 */
[----:B------:R-:W-:Y:S01]  /*0a60*/  VIADD R6, R5, 0xfcb00000 ;  /* 0xfcb0000005067836 */ /* 0x000fe20000000000 */
[----:B------:R-:W-:Y:S01]  /*0a70*/  BSSY.RECONVERGENT B1, `(.L_x_77) ;  /* 0x0000013000017945 */ /* 0x000fe20003800200 */
[----:B-1----:R-:W-:Y:S02]  /*0a80*/  IMAD.MOV.U32 R8, RZ, RZ, 0x0 ;  /* 0x00000000ff087424 */ /* 0x002fe400078e00ff */
[----:B------:R-:W-:Y:S01]  /*0a90*/  IMAD.MOV.U32 R9, RZ, RZ, 0x3fd80000 ;  /* 0x3fd80000ff097424 */ /* 0x000fe200078e00ff */
[----:B------:R-:W-:Y:S01]  /*0aa0*/  ISETP.GE.U32.AND P0, PT, R6, 0x7ca00000, PT ;  /* 0x7ca000000600780c */ /* 0x000fe20003f06070 */
[----:B0-----:R-:W-:-:S08]  /*0ab0*/  DMUL R2, R6, R6 ;  /* 0x0000000606027228 */ /* 0x001fd00000000000 */
[----:B------:R-:W-:-:S08]  /*0ac0*/  DFMA R2, R4, -R2, 1 ;  /* 0x3ff000000402742b */ /* 0x000fd00000000802 */
[----:B------:R-:W-:Y:S02]  /*0ad0*/  DFMA R8, R2, R8, 0.5 ;  /* 0x3fe000000208742b */ /* 0x000fe40000000008 */
[----:B------:R-:W-:-:S08]  /*0ae0*/  DMUL R2, R6, R2 ;  /* 0x0000000206027228 */ /* 0x000fd00000000000 */
[----:B------:R-:W-:-:S08]  /*0af0*/  DFMA R10, R8, R2, R6 ;  /* 0x00000002080a722b */ /* 0x000fd00000000006 */
[----:B------:R-:W-:Y:S02]  /*0b00*/  DMUL R12, R4, R10 ;  /* 0x0000000a040c7228 */ /* 0x000fe40000000000 */
[----:B------:R-:W-:Y:S02]  /*0b10*/  VIADD R9, R11, 0xfff00000 ;  /* 0xfff000000b097836 */ /* 0x000fe40000000000 */
[----:B------:R-:W-:-:S04]  /*0b20*/  IMAD.MOV.U32 R8, RZ, RZ, R10 ;  /* 0x000000ffff087224 */ /* 0x000fc800078e000a */
[----:B------:R-:W-:-:S08]  /*0b30*/  DFMA R14, R12, -R12, R4 ;  /* 0x8000000c0c0e722b */ /* 0x000fd00000000004 */
[----:B------:R-:W-:Y:S01]  /*0b40*/  DFMA R2, R14, R8, R12 ;  /* 0x000000080e02722b */ /* 0x000fe2000000000c */
[----:B------:R-:W-:Y:S10]  /*0b50*/  @!P0 BRA `(.L_x_78) ;  /* 0x0000000000108947 */ /* 0x000ff40003800000 */
[----:B------:R-:W-:-:S07]  /*0b60*/  MOV R2, 0xb80 ;  /* 0x00000b8000027802 */ /* 0x000fce0000000f00 */
[----:B------:R-:W-:Y:S05]  /*0b70*/  CALL.REL.NOINC `($__internal_2_$__cuda_sm20_dsqrt_rn_f64_mediumpath_v1) ;  /* 0x0000000400987944 */ /* 0x000fea0003c00000 */
[----:B------:R-:W-:Y:S01]  /*0b80*/  MOV R2, R4 ;  /* 0x0000000400027202 */ /* 0x000fe20000000f00 */
[----:B------:R-:W-:-:S07]  /*0b90*/  IMAD.MOV.U32 R3, RZ, RZ, R5 ;  /* 0x000000ffff037224 */ /* 0x000fce00078e0005 */
.L_x_78:
[----:B------:R-:W-:Y:S05]  /*0ba0*/  BSYNC.RECONVERGENT B1 ;  /* 0x0000000000017941 */ /* 0x000fea0003800200 */
.L_x_77:
[----:B------:R-:W0:Y:S02]  /*0bb0*/  LDC.64 R4, c[0x4][0xa0] ;  /* 0x01002800ff047b82 */ /* 0x000e240000000a00 */
[----:B0-----:R-:W-:-:S05]  /*0bc0*/  IMAD.WIDE R4, R0, 0x8, R4 ;  /* 0x0000000800047825 */ /* 0x001fca00078e0204 */
[----:B------:R3:W-:Y:S02]  /*0bd0*/  STG.E.64 desc[UR4][R4.64], R2 ;  /* 0x0000000204007986 */ /* 0x0007e4000c101b04 */
.L_x_76:
[----:B------:R-:W-:Y:S05]  /*0be0*/  BSYNC.RECONVERGENT B0 ;  /* 0x0000000000007941 */ /* 0x000fea0003800200 */
.L_x_75:
[----:B------:R-:W-:Y:S06]  /*0bf0*/  BAR.SYNC.DEFER_BLOCKING 0x0 ;  /* 0x0000000000007b1d */ /* 0x000fec0000010000 */
[----:B------:R-:W-:Y:S05]  /*0c00*/  EXIT ;  /* 0x000000000000794d */ /* 0x000fea0003800000 */
        .weak           $__internal_1_$__cuda_sm20_div_rn_f64_full
        .type           $__internal_1_$__cuda_sm20_div_rn_f64_full,@function
        .size           $__internal_1_$__cuda_sm20_div_rn_f64_full,($__internal_2_$__cuda_sm20_dsqrt_rn_f64_mediumpath_v1 - $__internal_1_$__cuda_sm20_div_rn_f64_full)
$__internal_1_$__cuda_sm20_div_rn_f64_full:
[----:B------:R-:W-:Y:S01]  /*0c10*/  FSETP.GEU.AND P2, PT, |R11|, 1.469367938527859385e-39, PT ;  /* 0x001000000b00780b */ /* 0x000fe20003f4e200 */
[----:B------:R-:W-:Y:S01]  /*0c20*/  IMAD.U32 R6, RZ, RZ, UR6 ;  /* 0x00000006ff067e24 */ /* 0x000fe2000f8e00ff */
[C---:B------:R-:W-:Y:S01]  /*0c30*/  FSETP.GEU.AND P0, PT, |R7|.reuse, 1.469367938527859385e-39, PT ;  /* 0x001000000700780b */ /* 0x040fe20003f0e200 */
[----:B------:R-:W-:Y:S01]  /*0c40*/  IMAD.U32 R8, RZ, RZ, UR6 ;  /* 0x00000006ff087e24 */ /* 0x000fe2000f8e00ff */
[----:B------:R-:W-:Y:S01]  /*0c50*/  LOP3.LUT R9, R7, 0x800fffff, RZ, 0xc0, !PT ;  /* 0x800fffff07097812 */ /* 0x000fe200078ec0ff */
[----:B------:R-:W-:Y:S01]  /*0c60*/  IMAD.MOV.U32 R25, RZ, RZ, 0x1ca00000 ;  /* 0x1ca00000ff197424 */ /* 0x000fe200078e00ff */
[----:B------:R-:W-:Y:S01]  /*0c70*/  LOP3.LUT R24, R11, 0x7ff00000, RZ, 0xc0, !PT ;  /* 0x7ff000000b187812 */ /* 0x000fe200078ec0ff */
[----:B------:R-:W-:Y:S01]  /*0c80*/  IMAD.MOV.U32 R20, RZ, RZ, R10 ;  /* 0x000000ffff147224 */ /* 0x000fe200078e000a */
[----:B------:R-:W-:Y:S01]  /*0c90*/  LOP3.LUT R9, R9, 0x3ff00000, RZ, 0xfc, !PT ;  /* 0x3ff0000009097812 */ /* 0x000fe200078efcff */
[----:B------:R-:W-:Y:S01]  /*0ca0*/  IMAD.MOV.U32 R30, RZ, RZ, 0x1 ;  /* 0x00000001ff1e7424 */ /* 0x000fe200078e00ff */
[C---:B------:R-:W-:Y:S01]  /*0cb0*/  LOP3.LUT R27, R7.reuse, 0x7ff00000, RZ, 0xc0, !PT ;  /* 0x7ff00000071b7812 */ /* 0x040fe200078ec0ff */
[----:B------:R-:W-:Y:S01]  /*0cc0*/  IMAD.MOV.U32 R26, RZ, RZ, R24 ;  /* 0x000000ffff1a7224 */ /* 0x000fe200078e0018 */
[----:B------:R-:W-:Y:S01]  /*0cd0*/  BSSY.RECONVERGENT B1, `(.L_x_79) ;  /* 0x000004d000017945 */ /* 0x000fe20003800200 */
[----:B------:R-:W-:-:S02]  /*0ce0*/  @!P2 LOP3.LUT R21, R7, 0x7ff00000, RZ, 0xc0, !PT ;  /* 0x7ff000000715a812 */ /* 0x000fc400078ec0ff */
[----:B------:R-:W-:Y:S01]  /*0cf0*/  @!P0 DMUL R8, R6, 8.98846567431157953865e+307 ;  /* 0x7fe0000006088828 */ /* 0x000fe20000000000 */
[C---:B------:R-:W-:Y:S02]  /*0d00*/  ISETP.GE.U32.AND P1, PT, R24.reuse, R27, PT ;  /* 0x0000001b1800720c */ /* 0x040fe40003f26070 */
[----:B------:R-:W-:Y:S02]  /*0d10*/  @!P2 ISETP.GE.U32.AND P3, PT, R24, R21, PT ;  /* 0x000000151800a20c */ /* 0x000fe40003f66070 */
[C---:B------:R-:W-:Y:S01]  /*0d20*/  SEL R21, R25.reuse, 0x63400000, !P1 ;  /* 0x6340000019157807 */ /* 0x040fe20004800000 */
[----:B------:R-:W0:Y:S01]  /*0d30*/  MUFU.RCP64H R31, R9 ;  /* 0x00000009001f7308 */ /* 0x000e220000001800 */
[----:B------:R-:W-:Y:S02]  /*0d40*/  @!P2 SEL R23, R25, 0x63400000, !P3 ;  /* 0x634000001917a807 */ /* 0x000fe40005800000 */
[--C-:B------:R-:W-:Y:S02]  /*0d50*/  LOP3.LUT R21, R21, 0x800fffff, R11.reuse, 0xf8, !PT ;  /* 0x800fffff15157812 */ /* 0x100fe400078ef80b */
[----:B------:R-:W-:-:S02]  /*0d60*/  @!P2 LOP3.LUT R23, R23, 0x80000000, R11, 0xf8, !PT ;  /* 0x800000001717a812 */ /* 0x000fc400078ef80b */
[----:B------:R-:W-:Y:S02]  /*0d70*/  @!P2 MOV R22, RZ ;  /* 0x000000ff0016a202 */ /* 0x000fe40000000f00 */
[----:B------:R-:W-:Y:S02]  /*0d80*/  @!P2 LOP3.LUT R23, R23, 0x100000, RZ, 0xfc, !PT ;  /* 0x001000001717a812 */ /* 0x000fe400078efcff */
[----:B------:R-:W-:-:S04]  /*0d90*/  @!P0 LOP3.LUT R27, R9, 0x7ff00000, RZ, 0xc0, !PT ;  /* 0x7ff00000091b8812 */ /* 0x000fc800078ec0ff */
[----:B------:R-:W-:Y:S02]  /*0da0*/  @!P2 DFMA R20, R20, 2, -R22 ;  /* 0x400000001414a82b */ /* 0x000fe40000000816 */
[----:B0-----:R-:W-:-:S08]  /*0db0*/  DFMA R22, R30, -R8, 1 ;  /* 0x3ff000001e16742b */ /* 0x001fd00000000808 */
[----:B------:R-:W-:Y:S01]  /*0dc0*/  DFMA R22, R22, R22, R22 ;  /* 0x000000161616722b */ /* 0x000fe20000000016 */
[----:B------:R-:W-:-:S05]  /*0dd0*/  @!P2 LOP3.LUT R26, R21, 0x7ff00000, RZ, 0xc0, !PT ;  /* 0x7ff00000151aa812 */ /* 0x000fca00078ec0ff */
[----:B------:R-:W-:Y:S02]  /*0de0*/  VIADD R6, R26, 0xffffffff ;  /* 0xffffffff1a067836 */ /* 0x000fe40000000000 */
[----:B------:R-:W-:-:S03]  /*0df0*/  DFMA R22, R30, R22, R30 ;  /* 0x000000161e16722b */ /* 0x000fc6000000001e */
[----:B------:R-:W-:Y:S01]  /*0e00*/  ISETP.GT.U32.AND P0, PT, R6, 0x7feffffe, PT ;  /* 0x7feffffe0600780c */ /* 0x000fe20003f04070 */
[----:B------:R-:W-:-:S04]  /*0e10*/  VIADD R6, R27, 0xffffffff ;  /* 0xffffffff1b067836 */ /* 0x000fc80000000000 */
[----:B------:R-:W-:Y:S01]  /*0e20*/  DFMA R32, R22, -R8, 1 ;  /* 0x3ff000001620742b */ /* 0x000fe20000000808 */
[----:B------:R-:W-:Y:S01]  /*0e30*/  ISETP.GT.U32.OR P0, PT, R6, 0x7feffffe, P0 ;  /* 0x7feffffe0600780c */ /* 0x000fe20000704470 */
[----:B------:R-:W-:-:S06]  /*0e40*/  IMAD.U32 R6, RZ, RZ, UR6 ;  /* 0x00000006ff067e24 */ /* 0x000fcc000f8e00ff */
[----:B------:R-:W-:-:S08]  /*0e50*/  DFMA R32, R22, R32, R22 ;  /* 0x000000201620722b */ /* 0x000fd00000000016 */
[----:B------:R-:W-:-:S08]  /*0e60*/  DMUL R30, R32, R20 ;  /* 0x00000014201e7228 */ /* 0x000fd00000000000 */
[----:B------:R-:W-:-:S08]  /*0e70*/  DFMA R22, R30, -R8, R20 ;  /* 0x800000081e16722b */ /* 0x000fd00000000014 */
[----:B------:R-:W-:Y:S01]  /*0e80*/  DFMA R22, R32, R22, R30 ;  /* 0x000000162016722b */ /* 0x000fe2000000001e */
[----:B------:R-:W-:Y:S10]  /*0e90*/  @P0 BRA `(.L_x_80) ;  /* 0x00000000006c0947 */ /* 0x000ff40003800000 */
[----:B------:R-:W-:Y:S01]  /*0ea0*/  LOP3.LUT R11, R7, 0x7ff00000, RZ, 0xc0, !PT ;  /* 0x7ff00000070b7812 */ /* 0x000fe200078ec0ff */
[----:B------:R-:W-:-:S03]  /*0eb0*/  IMAD.MOV.U32 R10, RZ, RZ, RZ ;  /* 0x000000ffff0a7224 */ /* 0x000fc600078e00ff */
[CC--:B------:R-:W-:Y:S02]  /*0ec0*/  ISETP.GE.U32.AND P0, PT, R24.reuse, R11.reuse, PT ;  /* 0x0000000b1800720c */ /* 0x0c0fe40003f06070 */
[----:B------:R-:W-:Y:S02]  /*0ed0*/  VIADDMNMX R24, R24, -R11, 0xb9600000, !PT ;  /* 0xb960000018187446 */ /* 0x000fe4000780090b */
[----:B------:R-:W-:Y:S02]  /*0ee0*/  SEL R25, R25, 0x63400000, !P0 ;  /* 0x6340000019197807 */ /* 0x000fe40004000000 */
[----:B------:R-:W-:-:S04]  /*0ef0*/  VIMNMX R24, PT, PT, R24, 0x46a00000, PT ;  /* 0x46a0000018187848 */ /* 0x000fc80003fe0100 */
[----:B------:R-:W-:-:S05]  /*0f00*/  IADD3 R26, PT, PT, -R25, R24, RZ ;  /* 0x00000018191a7210 */ /* 0x000fca0007ffe1ff */
        /* <DEDUP_REMOVED lines=12> */
[----:B------:R-:W-:-:S06]  /*0fd0*/  IMAD.MOV.U32 R8, RZ, RZ, RZ ;  /* 0x000000ffff087224 */ /* 0x000fcc00078e00ff */
[----:B------:R-:W-:-:S06]  /*0fe0*/  DFMA R8, R24, -R8, R22 ;  /* 0x800000081808722b */ /* 0x000fcc0000000016 */
[----:B------:R-:W-:-:S04]  /*0ff0*/  IADD3 R8, PT, PT, -R26, -0x43300000, RZ ;  /* 0xbcd000001a087810 */ /* 0x000fc80007ffe1ff */
[----:B------:R-:W-:Y:S02]  /*1000*/  FSETP.NEU.AND P0, PT, |R9|, R8, PT ;  /* 0x000000080900720b */ /* 0x000fe40003f0d200 */
[----:B------:R-:W-:Y:S02]  /*1010*/  LOP3.LUT R9, R21, R10, RZ, 0x3c, !PT ;  /* 0x0000000a15097212 */ /* 0x000fe400078e3cff */
[----:B------:R-:W-:Y:S02]  /*1020*/  FSEL R24, R20, R24, !P0 ;  /* 0x0000001814187208 */ /* 0x000fe40004000000 */
[----:B------:R-:W-:Y:S01]  /*1030*/  FSEL R25, R9, R25, !P0 ;  /* 0x0000001909197208 */ /* 0x000fe20004000000 */
[----:B------:R-:W-:Y:S06]  /*1040*/  BRA `(.L_x_81) ;  /* 0x0000000000547947 */ /* 0x000fec0003800000 */
.L_x_80:
        /* <DEDUP_REMOVED lines=16> */
.L_x_83:
[----:B------:R-:W-:Y:S01]  /*1150*/  LOP3.LUT R25, R7, 0x80000, RZ, 0xfc, !PT ;  /* 0x0008000007197812 */ /* 0x000fe200078efcff */
[----:B------:R-:W-:Y:S01]  /*1160*/  IMAD.MOV.U32 R24, RZ, RZ, R6 ;  /* 0x000000ffff187224 */ /* 0x000fe200078e0006 */
[----:B------:R-:W-:Y:S06]  /*1170*/  BRA `(.L_x_81) ;  /* 0x0000000000087947 */ /* 0x000fec0003800000 */
.L_x_82:
[----:B------:R-:W-:Y:S02]  /*1180*/  LOP3.LUT R25, R11, 0x80000, RZ, 0xfc, !PT ;  /* 0x000800000b197812 */ /* 0x000fe400078efcff */
[----:B------:R-:W-:-:S07]  /*1190*/  MOV R24, R10 ;  /* 0x0000000a00187202 */ /* 0x000fce0000000f00 */
.L_x_81:
[----:B------:R-:W-:Y:S05]  /*11a0*/  BSYNC.RECONVERGENT B1 ;  /* 0x0000000000017941 */ /* 0x000fea0003800200 */
.L_x_79:
[----:B------:R-:W-:Y:S02]  /*11b0*/  IMAD.MOV.U32 R8, RZ, RZ, R4 ;  /* 0x000000ffff087224 */ /* 0x000fe400078e0004 */
[----:B------:R-:W-:-:S04]  /*11c0*/  IMAD.MOV.U32 R9, RZ, RZ, 0x0 ;  /* 0x00000000ff097424 */ /* 0x000fc800078e00ff */
[----:B------:R-:W-:Y:S05]  /*11d0*/  RET.REL.NODEC R8 `(_Z10LifKernel2i) ;  /* 0xffffffec08887950 */ /* 0x000fea0003c3ffff */
        .weak           $__internal_2_$__cuda_sm20_dsqrt_rn_f64_mediumpath_v1
        .type           $__internal_2_$__cuda_sm20_dsqrt_rn_f64_mediumpath_v1,@function
        .size           $__internal_2_$__cuda_sm20_dsqrt_rn_f64_mediumpath_v1,(.L_x_122 - $__internal_2_$__cuda_sm20_dsqrt_rn_f64_mediumpath_v1)
$__internal_2_$__cuda_sm20_dsqrt_rn_f64_mediumpath_v1:
[----:B------:R-:W-:Y:S01]  /*11e0*/  ISETP.GE.U32.AND P0, PT, R6, -0x3400000, PT ;  /* 0xfcc000000600780c */ /* 0x000fe20003f06070 */
[----:B------:R-:W-:Y:S01]  /*11f0*/  BSSY.RECONVERGENT B2, `(.L_x_84) ;  /* 0x0000028000027945 */ /* 0x000fe20003800200 */
[----:B------:R-:W-:Y:S01]  /*1200*/  IMAD.MOV.U32 R6, RZ, RZ, R4 ;  /* 0x000000ffff067224 */ /* 0x000fe200078e0004 */
[----:B------:R-:W-:Y:S01]  /*1210*/  MOV R4, R14 ;  /* 0x0000000e00047202 */ /* 0x000fe20000000f00 */
[----:B------:R-:W-:Y:S02]  /*1220*/  IMAD.MOV.U32 R7, RZ, RZ, R5 ;  /* 0x000000ffff077224 */ /* 0x000fe400078e0005 */
[----:B------:R-:W-:Y:S02]  /*1230*/  IMAD.MOV.U32 R8, RZ, RZ, R10 ;  /* 0x000000ffff087224 */ /* 0x000fe400078e000a */
[----:B------:R-:W-:-:S05]  /*1240*/  IMAD.MOV.U32 R5, RZ, RZ, R15 ;  /* 0x000000ffff057224 */ /* 0x000fca00078e000f */
[----:B------:R-:W-:Y:S05]  /*1250*/  @!P0 BRA `(.L_x_85) ;  /* 0x0000000000208947 */ /* 0x000fea0003800000 */
[----:B------:R-:W-:-:S10]  /*1260*/  DFMA.RM R4, R4, R8, R12 ;  /* 0x000000080404722b */ /* 0x000fd4000000400c */
[----:B------:R-:W-:-:S05]  /*1270*/  IADD3 R8, P0, PT, R4, 0x1, RZ ;  /* 0x0000000104087810 */ /* 0x000fca0007f1e0ff */
[----:B------:R-:W-:-:S06]  /*1280*/  IMAD.X R9, RZ, RZ, R5, P0 ;  /* 0x000000ffff097224 */ /* 0x000fcc00000e0605 */
[----:B------:R-:W-:-:S08]  /*1290*/  DFMA.RP R6, -R4, R8, R6 ;  /* 0x000000080406722b */ /* 0x000fd00000008106 */
[----:B------:R-:W-:-:S06]  /*12a0*/  DSETP.GT.AND P0, PT, R6, RZ, PT ;  /* 0x000000ff0600722a */ /* 0x000fcc0003f04000 */
[----:B------:R-:W-:Y:S02]  /*12b0*/  FSEL R4, R8, R4, P0 ;  /* 0x0000000408047208 */ /* 0x000fe40000000000 */
[----:B------:R-:W-:Y:S01]  /*12c0*/  FSEL R5, R9, R5, P0 ;  /* 0x0000000509057208 */ /* 0x000fe20000000000 */
[----:B------:R-:W-:Y:S06]  /*12d0*/  BRA `(.L_x_86) ;  /* 0x0000000000647947 */ /* 0x000fec0003800000 */
.L_x_85:
[----:B------:R-:W-:-:S14]  /*12e0*/  DSETP.NE.AND P0, PT, R6, RZ, PT ;  /* 0x000000ff0600722a */ /* 0x000fdc0003f05000 */
[----:B------:R-:W-:Y:S05]  /*12f0*/  @!P0 BRA `(.L_x_87) ;  /* 0x0000000000588947 */ /* 0x000fea0003800000 */
[----:B------:R-:W-:-:S13]  /*1300*/  ISETP.GE.AND P0, PT, R7, RZ, PT ;  /* 0x000000ff0700720c */ /* 0x000fda0003f06270 */
[----:B------:R-:W-:Y:S02]  /*1310*/  @!P0 IMAD.MOV.U32 R4, RZ, RZ, 0x0 ;  /* 0x00000000ff048424 */ /* 0x000fe400078e00ff */
[----:B------:R-:W-:Y:S01]  /*1320*/  @!P0 IMAD.MOV.U32 R5, RZ, RZ, -0x80000 ;  /* 0xfff80000ff058424 */ /* 0x000fe200078e00ff */
[----:B------:R-:W-:Y:S06]  /*1330*/  @!P0 BRA `(.L_x_86) ;  /* 0x00000000004c8947 */ /* 0x000fec0003800000 */
[----:B------:R-:W-:-:S13]  /*1340*/  ISETP.GT.AND P0, PT, R7, 0x7fefffff, PT ;  /* 0x7fefffff0700780c */ /* 0x000fda0003f04270 */
[----:B------:R-:W-:Y:S05]  /*1350*/  @P0 BRA `(.L_x_87) ;  /* 0x0000000000400947 */ /* 0x000fea0003800000 */
[----:B------:R-:W-:Y:S01]  /*1360*/  DMUL R4, R6, 8.11296384146066816958e+31 ;  /* 0x4690000006047828 */ /* 0x000fe20000000000 */
[----:B------:R-:W-:Y:S01]  /*1370*/  MOV R10, 0x0 ;  /* 0x00000000000a7802 */ /* 0x000fe20000000f00 */
[----:B------:R-:W-:Y:S02]  /*1380*/  IMAD.MOV.U32 R6, RZ, RZ, RZ ;  /* 0x000000ffff067224 */ /* 0x000fe400078e00ff */
[----:B------:R-:W-:Y:S02]  /*1390*/  IMAD.MOV.U32 R11, RZ, RZ, 0x3fd80000 ;  /* 0x3fd80000ff0b7424 */ /* 0x000fe400078e00ff */
[----:B------:R-:W0:Y:S02]  /*13a0*/  MUFU.RSQ64H R7, R5 ;  /* 0x0000000500077308 */ /* 0x000e240000001c00 */
[----:B0-----:R-:W-:-:S08]  /*13b0*/  DMUL R8, R6, R6 ;  /* 0x0000000606087228 */ /* 0x001fd00000000000 */
[----:B------:R-:W-:-:S08]  /*13c0*/  DFMA R8, R4, -R8, 1 ;  /* 0x3ff000000408742b */ /* 0x000fd00000000808 */
[----:B------:R-:W-:Y:S02]  /*13d0*/  DFMA R10, R8, R10, 0.5 ;  /* 0x3fe00000080a742b */ /* 0x000fe4000000000a */
[----:B------:R-:W-:-:S08]  /*13e0*/  DMUL R8, R6, R8 ;  /* 0x0000000806087228 */ /* 0x000fd00000000000 */
[----:B------:R-:W-:-:S08]  /*13f0*/  DFMA R8, R10, R8, R6 ;  /* 0x000000080a08722b */ /* 0x000fd00000000006 */
[----:B------:R-:W-:Y:S02]  /*1400*/  DMUL R6, R4, R8 ;  /* 0x0000000804067228 */ /* 0x000fe40000000000 */
[----:B------:R-:W-:-:S06]  /*1410*/  VIADD R9, R9, 0xfff00000 ;  /* 0xfff0000009097836 */ /* 0x000fcc0000000000 */
[----:B------:R-:W-:-:S08]  /*1420*/  DFMA R10, R6, -R6, R4 ;  /* 0x80000006060a722b */ /* 0x000fd00000000004 */
[----:B------:R-:W-:-:S10]  /*1430*/  DFMA R4, R8, R10, R6 ;  /* 0x0000000a0804722b */ /* 0x000fd40000000006 */
[----:B------:R-:W-:Y:S01]  /*1440*/  VIADD R5, R5, 0xfcb00000 ;  /* 0xfcb0000005057836 */ /* 0x000fe20000000000 */
[----:B------:R-:W-:Y:S06]  /*1450*/  BRA `(.L_x_86) ;  /* 0x0000000000047947 */ /* 0x000fec0003800000 */
.L_x_87:
[----:B------:R-:W-:-:S11]  /*1460*/  DADD R4, R6, R6 ;  /* 0x0000000006047229 */ /* 0x000fd60000000006 */
.L_x_86:
[----:B------:R-:W-:Y:S05]  /*1470*/  BSYNC.RECONVERGENT B2 ;  /* 0x0000000000027941 */ /* 0x000fea0003800200 */
.L_x_84:
[----:B------:R-:W-:-:S04]  /*1480*/  IMAD.MOV.U32 R3, RZ, RZ, 0x0 ;  /* 0x00000000ff037424 */ /* 0x000fc800078e00ff */
[----:B------:R-:W-:Y:S05]  /*1490*/  RET.REL.NODEC R2 `(_Z10LifKernel2i) ;  /* 0xffffffe802d87950 */ /* 0x000fea0003c3ffff */
.L_x_88:
        /* <DEDUP_REMOVED lines=14> */
.L_x_122:


//--------------------- .text._Z10LifKernel1i     --------------------------
	.section	.text._Z10LifKernel1i,"ax",@progbits
	.align	128
        .global         _Z10LifKernel1i
        .type           _Z10LifKernel1i,@function
        .size           _Z10LifKernel1i,(.L_x_123 - _Z10LifKernel1i)
        .other          _Z10LifKernel1i,@"STO_CUDA_ENTRY STV_DEFAULT"
_Z10LifKernel1i:
.text._Z10LifKernel1i:
        /* <DEDUP_REMOVED lines=12> */
[----:B0-----:R-:W-:-:S05]  /*00c0*/  IMAD.WIDE R30, R0, 0x4, R30 ;  /* 0x00000004001e7825 */ /* 0x001fca00078e021e */
[----:B-1----:R-:W2:Y:S01]  /*00d0*/  LDG.E R5, desc[UR4][R30.64] ;  /* 0x000000041e057981 */ /* 0x002ea2000c1e1900 */
[----:B---3--:R-:W-:-:S04]  /*00e0*/  IMAD.WIDE R10, R0, 0x8, R10 ;  /* 0x00000008000a7825 */ /* 0x008fc800078e020a */
[----:B----4-:R-:W-:Y:S01]  /*00f0*/  IMAD.WIDE R6, R0, 0x8, R6 ;  /* 0x0000000800067825 */ /* 0x010fe200078e0206 */
[----:B------:R-:W0:Y:S03]  /*0100*/  MUFU.RCP64H R13, 2.999998027775063747e-10 ;  /* 0x3df49da7000d7908 */ /* 0x000e260000001800 */
[----:B------:R-:W-:Y:S01]  /*0110*/  IMAD.MOV.U32 R2, RZ, RZ, -0x1c9e31b4 ;  /* 0xe361ce4cff027424 */ /* 0x000fe200078e00ff */
[----:B--2---:R-:W-:-:S13]  /*0120*/  ISETP.GE.AND P0, PT, R5, UR6, PT ;  /* 0x0000000605007c0c */ /* 0x004fda000bf06270 */
[----:B------:R1:W-:Y:S04]  /*0130*/  @!P0 STG.E desc[UR4][R30.64], RZ ;  /* 0x000000ff1e008986 */ /* 0x0003e8000c101904 */
[----:B------:R-:W2:Y:S04]  /*0140*/  LDG.E.64 R8, desc[UR4][R10.64] ;  /* 0x000000040a087981 */ /* 0x000ea8000c1e1b00 */
[----:B------:R-:W3:Y:S01]  /*0150*/  LDG.E.64 R6, desc[UR4][R6.64] ;  /* 0x0000000406067981 */ /* 0x000ee2000c1e1b00 */
[----:B------:R-:W-:Y:S01]  /*0160*/  IMAD.MOV.U32 R3, RZ, RZ, 0x3df49da7 ;  /* 0x3df49da7ff037424 */ /* 0x000fe200078e00ff */
[----:B------:R-:W-:Y:S01]  /*0170*/  UMOV UR6, 0x1eb851ec ;  /* 0x1eb851ec00067882 */ /* 0x000fe20000000000 */
[----:B------:R-:W-:Y:S01]  /*0180*/  IMAD.MOV.U32 R12, RZ, RZ, 0x1 ;  /* 0x00000001ff0c7424 */ /* 0x000fe200078e00ff */
[----:B------:R-:W-:Y:S01]  /*0190*/  UMOV UR7, 0x3fb1eb85 ;  /* 0x3fb1eb8500077882 */ /* 0x000fe20000000000 */
[----:B------:R-:W-:Y:S01]  /*01a0*/  BSSY.RECONVERGENT B0, `(.L_x_89) ;  /* 0x0000018000007945 */ /* 0x000fe20003800200 */
[----:B------:R-:W-:-:S03]  /*01b0*/  @!P0 IMAD.MOV.U32 R5, RZ, RZ, RZ ;  /* 0x000000ffff058224 */ /* 0x000fc600078e00ff */
[----:B0-----:R-:W-:-:S08]  /*01c0*/  DFMA R14, R12, -R2, 1 ;  /* 0x3ff000000c0e742b */ /* 0x001fd00000000802 */
        /* <DEDUP_REMOVED lines=9> */
[----:B------:R-:W-:Y:S02]  /*0260*/  DMUL R14, R12, R16 ;  /* 0x000000100c0e7228 */ /* 0x000fe40000000000 */
[----:B------:R-:W-:-:S06]  /*0270*/  FSETP.GEU.AND P2, PT, |R13|, 6.5827683646048100446e-37, PT ;  /* 0x036000000d00780b */ /* 0x000fcc0003f4e200 */
[----:B------:R-:W-:-:S08]  /*0280*/  DFMA R2, R14, -R2, R12 ;  /* 0x800000020e02722b */ /* 0x000fd0000000000c */
[----:B------:R-:W-:Y:S01]  /*0290*/  DFMA R2, R16, R2, R14 ;  /* 0x000000021002722b */ /* 0x000fe2000000000e */
[----:B------:R-:W-:-:S09]  /*02a0*/  IMAD.MOV.U32 R15, RZ, RZ, 0x3df49da7 ;  /* 0x3df49da7ff0f7424 */ /* 0x000fd200078e00ff */
[----:B------:R-:W-:-:S05]  /*02b0*/  FFMA R4, RZ, 0.11944132298231124878, R3 ;  /* 0x3df49da7ff047823 */ /* 0x000fca0000000003 */
[----:B------:R-:W-:-:S13]  /*02c0*/  FSETP.GT.AND P1, PT, |R4|, 1.469367938527859385e-39, PT ;  /* 0x001000000400780b */ /* 0x000fda0003f24200 */
[----:B-1----:R-:W-:Y:S05]  /*02d0*/  @P1 BRA P2, `(.L_x_90) ;  /* 0x0000000000101947 */ /* 0x002fea0001000000 */
[----:B------:R-:W-:-:S07]  /*02e0*/  MOV R4, 0x300 ;  /* 0x0000030000047802 */ /* 0x000fce0000000f00 */
[----:B------:R-:W-:Y:S05]  /*02f0*/  CALL.REL.NOINC `($__internal_3_$__cuda_sm20_div_rn_f64_full) ;  /* 0x0000000400487944 */ /* 0x000fea0003c00000 */
[----:B------:R-:W-:Y:S02]  /*0300*/  IMAD.MOV.U32 R2, RZ, RZ, R22 ;  /* 0x000000ffff027224 */ /* 0x000fe400078e0016 */
[----:B------:R-:W-:-:S07]  /*0310*/  IMAD.MOV.U32 R3, RZ, RZ, R23 ;  /* 0x000000ffff037224 */ /* 0x000fce00078e0017 */
.L_x_90:
[----:B------:R-:W-:Y:S05]  /*0320*/  BSYNC.RECONVERGENT B0 ;  /* 0x0000000000007941 */ /* 0x000fea0003800200 */
.L_x_89:
[----:B------:R-:W0:Y:S01]  /*0330*/  MUFU.RCP64H R19, 2.999998027775063747e-10 ;  /* 0x3df49da700137908 */ /* 0x000e220000001800 */
[----:B------:R-:W-:Y:S01]  /*0340*/  IMAD.MOV.U32 R12, RZ, RZ, -0x1c9e31b4 ;  /* 0xe361ce4cff0c7424 */ /* 0x000fe200078e00ff */
[----:B------:R-:W-:Y:S01]  /*0350*/  UMOV UR8, 0xeb1c432d ;  /* 0xeb1c432d00087882 */ /* 0x000fe20000000000 */
[----:B------:R-:W-:Y:S01]  /*0360*/  IMAD.MOV.U32 R13, RZ, RZ, 0x3df49da7 ;  /* 0x3df49da7ff0d7424 */ /* 0x000fe200078e00ff */
[----:B------:R-:W-:Y:S01]  /*0370*/  UMOV UR9, 0x3f1a36e2 ;  /* 0x3f1a36e200097882 */ /* 0x000fe20000000000 */
[----:B------:R-:W-:Y:S01]  /*0380*/  IMAD.MOV.U32 R18, RZ, RZ, 0x1 ;  /* 0x00000001ff127424 */ /* 0x000fe200078e00ff */
[----:B------:R-:W-:Y:S05]  /*0390*/  BSSY.RECONVERGENT B0, `(.L_x_91) ;  /* 0x000001a000007945 */ /* 0x000fea0003800200 */
[----:B0-----:R-:W-:-:S08]  /*03a0*/  DFMA R16, R18, -R12, 1 ;  /* 0x3ff000001210742b */ /* 0x001fd0000000080c */
[----:B------:R-:W-:Y:S02]  /*03b0*/  DFMA R20, R16, R16, R16 ;  /* 0x000000101014722b */ /* 0x000fe40000000010 */
[----:B------:R-:W-:Y:S01]  /*03c0*/  DFMA R16, R2, UR8, R8 ;  /* 0x0000000802107c2b */ /* 0x000fe20008000008 */
[----:B------:R-:W-:Y:S01]  /*03d0*/  UMOV UR8, 0x1eb851ec ;  /* 0x1eb851ec00087882 */ /* 0x000fe20000000000 */
[----:B------:R-:W-:-:S04]  /*03e0*/  UMOV UR9, 0x3fb1eb85 ;  /* 0x3fb1eb8500097882 */ /* 0x000fc80000000000 */
[----:B------:R-:W-:Y:S02]  /*03f0*/  DFMA R20, R18, R20, R18 ;  /* 0x000000141214722b */ /* 0x000fe40000000012 */
[----:B------:R-:W-:Y:S01]  /*0400*/  DADD R16, R16, UR8 ;  /* 0x0000000810107e29 */ /* 0x000fe20008000000 */
[----:B------:R-:W-:Y:S01]  /*0410*/  UMOV UR8, 0x29a4692b ;  /* 0x29a4692b00087882 */ /* 0x000fe20000000000 */
[----:B------:R-:W-:-:S04]  /*0420*/  UMOV UR9, 0x3e601b2b ;  /* 0x3e601b2b00097882 */ /* 0x000fc80000000000 */
[----:B------:R-:W-:Y:S02]  /*0430*/  DFMA R18, R20, -R12, 1 ;  /* 0x3ff000001412742b */ /* 0x000fe4000000080c */
[----:B------:R-:W-:-:S06]  /*0440*/  DFMA R16, R16, -UR8, R6 ;  /* 0x8000000810107c2b */ /* 0x000fcc0008000006 */
[----:B------:R-:W-:-:S04]  /*0450*/  DFMA R18, R20, R18, R20 ;  /* 0x000000121412722b */ /* 0x000fc80000000014 */
[----:B------:R-:W-:-:S04]  /*0460*/  FSETP.GEU.AND P1, PT, |R17|, 6.5827683646048100446e-37, PT ;  /* 0x036000001100780b */ /* 0x000fc80003f2e200 */
[----:B------:R-:W-:-:S08]  /*0470*/  DMUL R6, R18, R16 ;  /* 0x0000001012067228 */ /* 0x000fd00000000000 */
[----:B------:R-:W-:-:S08]  /*0480*/  DFMA R12, R6, -R12, R16 ;  /* 0x8000000c060c722b */ /* 0x000fd00000000010 */
[----:B------:R-:W-:-:S10]  /*0490*/  DFMA R6, R18, R12, R6 ;  /* 0x0000000c1206722b */ /* 0x000fd40000000006 */
[----:B------:R-:W-:-:S05]  /*04a0*/  FFMA R4, RZ, 0.11944132298231124878, R7 ;  /* 0x3df49da7ff047823 */ /* 0x000fca0000000007 */
[----:B------:R-:W-:-:S13]  /*04b0*/  FSETP.GT.AND P0, PT, |R4|, 1.469367938527859385e-39, PT ;  /* 0x001000000400780b */ /* 0x000fda0003f04200 */
[----:B------:R-:W-:Y:S05]  /*04c0*/  @P0 BRA P1, `(.L_x_92) ;  /* 0x0000000000180947 */ /* 0x000fea0000800000 */
[----:B------:R-:W-:Y:S01]  /*04d0*/  IMAD.MOV.U32 R12, RZ, RZ, R16 ;  /* 0x000000ffff0c7224 */ /* 0x000fe200078e0010 */
[----:B------:R-:W-:Y:S01]  /*04e0*/  MOV R4, 0x510 ;  /* 0x0000051000047802 */ /* 0x000fe20000000f00 */
[----:B------:R-:W-:-:S07]  /*04f0*/  IMAD.MOV.U32 R13, RZ, RZ, R17 ;  /* 0x000000ffff0d7224 */ /* 0x000fce00078e0011 */
[----:B------:R-:W-:Y:S05]  /*0500*/  CALL.REL.NOINC `($__internal_3_$__cuda_sm20_div_rn_f64_full) ;  /* 0x0000000000c47944 */ /* 0x000fea0003c00000 */
[----:B------:R-:W-:Y:S02]  /*0510*/  IMAD.MOV.U32 R6, RZ, RZ, R22 ;  /* 0x000000ffff067224 */ /* 0x000fe400078e0016 */
[----:B------:R-:W-:-:S07]  /*0520*/  IMAD.MOV.U32 R7, RZ, RZ, R23 ;  /* 0x000000ffff077224 */ /* 0x000fce00078e0017 */
.L_x_92:
[----:B------:R-:W-:Y:S05]  /*0530*/  BSYNC.RECONVERGENT B0 ;  /* 0x0000000000007941 */ /* 0x000fea0003800200 */
.L_x_91:
        /* <DEDUP_REMOVED lines=21> */
[----:B------:R-:W-:Y:S02]  /*0690*/  IMAD.MOV.U32 R4, RZ, RZ, 0x0 ;  /* 0x00000000ff047424 */ /* 0x000fe400078e00ff */
[----:B------:R-:W-:Y:S02]  /*06a0*/  IMAD.MOV.U32 R5, RZ, RZ, 0x403e0000 ;  /* 0x403e0000ff057424 */ /* 0x000fe400078e00ff */
[----:B------:R-:W-:Y:S02]  /*06b0*/  IMAD.MOV.U32 R12, RZ, RZ, 0x1 ;  /* 0x00000001ff0c7424 */ /* 0x000fe400078e00ff */
[----:B------:R-:W-:Y:S02]  /*06c0*/  IMAD.MOV.U32 R8, RZ, RZ, 0x1eb851ec ;  /* 0x1eb851ecff087424 */ /* 0x000fe400078e00ff */
[----:B------:R-:W-:Y:S01]  /*06d0*/  DADD.RZ R4, R4, 0.5 ;  /* 0x3fe0000004047429 */ /* 0x000fe2000000c000 */
[----:B------:R-:W-:-:S05]  /*06e0*/  IMAD.MOV.U32 R9, RZ, RZ, -0x404e147b ;  /* 0xbfb1eb85ff097424 */ /* 0x000fca00078e00ff */
[----:B------:R1:W-:Y:S01]  /*06f0*/  STG.E.64 desc[UR4][R10.64], R8 ;  /* 0x000000080a007986 */ /* 0x0003e2000c101b04 */
[----:B0-----:R-:W-:Y:S01]  /*0700*/  I2F.F64 R2, UR6 ;  /* 0x0000000600027d12 */ /* 0x001fe20008201c00 */
[----:B------:R-:W0:Y:S07]  /*0710*/  LDCU.64 UR6, c[0x4][0x28] ;  /* 0x01000500ff0677ac */ /* 0x000e2e0008000a00 */
[----:B------:R-:W2:Y:S01]  /*0720*/  FRND.F64.TRUNC R4, R4 ;  /* 0x0000000400047313 */ /* 0x000ea2000030d800 */
[----:B0-----:R-:W-:Y:S01]  /*0730*/  IADD3 R6, P0, PT, R0, UR6, RZ ;  /* 0x0000000600067c10 */ /* 0x001fe2000ff1e0ff */
[----:B--2---:R-:W-:-:S03]  /*0740*/  DADD R2, R2, R4 ;  /* 0x0000000002027229 */ /* 0x004fc60000000004 */
[----:B------:R-:W-:Y:S02]  /*0750*/  LEA.HI.X.SX32 R7, R0, UR7, 0x1, P0 ;  /* 0x0000000700077c11 */ /* 0x000fe400080f0eff */
[----:B------:R-:W-:-:S05]  /*0760*/  PRMT R0, R12, 0x7610, R0 ;  /* 0x000076100c007816 */ /* 0x000fca0000000000 */
[----:B------:R-:W0:Y:S02]  /*0770*/  F2I.F64.TRUNC R3, R2 ;  /* 0x0000000200037311 */ /* 0x000e24000030d100 */
[----:B0-----:R1:W-:Y:S04]  /*0780*/  STG.E desc[UR4][R30.64], R3 ;  /* 0x000000031e007986 */ /* 0x0013e8000c101904 */
[----:B------:R1:W-:Y:S01]  /*0790*/  STG.E.U8 desc[UR4][R6.64], R0 ;  /* 0x0000000006007986 */ /* 0x0003e2000c101104 */
[----:B------:R-:W-:Y:S05]  /*07a0*/  BRA `(.L_x_95) ;  /* 0x0000000000107947 */ /* 0x000fea0003800000 */
.L_x_94:
[----:B------:R-:W0:Y:S02]  /*07b0*/  LDCU.64 UR6, c[0x4][0x28] ;  /* 0x01000500ff0677ac */ /* 0x000e240008000a00 */
[----:B0-----:R-:W-:-:S04]  /*07c0*/  IADD3 R2, P0, PT, R0, UR6, RZ ;  /* 0x0000000600027c10 */ /* 0x001fc8000ff1e0ff */
[----:B------:R-:W-:-:S05]  /*07d0*/  LEA.HI.X.SX32 R3, R0, UR7, 0x1, P0 ;  /* 0x0000000700037c11 */ /* 0x000fca00080f0eff */
[----:B------:R0:W-:Y:S04]  /*07e0*/  STG.E.U8 desc[UR4][R2.64], RZ ;  /* 0x000000ff02007986 */ /* 0x0001e8000c101104 */
.L_x_95:
[----:B------:R-:W-:Y:S05]  /*07f0*/  BSYNC.RECONVERGENT B0 ;  /* 0x0000000000007941 */ /* 0x000fea0003800200 */
.L_x_93:
[----:B------:R-:W-:Y:S06]  /*0800*/  BAR.SYNC.DEFER_BLOCKING 0x0 ;  /* 0x0000000000007b1d */ /* 0x000fec0000010000 */
[----:B------:R-:W-:Y:S05]  /*0810*/  EXIT ;  /* 0x000000000000794d */ /* 0x000fea0003800000 */
        .weak           $__internal_3_$__cuda_sm20_div_rn_f64_full
        .type           $__internal_3_$__cuda_sm20_div_rn_f64_full,@function
        .size           $__internal_3_$__cuda_sm20_div_rn_f64_full,(.L_x_123 - $__internal_3_$__cuda_sm20_div_rn_f64_full)
$__internal_3_$__cuda_sm20_div_rn_f64_full:
        /* <DEDUP_REMOVED lines=11> */
[----:B------:R-:W-:Y:S02]  /*08d0*/  BSSY.RECONVERGENT B1, `(.L_x_96) ;  /* 0x000004d000017945 */ /* 0x000fe40003800200 */
[----:B------:R-:W-:Y:S01]  /*08e0*/  @!P2 LOP3.LUT R19, R15, 0x7ff00000, RZ, 0xc0, !PT ;  /* 0x7ff000000f13a812 */ /* 0x000fe200078ec0ff */
[----:B------:R-:W-:Y:S01]  /*08f0*/  @!P2 IMAD.MOV.U32 R22, RZ, RZ, RZ ;  /* 0x000000ffff16a224 */ /* 0x000fe200078e00ff */
[----:B------:R-:W-:Y:S01]  /*0900*/  @!P0 DMUL R16, R14, 8.98846567431157953865e+307 ;  /* 0x7fe000000e108828 */ /* 0x000fe20000000000 */
[----:B------:R-:W-:-:S02]  /*0910*/  ISETP.GE.U32.AND P1, PT, R26, R29, PT ;  /* 0x0000001d1a00720c */ /* 0x000fc40003f26070 */
[----:B------:R-:W-:Y:S02]  /*0920*/  @!P2 ISETP.GE.U32.AND P3, PT, R26, R19, PT ;  /* 0x000000131a00a20c */ /* 0x000fe40003f66070 */
[C---:B------:R-:W-:Y:S01]  /*0930*/  SEL R19, R27.reuse, 0x63400000, !P1 ;  /* 0x634000001b137807 */ /* 0x040fe20004800000 */
[----:B------:R-:W0:Y:S01]  /*0940*/  MUFU.RCP64H R21, R17 ;  /* 0x0000001100157308 */ /* 0x000e220000001800 */
[----:B------:R-:W-:Y:S02]  /*0950*/  @!P2 SEL R23, R27, 0x63400000, !P3 ;  /* 0x634000001b17a807 */ /* 0x000fe40005800000 */
[--C-:B------:R-:W-:Y:S02]  /*0960*/  LOP3.LUT R19, R19, 0x800fffff, R13.reuse, 0xf8, !PT ;  /* 0x800fffff13137812 */ /* 0x100fe400078ef80d */
[----:B------:R-:W-:Y:S02]  /*0970*/  @!P2 LOP3.LUT R23, R23, 0x80000000, R13, 0xf8, !PT ;  /* 0x800000001717a812 */ /* 0x000fe400078ef80d */
[----:B------:R-:W-:-:S02]  /*0980*/  @!P0 LOP3.LUT R29, R17, 0x7ff00000, RZ, 0xc0, !PT ;  /* 0x7ff00000111d8812 */ /* 0x000fc400078ec0ff */
[----:B------:R-:W-:-:S06]  /*0990*/  @!P2 LOP3.LUT R23, R23, 0x100000, RZ, 0xfc, !PT ;  /* 0x001000001717a812 */ /* 0x000fcc00078efcff */
[----:B------:R-:W-:Y:S02]  /*09a0*/  @!P2 DFMA R18, R18, 2, -R22 ;  /* 0x400000001212a82b */ /* 0x000fe40000000816 */
[----:B0-----:R-:W-:-:S08]  /*09b0*/  DFMA R22, R20, -R16, 1 ;  /* 0x3ff000001416742b */ /* 0x001fd00000000810 */
[----:B------:R-:W-:-:S08]  /*09c0*/  DFMA R22, R22, R22, R22 ;  /* 0x000000161616722b */ /* 0x000fd00000000016 */
[----:B------:R-:W-:-:S08]  /*09d0*/  DFMA R22, R20, R22, R20 ;  /* 0x000000161416722b */ /* 0x000fd00000000014 */
[----:B------:R-:W-:-:S08]  /*09e0*/  DFMA R20, R22, -R16, 1 ;  /* 0x3ff000001614742b */ /* 0x000fd00000000810 */
[----:B------:R-:W-:-:S08]  /*09f0*/  DFMA R20, R22, R20, R22 ;  /* 0x000000141614722b */ /* 0x000fd00000000016 */
[----:B------:R-:W-:-:S08]  /*0a00*/  DMUL R22, R20, R18 ;  /* 0x0000001214167228 */ /* 0x000fd00000000000 */
[----:B------:R-:W-:-:S08]  /*0a10*/  DFMA R24, R22, -R16, R18 ;  /* 0x800000101618722b */ /* 0x000fd00000000012 */
[----:B------:R-:W-:Y:S01]  /*0a20*/  DFMA R24, R20, R24, R22 ;  /* 0x000000181418722b */ /* 0x000fe20000000016 */
[----:B------:R-:W-:Y:S01]  /*0a30*/  IMAD.MOV.U32 R20, RZ, RZ, R26 ;  /* 0x000000ffff147224 */ /* 0x000fe200078e001a */
[----:B------:R-:W-:-:S05]  /*0a40*/  @!P2 LOP3.LUT R20, R19, 0x7ff00000, RZ, 0xc0, !PT ;  /* 0x7ff000001314a812 */ /* 0x000fca00078ec0ff */
[----:B------:R-:W-:-:S05]  /*0a50*/  VIADD R21, R20, 0xffffffff ;  /* 0xffffffff14157836 */ /* 0x000fca0000000000 */
[----:B------:R-:W-:Y:S01]  /*0a60*/  ISETP.GT.U32.AND P0, PT, R21, 0x7feffffe, PT ;  /* 0x7feffffe1500780c */ /* 0x000fe20003f04070 */
[----:B------:R-:W-:-:S05]  /*0a70*/  VIADD R21, R29, 0xffffffff ;  /* 0xffffffff1d157836 */ /* 0x000fca0000000000 */
[----:B------:R-:W-:-:S13]  /*0a80*/  ISETP.GT.U32.OR P0, PT, R21, 0x7feffffe, P0 ;  /* 0x7feffffe1500780c */ /* 0x000fda0000704470 */
        /* <DEDUP_REMOVED lines=21> */
[----:B------:R-:W-:-:S03]  /*0be0*/  DFMA R16, R22, -R16, R24 ;  /* 0x800000101610722b */ /* 0x000fc60000000018 */
[----:B------:R-:W-:-:S03]  /*0bf0*/  LOP3.LUT R19, R13, R19, RZ, 0x3c, !PT ;  /* 0x000000130d137212 */ /* 0x000fc600078e3cff */
[----:B------:R-:W-:-:S04]  /*0c00*/  IADD3 R16, PT, PT, -R20, -0x43300000, RZ ;  /* 0xbcd0000014107810 */ /* 0x000fc80007ffe1ff */
[----:B------:R-:W-:-:S04]  /*0c10*/  FSETP.NEU.AND P0, PT, |R17|, R16, PT ;  /* 0x000000101100720b */ /* 0x000fc80003f0d200 */
[----:B------:R-:W-:Y:S02]  /*0c20*/  FSEL R22, R12, R22, !P0 ;  /* 0x000000160c167208 */ /* 0x000fe40004000000 */
[----:B------:R-:W-:Y:S01]  /*0c30*/  FSEL R23, R19, R23, !P0 ;  /* 0x0000001713177208 */ /* 0x000fe20004000000 */
[----:B------:R-:W-:Y:S06]  /*0c40*/  BRA `(.L_x_98) ;  /* 0x0000000000547947 */ /* 0x000fec0003800000 */
.L_x_97:
[----:B------:R-:W-:-:S14]  /*0c50*/  DSETP.NAN.AND P0, PT, R12, R12, PT ;  /* 0x0000000c0c00722a */ /* 0x000fdc0003f08000 */
[----:B------:R-:W-:Y:S05]  /*0c60*/  @P0 BRA `(.L_x_99) ;  /* 0x0000000000440947 */ /* 0x000fea0003800000 */
[----:B------:R-:W-:-:S14]  /*0c70*/  DSETP.NAN.AND P0, PT, R14, R14, PT ;  /* 0x0000000e0e00722a */ /* 0x000fdc0003f08000 */
[----:B------:R-:W-:Y:S05]  /*0c80*/  @P0 BRA `(.L_x_100) ;  /* 0x0000000000300947 */ /* 0x000fea0003800000 */
[----:B------:R-:W-:Y:S01]  /*0c90*/  ISETP.NE.AND P0, PT, R20, R29, PT ;  /* 0x0000001d1400720c */ /* 0x000fe20003f05270 */
[----:B------:R-:W-:Y:S02]  /*0ca0*/  IMAD.MOV.U32 R22, RZ, RZ, 0x0 ;  /* 0x00000000ff167424 */ /* 0x000fe400078e00ff */
[----:B------:R-:W-:-:S10]  /*0cb0*/  IMAD.MOV.U32 R23, RZ, RZ, -0x80000 ;  /* 0xfff80000ff177424 */ /* 0x000fd400078e00ff */
        /* <DEDUP_REMOVED lines=9> */
.L_x_100:
[----:B------:R-:W-:Y:S01]  /*0d50*/  LOP3.LUT R23, R15, 0x80000, RZ, 0xfc, !PT ;  /* 0x000800000f177812 */ /* 0x000fe200078efcff */
[----:B------:R-:W-:Y:S01]  /*0d60*/  IMAD.MOV.U32 R22, RZ, RZ, R14 ;  /* 0x000000ffff167224 */ /* 0x000fe200078e000e */
[----:B------:R-:W-:Y:S06]  /*0d70*/  BRA `(.L_x_98) ;  /* 0x0000000000087947 */ /* 0x000fec0003800000 */
.L_x_99:
[----:B------:R-:W-:Y:S01]  /*0d80*/  LOP3.LUT R23, R13, 0x80000, RZ, 0xfc, !PT ;  /* 0x000800000d177812 */ /* 0x000fe200078efcff */
[----:B------:R-:W-:-:S07]  /*0d90*/  IMAD.MOV.U32 R22, RZ, RZ, R12 ;  /* 0x000000ffff167224 */ /* 0x000fce00078e000c */
.L_x_98:
[----:B------:R-:W-:Y:S05]  /*0da0*/  BSYNC.RECONVERGENT B1 ;  /* 0x0000000000017941 */ /* 0x000fea0003800200 */
.L_x_96:
[----:B------:R-:W-:Y:S02]  /*0db0*/  IMAD.MOV.U32 R12, RZ, RZ, R4 ;  /* 0x000000ffff0c7224 */ /* 0x000fe400078e0004 */
[----:B------:R-:W-:-:S04]  /*0dc0*/  IMAD.MOV.U32 R13, RZ, RZ, 0x0 ;  /* 0x00000000ff0d7424 */ /* 0x000fc800078e00ff */
[----:B------:R-:W-:Y:S05]  /*0dd0*/  RET.REL.NODEC R12 `(_Z10LifKernel1i) ;  /* 0xfffffff00c887950 */ /* 0x000fea0003c3ffff */
.L_x_101:
        /* <DEDUP_REMOVED lines=10> */
.L_x_123:


//--------------------- .text._Z10clear_varsv     --------------------------
	.section	.text._Z10clear_varsv,"ax",@progbits
	.align	128
        .global         _Z10clear_varsv
        .type           _Z10clear_varsv,@function
        .size           _Z10clear_varsv,(.L_x_146 - _Z10clear_varsv)
        .other          _Z10clear_varsv,@"STO_CUDA_ENTRY STV_DEFAULT"
_Z10clear_varsv:
.text._Z10clear_varsv:
        /* <DEDUP_REMOVED lines=13> */
[----:B------:R-:W1:Y:S01]  /*00d0*/  LDCU.64 UR4, c[0x0][0x358] ;  /* 0x00006b00ff0477ac */ /* 0x000e620008000a00 */
[----:B------:R-:W-:Y:S01]  /*00e0*/  HFMA2 R20, -RZ, RZ, 0.006561279296875, 47.375 ;  /* 0x1eb851ecff147431 */ /* 0x000fe200000001ff */
[----:B------:R-:W-:-:S05]  /*00f0*/  MOV R21, 0xbfb1eb85 ;  /* 0xbfb1eb8500157802 */ /* 0x000fca0000000f00 */
[----:B------:R-:W2:Y:S08]  /*0100*/  LDC.64 R8, c[0x4][0x40] ;  /* 0x01001000ff087b82 */ /* 0x000eb00000000a00 */
[----:B------:R-:W3:Y:S08]  /*0110*/  LDC.64 R4, c[0x4][0x88] ;  /* 0x01002200ff047b82 */ /* 0x000ef00000000a00 */
[----:B------:R-:W4:Y:S01]  /*0120*/  LDC.64 R28, c[0x4][0x90] ;  /* 0x01002400ff1c7b82 */ /* 0x000f220000000a00 */
[----:B0-----:R-:W-:-:S05]  /*0130*/  IMAD.WIDE.U32 R6, R25, 0x8, R6 ;  /* 0x0000000819067825 */ /* 0x001fca00078e0006 */
[----:B-1----:R-:W-:Y:S02]  /*0140*/  STG.E.64 desc[UR4][R6.64], R20 ;  /* 0x0000001406007986 */ /* 0x002fe4000c101b04 */
[----:B------:R-:W0:Y:S01]  /*0150*/  LDC.64 R22, c[0x4][0x80] ;  /* 0x01002000ff167b82 */ /* 0x000e220000000a00 */
[----:B--2---:R-:W-:-:S05]  /*0160*/  IMAD.WIDE.U32 R8, R25, 0x8, R8 ;  /* 0x0000000819087825 */ /* 0x004fca00078e0008 */
[----:B------:R1:W-:Y:S02]  /*0170*/  STG.E.64 desc[UR4][R8.64], RZ ;  /* 0x000000ff08007986 */ /* 0x0003e4000c101b04 */
[----:B------:R-:W2:Y:S01]  /*0180*/  LDC.64 R12, c[0x4][0x30] ;  /* 0x01000c00ff0c7b82 */ /* 0x000ea20000000a00 */
[----:B---3--:R-:W-:-:S05]  /*0190*/  IMAD.WIDE.U32 R4, R25, 0x4, R4 ;  /* 0x0000000419047825 */ /* 0x008fca00078e0004 */
[----:B------:R3:W-:Y:S02]  /*01a0*/  STG.E desc[UR4][R4.64], RZ ;  /* 0x000000ff04007986 */ /* 0x0007e4000c101904 */
[----:B------:R-:W5:Y:S01]  /*01b0*/  LDC.64 R18, c[0x4][0xe0] ;  /* 0x01003800ff127b82 */ /* 0x000f620000000a00 */
[----:B----4-:R-:W-:-:S05]  /*01c0*/  IMAD.WIDE R28, R27, 0x8, R28 ;  /* 0x000000081b1c7825 */ /* 0x010fca00078e021c */
[----:B------:R-:W-:Y:S02]  /*01d0*/  STG.E.64 desc[UR4][R28.64], R20 ;  /* 0x000000141c007986 */ /* 0x000fe4000c101b04 */
[----:B------:R-:W4:Y:S01]  /*01e0*/  LDC.64 R2, c[0x4][0x60] ;  /* 0x01001800ff027b82 */ /* 0x000f220000000a00 */
[----:B0-----:R-:W-:-:S05]  /*01f0*/  IMAD.WIDE R22, R27, 0x4, R22 ;  /* 0x000000041b167825 */ /* 0x001fca00078e0216 */
[----:B------:R-:W-:Y:S02]  /*0200*/  STG.E desc[UR4][R22.64], RZ ;  /* 0x000000ff16007986 */ /* 0x000fe4000c101904 */
[----:B------:R-:W0:Y:S01]  /*0210*/  LDC.64 R16, c[0x4][0x70] ;  /* 0x01001c00ff107b82 */ /* 0x000e220000000a00 */
[----:B--2---:R-:W-:-:S04]  /*0220*/  IMAD.WIDE R12, R27, 0x50, R12 ;  /* 0x000000501b0c7825 */ /* 0x004fc800078e020c */
[----:B------:R-:W-:-:S03]  /*0230*/  IMAD.WIDE.U32 R12, R25, 0x8, R12 ;  /* 0x00000008190c7825 */ /* 0x000fc600078e000c */
[----:B------:R-:W2:Y:S01]  /*0240*/  LDC.64 R14, c[0x4][0x68] ;  /* 0x01001a00ff0e7b82 */ /* 0x000ea20000000a00 */
[----:B-----5:R-:W-:-:S07]  /*0250*/  IMAD.WIDE R18, R27, 0x8, R18 ;  /* 0x000000081b127825 */ /* 0x020fce00078e0212 */
[----:B------:R-:W5:Y:S01]  /*0260*/  LDC.64 R10, c[0x4][0x78] ;  /* 0x01001e00ff0a7b82 */ /* 0x000f620000000a00 */
[C---:B----4-:R-:W-:Y:S01]  /*0270*/  IMAD.WIDE R2, R27.reuse, 0x8, R2 ;  /* 0x000000081b027825 */ /* 0x050fe200078e0202 */
[----:B------:R-:W-:Y:S04]  /*0280*/  STG.E.64 desc[UR4][R18.64], RZ ;  /* 0x000000ff12007986 */ /* 0x000fe8000c101b04 */
[----:B------:R-:W-:Y:S02]  /*0290*/  STG.E.64 desc[UR4][R2.64], RZ ;  /* 0x000000ff02007986 */ /* 0x000fe4000c101b04 */
[----:B-1----:R-:W1:Y:S01]  /*02a0*/  LDC.64 R8, c[0x4][0x48] ;  /* 0x01001200ff087b82 */ /* 0x002e620000000a00 */
[----:B0-----:R-:W-:-:S05]  /*02b0*/  IMAD.WIDE R16, R27, 0x8, R16 ;  /* 0x000000081b107825 */ /* 0x001fca00078e0210 */
[----:B------:R-:W-:Y:S02]  /*02c0*/  STG.E.64 desc[UR4][R16.64], RZ ;  /* 0x000000ff10007986 */ /* 0x000fe4000c101b04 */
[----:B------:R-:W0:Y:S01]  /*02d0*/  LDC.64 R6, c[0x4][0xb8] ;  /* 0x01002e00ff067b82 */ /* 0x000e220000000a00 */
[----:B--2---:R-:W-:-:S05]  /*02e0*/  IMAD.WIDE.U32 R14, R25, 0x8, R14 ;  /* 0x00000008190e7825 */ /* 0x004fca00078e000e */
[----:B------:R-:W-:Y:S02]  /*02f0*/  STG.E.64 desc[UR4][R14.64], RZ ;  /* 0x000000ff0e007986 */ /* 0x000fe4000c101b04 */
[----:B---3--:R-:W2:Y:S01]  /*0300*/  LDC.64 R4, c[0x4][0xb0] ;  /* 0x01002c00ff047b82 */ /* 0x008ea20000000a00 */
[----:B-----5:R-:W-:-:S05]  /*0310*/  IMAD.WIDE.U32 R10, R25, 0x8, R10 ;  /* 0x00000008190a7825 */ /* 0x020fca00078e000a */
[----:B------:R-:W-:Y:S01]  /*0320*/  STG.E.64 desc[UR4][R10.64], RZ ;  /* 0x000000ff0a007986 */ /* 0x000fe2000c101b04 */
[----:B-1----:R-:W-:-:S03]  /*0330*/  IMAD.WIDE.U32 R8, R25, 0x8, R8 ;  /* 0x0000000819087825 */ /* 0x002fc600078e0008 */
[----:B------:R-:W-:Y:S04]  /*0340*/  STG.E.64 desc[UR4][R12.64], RZ ;  /* 0x000000ff0c007986 */ /* 0x000fe8000c101b04 */
[----:B------:R-:W-:Y:S01]  /*0350*/  STG.E.64 desc[UR4][R8.64], RZ ;  /* 0x000000ff08007986 */ /* 0x000fe2000c101b04 */
[----:B0-----:R-:W-:-:S05]  /*0360*/  IMAD.WIDE.U32 R6, R25, 0x8, R6 ;  /* 0x0000000819067825 */ /* 0x001fca00078e0006 */
[----:B------:R-:W-:Y:S01]  /*0370*/  STG.E.64 desc[UR4][R6.64], RZ ;  /* 0x000000ff06007986 */ /* 0x000fe2000c101b04 */
[----:B--2---:R-:W-:-:S05]  /*0380*/  IMAD.WIDE.U32 R4, R25, 0x1f40, R4 ;  /* 0x00001f4019047825 */ /* 0x004fca00078e0004 */
[----:B------:R-:W-:Y:S01]  /*0390*/  STG.E.64 desc[UR4][R4.64], RZ ;  /* 0x000000ff04007986 */ /* 0x000fe2000c101b04 */
[----:B------:R-:W-:Y:S05]  /*03a0*/  EXIT ;  /* 0x000000000000794d */ /* 0x000fea0003800000 */
.L_x_102:
        /* <DEDUP_REMOVED lines=13> */
.L_x_146:


//--------------------- .text._Z9createDesv       --------------------------
	.section	.text._Z9createDesv,"ax",@progbits
	.align	128
        .global         _Z9createDesv
        .type           _Z9createDesv,@function
        .size           _Z9createDesv,(.L_x_124 - _Z9createDesv)
        .other          _Z9createDesv,@"STO_CUDA_ENTRY STV_DEFAULT"
_Z9createDesv:
.text._Z9createDesv:
[----:B------:R-:W-:Y:S08]  /*0000*/  LDC R1, c[0x0][0x37c] ;  /* 0x0000df00ff017b82 */ /* 0x000ff00000000800 */
[----:B------:R-:W0:Y:S01]  /*0010*/  LDC.64 R2, c[0x4][0xd8] ;  /* 0x01003600ff027b82 */ /* 0x000e220000000a00 */
[----:B------:R-:W0:Y:S01]  /*0020*/  LDCU.64 UR10, c[0x0][0x358] ;  /* 0x00006b00ff0a77ac */ /* 0x000e220008000a00 */
[----:B------:R-:W1:Y:S02]  /*0030*/  LDCU.64 UR6, c[0x4][0xd8] ;  /* 0x01001b00ff0677ac */ /* 0x000e640008000a00 */
[----:B-1----:R-:W-:Y:S01]  /*0040*/  UIADD3 UR4, UP0, UPT, UR6, 0x3, URZ ;  /* 0x0000000306047890 */ /* 0x002fe2000ff1e0ff */
[----:B0-----:R0:W-:Y:S03]  /*0050*/  STG.E.U8 desc[UR10][R2.64], RZ ;  /* 0x000000ff02007986 */ /* 0x0011e6000c10110a */
[----:B------:R-:W-:Y:S01]  /*0060*/  UIADD3 UR4, UP1, UPT, UR4, 0x28, URZ ;  /* 0x0000002804047890 */ /* 0x000fe2000ff3e0ff */
[----:B------:R0:W-:Y:S03]  /*0070*/  STG.E.U8 desc[UR10][R2.64+0x1], RZ ;  /* 0x000001ff02007986 */ /* 0x0001e6000c10110a */
[----:B------:R-:W-:Y:S01]  /*0080*/  UIADD3.X UR5, UPT, UPT, URZ, URZ, UR7, UP1, UP0 ;  /* 0x000000ffff057290 */ /* 0x000fe20008fe0407 */
[----:B------:R0:W-:Y:S01]  /*0090*/  STG.E.U8 desc[UR10][R2.64+0x2], RZ ;  /* 0x000002ff02007986 */ /* 0x0001e2000c10110a */
[----:B------:R-:W-:Y:S01]  /*00a0*/  IMAD.U32 R0, RZ, RZ, UR4 ;  /* 0x00000004ff007e24 */ /* 0x000fe2000f8e00ff */
[----:B------:R-:W-:-:S02]  /*00b0*/  UMOV UR4, 0x28 ;  /* 0x0000002800047882 */ /* 0x000fc40000000000 */
[----:B------:R0:W-:Y:S01]  /*00c0*/  STG.E.U8 desc[UR10][R2.64+0x3], RZ ;  /* 0x000003ff02007986 */ /* 0x0001e2000c10110a */
[----:B------:R-:W-:-:S03]  /*00d0*/  IMAD.U32 R5, RZ, RZ, UR5 ;  /* 0x00000005ff057e24 */ /* 0x000fc6000f8e00ff */
[----:B------:R0:W-:Y:S04]  /*00e0*/  STG.E.U8 desc[UR10][R2.64+0x4], RZ ;  /* 0x000004ff02007986 */ /* 0x0001e8000c10110a */
        /* <DEDUP_REMOVED lines=34> */
[----:B------:R0:W-:Y:S02]  /*0310*/  STG.E.U8 desc[UR10][R2.64+0x27], RZ ;  /* 0x000027ff02007986 */ /* 0x0001e4000c10110a */
.L_x_103:
[----:B01----:R-:W-:Y:S01]  /*0320*/  IMAD.MOV.U32 R2, RZ, RZ, R0 ;  /* 0x000000ffff027224 */ /* 0x003fe200078e0000 */
[----:B------:R-:W-:Y:S01]  /*0330*/  MOV R3, R5 ;  /* 0x0000000500037202 */ /* 0x000fe20000000f00 */
[----:B------:R-:W-:-:S03]  /*0340*/  UIADD3 UR4, UPT, UPT, UR4, 0x78, URZ ;  /* 0x0000007804047890 */ /* 0x000fc6000fffe0ff */
[----:B------:R-:W-:Y:S01]  /*0350*/  IADD3 R0, P0, PT, R2, 0x78, RZ ;  /* 0x0000007802007810 */ /* 0x000fe20007f1e0ff */
[----:B------:R1:W-:Y:S01]  /*0360*/  STG.E.U8 desc[UR10][R2.64+-0x3], RZ ;  /* 0xfffffdff02007986 */ /* 0x0003e2000c10110a */
[----:B------:R-:W-:-:S03]  /*0370*/  UISETP.NE.AND UP0, UPT, UR4, 0x3e8, UPT ;  /* 0x000003e80400788c */ /* 0x000fc6000bf05270 */
[----:B------:R1:W-:Y:S01]  /*0380*/  STG.E.U8 desc[UR10][R2.64+-0x2], RZ ;  /* 0xfffffeff02007986 */ /* 0x0003e2000c10110a */
[----:B------:R-:W-:-:S03]  /*0390*/  IMAD.X R5, RZ, RZ, R3, P0 ;  /* 0x000000ffff057224 */ /* 0x000fc600000e0603 */
        /* <DEDUP_REMOVED lines=117> */
[----:B------:R1:W-:Y:S01]  /*0af0*/  STG.E.U8 desc[UR10][R2.64+0x74], RZ ;  /* 0x000074ff02007986 */ /* 0x0003e2000c10110a */
[----:B------:R-:W-:Y:S05]  /*0b00*/  BRA.U UP0, `(.L_x_103) ;  /* 0xfffffff900047547 */ /* 0x000fea000b83ffff */
[----:B------:R-:W0:Y:S01]  /*0b10*/  LDC.64 R6, c[0x4][0xd8] ;  /* 0x01003600ff067b82 */ /* 0x000e220000000a00 */
[----:B------:R-:W-:Y:S01]  /*0b20*/  IMAD.MOV.U32 R9, RZ, RZ, 0x1 ;  /* 0x00000001ff097424 */ /* 0x000fe200078e00ff */
[----:B------:R-:W2:Y:S06]  /*0b30*/  LDCU.64 UR8, c[0x4][0xc0] ;  /* 0x01001800ff0877ac */ /* 0x000eac0008000a00 */
[----:B-1----:R-:W1:Y:S08]  /*0b40*/  LDC.64 R2, c[0x4][0xc0] ;  /* 0x01003000ff027b82 */ /* 0x002e700000000a00 */
[----:B------:R-:W3:Y:S01]  /*0b50*/  LDC.64 R4, c[0x4][0xc8] ;  /* 0x01003200ff047b82 */ /* 0x000ee20000000a00 */
[----:B0-----:R-:W-:Y:S04]  /*0b60*/  STG.E.U8 desc[UR10][R6.64+0x64], R9 ;  /* 0x0000640906007986 */ /* 0x001fe8000c10110a */
[----:B------:R-:W-:Y:S04]  /*0b70*/  STG.E.U8 desc[UR10][R6.64+0x87], R9 ;  /* 0x0000870906007986 */ /* 0x000fe8000c10110a */
        /* <DEDUP_REMOVED lines=23> */
[----:B------:R0:W-:Y:S04]  /*0cf0*/  STG.E.U8 desc[UR10][R6.64+0x3cf], R9 ;  /* 0x0003cf0906007986 */ /* 0x0001e8000c10110a */
[----:B-1----:R1:W-:Y:S04]  /*0d00*/  STG.E.64 desc[UR10][R2.64], RZ ;  /* 0x000000ff02007986 */ /* 0x0023e8000c101b0a */
[----:B---3--:R1:W5:Y:S01]  /*0d10*/  LDG.E.64 R10, desc[UR10][R4.64] ;  /* 0x0000000a040a7981 */ /* 0x008362000c1e1b00 */
[----:B------:R-:W-:-:S02]  /*0d20*/  UIADD3 UR4, UP1, UPT, UR6, 0x4, URZ ;  /* 0x0000000406047890 */ /* 0x000fc4000ff3e0ff */
[----:B--2---:R-:W-:Y:S01]  /*0d30*/  UIADD3 UR6, UP0, UPT, UR8, 0x10, URZ ;  /* 0x0000001008067890 */ /* 0x004fe2000ff1e0ff */
[----:B0-----:R-:W-:Y:S01]  /*0d40*/  CS2R R8, SRZ ;  /* 0x0000000000087805 */ /* 0x001fe2000001ff00 */
[----:B------:R-:W-:Y:S02]  /*0d50*/  UIADD3.X UR5, UPT, UPT, URZ, UR7, URZ, UP1, !UPT ;  /* 0x00000007ff057290 */ /* 0x000fe40008ffe4ff */
[----:B------:R-:W-:Y:S01]  /*0d60*/  UIADD3.X UR7, UPT, UPT, URZ, UR9, URZ, UP0, !UPT ;  /* 0x00000009ff077290 */ /* 0x000fe200087fe4ff */
[----:B------:R-:W-:Y:S01]  /*0d70*/  MOV R0, UR4 ;  /* 0x0000000400007c02 */ /* 0x000fe20008000f00 */
[----:B------:R-:W-:Y:S01]  /*0d80*/  IMAD.U32 R12, RZ, RZ, UR6 ;  /* 0x00000006ff0c7e24 */ /* 0x000fe2000f8e00ff */
[----:B------:R-:W-:Y:S01]  /*0d90*/  UMOV UR4, URZ ;  /* 0x000000ff00047c82 */ /* 0x000fe20008000000 */
[----:B------:R-:W-:Y:S02]  /*0da0*/  IMAD.U32 R7, RZ, RZ, UR5 ;  /* 0x00000005ff077e24 */ /* 0x000fe4000f8e00ff */
[----:B-1----:R-:W-:-:S07]  /*0db0*/  MOV R13, UR7 ;  /* 0x00000007000d7c02 */ /* 0x002fce0008000f00 */
.L_x_105:
[----:B------:R-:W-:Y:S01]  /*0dc0*/  UMOV UR6, 0x63f14120 ;  /* 0x63f1412000067882 */ /* 0x000fe20000000000 */
[----:B------:R-:W-:Y:S01]  /*0dd0*/  UMOV UR7, 0x3fef5dcc ;  /* 0x3fef5dcc00077882 */ /* 0x000fe20000000000 */
[----:B01----:R-:W-:Y:S01]  /*0de0*/  IMAD.MOV.U32 R4, RZ, RZ, R12 ;  /* 0x000000ffff047224 */ /* 0x003fe200078e000c */
[----:B------:R-:W-:Y:S01]  /*0df0*/  DMUL R8, R8, UR6 ;  /* 0x0000000608087c28 */ /* 0x000fe20008000000 */
[----:B------:R-:W-:Y:S01]  /*0e00*/  IMAD.MOV.U32 R5, RZ, RZ, R13 ;  /* 0x000000ffff057224 */ /* 0x000fe200078e000d */
[----:B------:R-:W-:-:S05]  /*0e10*/  MOV R6, R0 ;  /* 0x0000000000067202 */ /* 0x000fca0000000f00 */
[----:B------:R0:W-:Y:S04]  /*0e20*/  STG.E.64 desc[UR10][R4.64+-0x8], R8 ;  /* 0xfffff80804007986 */ /* 0x0001e8000c101b0a */
[----:B------:R-:W2:Y:S02]  /*0e30*/  LDG.E.U8 R0, desc[UR10][R6.64+-0x3] ;  /* 0xfffffd0a06007981 */ /* 0x000ea4000c1e1100 */
[----:B--2---:R-:W-:-:S13]  /*0e40*/  ISETP.NE.AND P0, PT, R0, 0x1, PT ;  /* 0x000000010000780c */ /* 0x004fda0003f05270 */
[----:B0-----:R-:W-:-:S07]  /*0e50*/  @!P0 DADD R8, R8, 1 ;  /* 0x3ff0000008088429 */ /* 0x001fce0000000000 */
[----:B------:R-:W-:Y:S01]  /*0e60*/  @!P0 STG.E.64 desc[UR10][R4.64+-0x8], R8 ;  /* 0xfffff80804008986 */ /* 0x000fe2000c101b0a */
[----:B------:R-:W-:-:S07]  /*0e70*/  DMUL R12, R8, UR6 ;  /* 0x00000006080c7c28 */ /* 0x000fce0008000000 */
[----:B------:R0:W-:Y:S04]  /*0e80*/  STG.E.64 desc[UR10][R4.64], R12 ;  /* 0x0000000c04007986 */ /* 0x0001e8000c101b0a */
[----:B------:R-:W2:Y:S02]  /*0e90*/  LDG.E.U8 R0, desc[UR10][R6.64+-0x2] ;  /* 0xfffffe0a06007981 */ /* 0x000ea4000c1e1100 */
[----:B--2---:R-:W-:-:S13]  /*0ea0*/  ISETP.NE.AND P0, PT, R0, 0x1, PT ;  /* 0x000000010000780c */ /* 0x004fda0003f05270 */
[----:B0-----:R-:W-:-:S07]  /*0eb0*/  @!P0 DADD R12, R12, 1 ;  /* 0x3ff000000c0c8429 */ /* 0x001fce0000000000 */
[----:B------:R-:W-:Y:S01]  /*0ec0*/  @!P0 STG.E.64 desc[UR10][R4.64], R12 ;  /* 0x0000000c04008986 */ /* 0x000fe2000c101b0a */
[----:B------:R-:W-:-:S07]  /*0ed0*/  DMUL R14, R12, UR6 ;  /* 0x000000060c0e7c28 */ /* 0x000fce0008000000 */
[----:B------:R0:W-:Y:S04]  /*0ee0*/  STG.E.64 desc[UR10][R4.64+0x8], R14 ;  /* 0x0000080e04007986 */ /* 0x0001e8000c101b0a */
[----:B------:R-:W2:Y:S01]  /*0ef0*/  LDG.E.U8 R0, desc[UR10][R6.64+-0x1] ;  /* 0xffffff0a06007981 */ /* 0x000ea2000c1e1100 */
[----:B-----5:R-:W-:Y:S01]  /*0f00*/  DFMA R10, R8, R8, R10 ;  /* 0x00000008080a722b */ /* 0x020fe2000000000a */
[----:B------:R-:W-:-:S07]  /*0f10*/  UISETP.NE.AND UP0, UPT, UR4, 0x1f20, UPT ;  /* 0x00001f200400788c */ /* 0x000fce000bf05270 */
[----:B------:R-:W-:Y:S01]  /*0f20*/  DFMA R2, R12, R12, R10 ;  /* 0x0000000c0c02722b */ /* 0x000fe2000000000a */
[----:B--2---:R-:W-:-:S13]  /*0f30*/  ISETP.NE.AND P0, PT, R0, 0x1, PT ;  /* 0x000000010000780c */ /* 0x004fda0003f05270 */
[----:B0-----:R-:W-:-:S07]  /*0f40*/  @!P0 DADD R14, R14, 1 ;  /* 0x3ff000000e0e8429 */ /* 0x001fce0000000000 */
[----:B------:R0:W-:Y:S01]  /*0f50*/  @!P0 STG.E.64 desc[UR10][R4.64+0x8], R14 ;  /* 0x0000080e04008986 */ /* 0x0001e2000c101b0a */
[----:B------:R-:W-:Y:S01]  /*0f60*/  DFMA R2, R14, R14, R2 ;  /* 0x0000000e0e02722b */ /* 0x000fe20000000002 */
[----:B------:R-:W-:Y:S10]  /*0f70*/  BRA.U !UP0, `(.L_x_104) ;  /* 0x0000000108347547 */ /* 0x000ff4000b800000 */
[----:B------:R-:W-:-:S07]  /*0f80*/  DMUL R8, R14, UR6 ;  /* 0x000000060e087c28 */ /* 0x000fce0008000000 */
[----:B------:R1:W-:Y:S04]  /*0f90*/  STG.E.64 desc[UR10][R4.64+0x10], R8 ;  /* 0x0000100804007986 */ /* 0x0003e8000c101b0a */
[----:B------:R-:W2:Y:S01]  /*0fa0*/  LDG.E.U8 R0, desc[UR10][R6.64] ;  /* 0x0000000a06007981 */ /* 0x000ea2000c1e1100 */
[----:B------:R-:W-:Y:S01]  /*0fb0*/  UIADD3 UR4, UPT, UPT, UR4, 0x20, URZ ;  /* 0x0000002004047890 */ /* 0x000fe2000fffe0ff */
[----:B--2---:R-:W-:Y:S02]  /*0fc0*/  ISETP.NE.AND P0, PT, R0, 0x1, PT ;  /* 0x000000010000780c */ /* 0x004fe40003f05270 */
[----:B------:R-:W-:-:S05]  /*0fd0*/  IADD3 R0, P1, PT, R6, 0x4, RZ ;  /* 0x0000000406007810 */ /* 0x000fca0007f3e0ff */
[----:B------:R-:W-:-:S06]  /*0fe0*/  IMAD.X R7, RZ, RZ, R7, P1 ;  /* 0x000000ffff077224 */ /* 0x000fcc00008e0607 */
[----:B-1----:R-:W-:-:S07]  /*0ff0*/  @!P0 DADD R8, R8, 1 ;  /* 0x3ff0000008088429 */ /* 0x002fce0000000000 */
[----:B------:R1:W-:Y:S01]  /*1000*/  @!P0 STG.E.64 desc[UR10][R4.64+0x10], R8 ;  /* 0x0000100804008986 */ /* 0x0003e2000c101b0a */
[----:B------:R-:W-:Y:S01]  /*1010*/  IADD3 R12, P0, PT, R4, 0x20, RZ ;  /* 0x00000020040c7810 */ /* 0x000fe20007f1e0ff */
[----:B------:R-:W-:-:S04]  /*1020*/  DFMA R10, R8, R8, R2 ;  /* 0x00000008080a722b */ /* 0x000fc80000000002 */
[----:B------:R-:W-:Y:S01]  /*1030*/  IMAD.X R13, RZ, RZ, R5, P0 ;  /* 0x000000ffff0d7224 */ /* 0x000fe200000e0605 */
[----:B------:R-:W-:Y:S07]  /*1040*/  BRA `(.L_x_105) ;  /* 0xfffffffc005c7947 */ /* 0x000fee000383ffff */
.L_x_104:
[----:B0-----:R-:W0:Y:S01]  /*1050*/  MUFU.RSQ64H R5, R3 ;  /* 0x0000000300057308 */ /* 0x001e220000001c00 */
[----:B------:R-:W-:Y:S01]  /*1060*/  IADD3 R4, PT, PT, R3, -0x3500000, RZ ;  /* 0xfcb0000003047810 */ /* 0x000fe20007ffe0ff */
[----:B------:R-:W1:Y:S01]  /*1070*/  LDC.64 R16, c[0x4][0xc8] ;  /* 0x01003200ff107b82 */ /* 0x000e620000000a00 */
[----:B------:R-:W-:Y:S02]  /*1080*/  IMAD.MOV.U32 R8, RZ, RZ, 0x0 ;  /* 0x00000000ff087424 */ /* 0x000fe400078e00ff */
[----:B------:R-:W-:Y:S01]  /*1090*/  IMAD.MOV.U32 R9, RZ, RZ, 0x3fd80000 ;  /* 0x3fd80000ff097424 */ /* 0x000fe200078e00ff */
[----:B------:R-:W-:Y:S01]  /*10a0*/  ISETP.GE.U32.AND P0, PT, R4, 0x7ca00000, PT ;  /* 0x7ca000000400780c */ /* 0x000fe20003f06070 */
[----:B0-----:R-:W-:-:S08]  /*10b0*/  DMUL R6, R4, R4 ;  /* 0x0000000404067228 */ /* 0x001fd00000000000 */
[----:B------:R-:W-:Y:S01]  /*10c0*/  DFMA R6, R2, -R6, 1 ;  /* 0x3ff000000206742b */ /* 0x000fe20000000806 */
[----:B-1----:R0:W-:Y:S07]  /*10d0*/  STG.E.64 desc[UR10][R16.64], R2 ;  /* 0x0000000210007986 */ /* 0x0021ee000c101b0a */
[----:B------:R-:W-:Y:S02]  /*10e0*/  DFMA R8, R6, R8, 0.5 ;  /* 0x3fe000000608742b */ /* 0x000fe40000000008 */
[----:B------:R-:W-:-:S08]  /*10f0*/  DMUL R6, R4, R6 ;  /* 0x0000000604067228 */ /* 0x000fd00000000000 */
[----:B------:R-:W-:-:S08]  /*1100*/  DFMA R10, R8, R6, R4 ;  /* 0x00000006080a722b */ /* 0x000fd00000000004 */
[----:B------:R-:W-:Y:S02]  /*1110*/  DMUL R12, R2, R10 ;  /* 0x0000000a020c7228 */ /* 0x000fe40000000000 */
[----:B------:R-:W-:Y:S01]  /*1120*/  IADD3 R9, PT, PT, R11, -0x100000, RZ ;  /* 0xfff000000b097810 */ /* 0x000fe20007ffe0ff */
[----:B------:R-:W-:-:S05]  /*1130*/  IMAD.MOV.U32 R8, RZ, RZ, R10 ;  /* 0x000000ffff087224 */ /* 0x000fca00078e000a */
[----:B------:R-:W-:-:S08]  /*1140*/  DFMA R14, R12, -R12, R2 ;  /* 0x8000000c0c0e722b */ /* 0x000fd00000000002 */
[----:B------:R-:W-:Y:S01]  /*1150*/  DFMA R6, R14, R8, R12 ;  /* 0x000000080e06722b */ /* 0x000fe2000000000c */
[----:B0-----:R-:W-:Y:S10]  /*1160*/  @!P0 BRA `(.L_x_106) ;  /* 0x0000000000088947 */ /* 0x001ff40003800000 */
[----:B------:R-:W-:-:S07]  /*1170*/  MOV R0, 0x1190 ;  /* 0x0000119000007802 */ /* 0x000fce0000000f00 */
[----:B------:R-:W-:Y:S05]  /*1180*/  CALL.REL.NOINC `($__internal_4_$__cuda_sm20_dsqrt_rn_f64_mediumpath_v1) ;  /* 0x00000000000c7944 */ /* 0x000fea0003c00000 */
.L_x_106:
[----:B------:R-:W0:Y:S02]  /*1190*/  LDC.64 R2, c[0x4][0xa8] ;  /* 0x01002a00ff027b82 */ /* 0x000e240000000a00 */
[----:B0-----:R-:W-:Y:S01]  /*11a0*/  STG.E.64 desc[UR10][R2.64], R6 ;  /* 0x0000000602007986 */ /* 0x001fe2000c101b0a */
[----:B------:R-:W-:Y:S05]  /*11b0*/  EXIT ;  /* 0x000000000000794d */ /* 0x000fea0003800000 */
        .weak           $__internal_4_$__cuda_sm20_dsqrt_rn_f64_mediumpath_v1
        .type           $__internal_4_$__cuda_sm20_dsqrt_rn_f64_mediumpath_v1,@function
        .size           $__internal_4_$__cuda_sm20_dsqrt_rn_f64_mediumpath_v1,(.L_x_124 - $__internal_4_$__cuda_sm20_dsqrt_rn_f64_mediumpath_v1)
$__internal_4_$__cuda_sm20_dsqrt_rn_f64_mediumpath_v1:
[----:B------:R-:W-:Y:S01]  /*11c0*/  ISETP.GE.U32.AND P0, PT, R4, -0x3400000, PT ;  /* 0xfcc000000400780c */ /* 0x000fe20003f06070 */
[----:B------:R-:W-:Y:S01]  /*11d0*/  IMAD.MOV.U32 R5, RZ, RZ, R3 ;  /* 0x000000ffff057224 */ /* 0x000fe200078e0003 */
[----:B------:R-:W-:Y:S01]  /*11e0*/  MOV R4, R2 ;  /* 0x0000000200047202 */ /* 0x000fe20000000f00 */
[----:B------:R-:W-:Y:S01]  /*11f0*/  IMAD.MOV.U32 R8, RZ, RZ, R10 ;  /* 0x000000ffff087224 */ /* 0x000fe200078e000a */
[----:B------:R-:W-:Y:S01]  /*1200*/  MOV R3, R15 ;  /* 0x0000000f00037202 */ /* 0x000fe20000000f00 */
[----:B------:R-:W-:-:S08]  /*1210*/  IMAD.MOV.U32 R2, RZ, RZ, R14 ;  /* 0x000000ffff027224 */ /* 0x000fd000078e000e */
        /* <DEDUP_REMOVED lines=9> */
.L_x_107:
[----:B------:R-:W-:-:S14]  /*12b0*/  DSETP.NE.AND P0, PT, R4, RZ, PT ;  /* 0x000000ff0400722a */ /* 0x000fdc0003f05000 */
[----:B------:R-:W-:Y:S05]  /*12c0*/  @!P0 BRA `(.L_x_109) ;  /* 0x0000000000588947 */ /* 0x000fea0003800000 */
[----:B------:R-:W-:-:S13]  /*12d0*/  ISETP.GE.AND P0, PT, R5, RZ, PT ;  /* 0x000000ff0500720c */ /* 0x000fda0003f06270 */
[----:B------:R-:W-:Y:S01]  /*12e0*/  @!P0 IMAD.MOV.U32 R2, RZ, RZ, 0x0 ;  /* 0x00000000ff028424 */ /* 0x000fe200078e00ff */
[----:B------:R-:W-:Y:S01]  /*12f0*/  @!P0 MOV R3, 0xfff80000 ;  /* 0xfff8000000038802 */ /* 0x000fe20000000f00 */
[----:B------:R-:W-:Y:S06]  /*1300*/  @!P0 BRA `(.L_x_108) ;  /* 0x00000000004c8947 */ /* 0x000fec0003800000 */
[----:B------:R-:W-:-:S13]  /*1310*/  ISETP.GT.AND P0, PT, R5, 0x7fefffff, PT ;  /* 0x7fefffff0500780c */ /* 0x000fda0003f04270 */
[----:B------:R-:W-:Y:S05]  /*1320*/  @P0 BRA `(.L_x_109) ;  /* 0x0000000000400947 */ /* 0x000fea0003800000 */
[----:B------:R-:W-:Y:S01]  /*1330*/  DMUL R2, R4, 8.11296384146066816958e+31 ;  /* 0x4690000004027828 */ /* 0x000fe20000000000 */
[----:B------:R-:W-:Y:S01]  /*1340*/  IMAD.MOV.U32 R8, RZ, RZ, 0x0 ;  /* 0x00000000ff087424 */ /* 0x000fe200078e00ff */
[----:B------:R-:W-:Y:S01]  /*1350*/  MOV R9, 0x3fd80000 ;  /* 0x3fd8000000097802 */ /* 0x000fe20000000f00 */
[----:B------:R-:W-:-:S03]  /*1360*/  IMAD.MOV.U32 R4, RZ, RZ, RZ ;  /* 0x000000ffff047224 */ /* 0x000fc600078e00ff */
[----:B------:R-:W0:Y:S03]  /*1370*/  MUFU.RSQ64H R5, R3 ;  /* 0x0000000300057308 */ /* 0x000e260000001c00 */
        /* <DEDUP_REMOVED lines=11> */
.L_x_109:
[----:B------:R-:W-:-:S11]  /*1430*/  DADD R2, R4, R4 ;  /* 0x0000000004027229 */ /* 0x000fd60000000004 */
.L_x_108:
[----:B------:R-:W-:Y:S01]  /*1440*/  MOV R6, R2 ;  /* 0x0000000200067202 */ /* 0x000fe20000000f00 */
[----:B------:R-:W-:Y:S01]  /*1450*/  IMAD.MOV.U32 R7, RZ, RZ, R3 ;  /* 0x000000ffff077224 */ /* 0x000fe200078e0003 */
[----:B------:R-:W-:Y:S01]  /*1460*/  MOV R3, 0x0 ;  /* 0x0000000000037802 */ /* 0x000fe20000000f00 */
[----:B------:R-:W-:-:S04]  /*1470*/  IMAD.MOV.U32 R2, RZ, RZ, R0 ;  /* 0x000000ffff027224 */ /* 0x000fc800078e0000 */
[----:B------:R-:W-:Y:S05]  /*1480*/  RET.REL.NODEC R2 `(_Z9createDesv) ;  /* 0xffffffe802dc7950 */ /* 0x000fea0003c3ffff */
.L_x_110:
        /* <DEDUP_REMOVED lines=15> */
.L_x_124:


//--------------------- .text._Z8pix2spksii       --------------------------
	.section	.text._Z8pix2spksii,"ax",@progbits
	.align	128
        .global         _Z8pix2spksii
        .type           _Z8pix2spksii,@function
        .size           _Z8pix2spksii,(.L_x_148 - _Z8pix2spksii)
        .other          _Z8pix2spksii,@"STO_CUDA_ENTRY STV_DEFAULT"
_Z8pix2spksii:
.text._Z8pix2spksii:
        /* <DEDUP_REMOVED lines=9> */
[----:B------:R-:W0:Y:S08]  /*0090*/  LDC.64 R10, c[0x0][0x380] ;  /* 0x0000e000ff0a7b82 */ /* 0x000e300000000a00 */
[----:B------:R-:W2:Y:S08]  /*00a0*/  LDC.64 R4, c[0x4][0x20] ;  /* 0x01000800ff047b82 */ /* 0x000eb00000000a00 */
[----:B------:R-:W3:Y:S01]  /*00b0*/  LDC.64 R6, c[0x4][0x8] ;  /* 0x01000200ff067b82 */ /* 0x000ee20000000a00 */
[----:B0-----:R-:W-:-:S04]  /*00c0*/  IMAD.WIDE R2, R10, 0xc44, R2 ;  /* 0x00000c440a027825 */ /* 0x001fc800078e0202 */
[----:B------:R-:W-:-:S06]  /*00d0*/  IMAD.WIDE R2, R9, 0x4, R2 ;  /* 0x0000000409027825 */ /* 0x000fcc00078e0202 */
[----:B-1----:R-:W2:Y:S02]  /*00e0*/  LDG.E R3, desc[UR4][R2.64+0x4] ;  /* 0x0000040402037981 */ /* 0x002ea4000c1e1900 */
[----:B--2---:R-:W-:-:S04]  /*00f0*/  IMAD.WIDE R4, R3, 0x1f40, R4 ;  /* 0x00001f4003047825 */ /* 0x004fc800078e0204 */
[----:B------:R-:W-:-:S06]  /*0100*/  IMAD.WIDE R4, R11, 0x8, R4 ;  /* 0x000000080b047825 */ /* 0x000fcc00078e0204 */
[----:B------:R-:W2:Y:S01]  /*0110*/  LDG.E.64 R4, desc[UR4][R4.64] ;  /* 0x0000000404047981 */ /* 0x000ea2000c1e1b00 */
[----:B---3--:R-:W-:-:S04]  /*0120*/  IMAD.WIDE R6, R9, 0x1f40, R6 ;  /* 0x00001f4009067825 */ /* 0x008fc800078e0206 */
[----:B------:R-:W-:-:S05]  /*0130*/  IMAD.WIDE R6, R11, 0x8, R6 ;  /* 0x000000080b067825 */ /* 0x000fca00078e0206 */
[----:B--2---:R-:W-:Y:S01]  /*0140*/  STG.E.64 desc[UR4][R6.64], R4 ;  /* 0x0000000406007986 */ /* 0x004fe2000c101b04 */
[----:B------:R-:W-:Y:S06]  /*0150*/  BAR.SYNC.DEFER_BLOCKING 0x0 ;  /* 0x0000000000007b1d */ /* 0x000fec0000010000 */
[----:B------:R-:W-:Y:S05]  /*0160*/  EXIT ;  /* 0x000000000000794d */ /* 0x000fea0003800000 */
.L_x_111:
        /* <DEDUP_REMOVED lines=9> */
.L_x_148:


//--------------------- .text._Z12convert2SpksPh  --------------------------
	.section	.text._Z12convert2SpksPh,"ax",@progbits
	.align	128
        .global         _Z12convert2SpksPh
        .type           _Z12convert2SpksPh,@function
        .size           _Z12convert2SpksPh,(.L_x_149 - _Z12convert2SpksPh)
        .other          _Z12convert2SpksPh,@"STO_CUDA_ENTRY STV_DEFAULT"
_Z12convert2SpksPh:
.text._Z12convert2SpksPh:
[----:B------:R-:W-:Y:S01]  /*0000*/  LDC R1, c[0x0][0x37c] ;  /* 0x0000df00ff017b82 */ /* 0x000fe20000000800 */
[----:B------:R-:W-:Y:S01]  /*0010*/  IMAD.MOV.U32 R0, RZ, RZ, RZ ;  /* 0x000000ffff007224 */ /* 0x000fe200078e00ff */
[----:B------:R-:W0:Y:S01]  /*0020*/  LDCU.64 UR6, c[0x0][0x358] ;  /* 0x00006b00ff0677ac */ /* 0x000e220008000a00 */
[----:B------:R-:W-:-:S05]  /*0030*/  NOP ;  /* 0x0000000000007918 */ /* 0x000fca0000000000 */
.L_x_113:
[----:B------:R-:W1:Y:S01]  /*0040*/  LDC.64 R6, c[0x4][0x10] ;  /* 0x01000400ff067b82 */ /* 0x000e620000000a00 */
[----:B------:R-:W-:Y:S01]  /*0050*/  IMAD.MOV.U32 R4, RZ, RZ, R0 ;  /* 0x000000ffff047224 */ /* 0x000fe200078e0000 */
[----:B------:R-:W2:Y:S01]  /*0060*/  LDCU.64 UR4, c[0x0][0x380] ;  /* 0x00007000ff0477ac */ /* 0x000ea20008000a00 */
[----:B------:R-:W-:-:S05]  /*0070*/  IMAD.MOV.U32 R5, RZ, RZ, RZ ;  /* 0x000000ffff057224 */ /* 0x000fca00078e00ff */
[----:B---3--:R-:W3:Y:S08]  /*0080*/  LDC.64 R8, c[0x4][0x18] ;  /* 0x01000600ff087b82 */ /* 0x008ef00000000a00 */
[----:B------:R-:W4:Y:S01]  /*0090*/  LDC.64 R2, c[0x4][0xd0] ;  /* 0x01003400ff027b82 */ /* 0x000f220000000a00 */
[----:B-1----:R-:W-:-:S05]  /*00a0*/  IMAD.WIDE.U32 R6, R0, 0x8, R6 ;  /* 0x0000000800067825 */ /* 0x002fca00078e0006 */
[----:B0-----:R0:W-:Y:S01]  /*00b0*/  STG.E.64 desc[UR6][R6.64], RZ ;  /* 0x000000ff06007986 */ /* 0x0011e2000c101b06 */
[----:B---3--:R-:W-:-:S05]  /*00c0*/  IMAD.WIDE.U32 R8, R0, 0x8, R8 ;  /* 0x0000000800087825 */ /* 0x008fca00078e0008 */
[----:B------:R0:W-:Y:S01]  /*00d0*/  STG.E.64 desc[UR6][R8.64], RZ ;  /* 0x000000ff08007986 */ /* 0x0001e2000c101b06 */
[----:B----4-:R-:W-:-:S04]  /*00e0*/  IMAD.WIDE.U32 R2, R0, 0x3e8, R2 ;  /* 0x000003e800027825 */ /* 0x010fc800078e0002 */
[----:B------:R-:W-:-:S05]  /*00f0*/  VIADD R0, R0, 0x1 ;  /* 0x0000000100007836 */ /* 0x000fca0000000000 */
[----:B0-2---:R-:W-:-:S13]  /*0100*/  ISETP.NE.AND P0, PT, R0, 0x100, PT ;  /* 0x000001000000780c */ /* 0x005fda0003f05270 */
.L_x_112:
[----:B---3--:R-:W-:-:S05]  /*0110*/  IMAD R8, R4, 0x3e8, R5 ;  /* 0x000003e804087824 */ /* 0x008fca00078e0205 */
[----:B------:R-:W-:-:S05]  /*0120*/  IADD3 R14, P1, PT, R8, UR4, RZ ;  /* 0x00000004080e7c10 */ /* 0x000fca000ff3e0ff */
[----:B------:R-:W-:-:S05]  /*0130*/  IMAD.X R15, RZ, RZ, UR5, P1 ;  /* 0x00000005ff0f7e24 */ /* 0x000fca00088e06ff */
[----:B------:R-:W2:Y:S01]  /*0140*/  LDG.E.U8 R9, desc[UR6][R14.64] ;  /* 0x000000060e097981 */ /* 0x000ea2000c1e1100 */
[----:B------:R-:W-:-:S05]  /*0150*/  IADD3 R6, P1, PT, R2, R5, RZ ;  /* 0x0000000502067210 */ /* 0x000fca0007f3e0ff */
[----:B------:R-:W-:-:S05]  /*0160*/  IMAD.X R7, RZ, RZ, R3, P1 ;  /* 0x000000ffff077224 */ /* 0x000fca00008e0603 */
[----:B--2---:R0:W-:Y:S04]  /*0170*/  STG.E.U8 desc[UR6][R6.64], R9 ;  /* 0x0000000906007986 */ /* 0x0041e8000c101106 */
[----:B------:R-:W2:Y:S04]  /*0180*/  LDG.E.U8 R11, desc[UR6][R14.64+0x1] ;  /* 0x000001060e0b7981 */ /* 0x000ea8000c1e1100 */
[----:B--2---:R1:W-:Y:S04]  /*0190*/  STG.E.U8 desc[UR6][R6.64+0x1], R11 ;  /* 0x0000010b06007986 */ /* 0x0043e8000c101106 */
[----:B------:R-:W2:Y:S04]  /*01a0*/  LDG.E.U8 R13, desc[UR6][R14.64+0x2] ;  /* 0x000002060e0d7981 */ /* 0x000ea8000c1e1100 */
[----:B--2---:R2:W-:Y:S04]  /*01b0*/  STG.E.U8 desc[UR6][R6.64+0x2], R13 ;  /* 0x0000020d06007986 */ /* 0x0045e8000c101106 */
[----:B------:R-:W3:Y:S04]  /*01c0*/  LDG.E.U8 R17, desc[UR6][R14.64+0x3] ;  /* 0x000003060e117981 */ /* 0x000ee8000c1e1100 */
[----:B---3--:R3:W-:Y:S04]  /*01d0*/  STG.E.U8 desc[UR6][R6.64+0x3], R17 ;  /* 0x0000031106007986 */ /* 0x0087e8000c101106 */
[----:B------:R-:W4:Y:S04]  /*01e0*/  LDG.E.U8 R19, desc[UR6][R14.64+0x4] ;  /* 0x000004060e137981 */ /* 0x000f28000c1e1100 */
[----:B----4-:R-:W-:Y:S04]  /*01f0*/  STG.E.U8 desc[UR6][R6.64+0x4], R19 ;  /* 0x0000041306007986 */ /* 0x010fe8000c101106 */
[----:B------:R-:W4:Y:S04]  /*0200*/  LDG.E.U8 R21, desc[UR6][R14.64+0x5] ;  /* 0x000005060e157981 */ /* 0x000f28000c1e1100 */
[----:B----4-:R-:W-:Y:S04]  /*0210*/  STG.E.U8 desc[UR6][R6.64+0x5], R21 ;  /* 0x0000051506007986 */ /* 0x010fe8000c101106 */
[----:B0-----:R-:W4:Y:S01]  /*0220*/  LDG.E.U8 R9, desc[UR6][R14.64+0x6] ;  /* 0x000006060e097981 */ /* 0x001f22000c1e1100 */
[----:B------:R-:W-:-:S05]  /*0230*/  VIADD R10, R8, 0x8 ;  /* 0x00000008080a7836 */ /* 0x000fca0000000000 */
[----:B------:R-:W-:Y:S01]  /*0240*/  IADD3 R10, P1, PT, R10, UR4, RZ ;  /* 0x000000040a0a7c10 */ /* 0x000fe2000ff3e0ff */
[----:B----4-:R0:W-:Y:S04]  /*0250*/  STG.E.U8 desc[UR6][R6.64+0x6], R9 ;  /* 0x0000060906007986 */ /* 0x0101e8000c101106 */
[----:B------:R-:W4:Y:S01]  /*0260*/  LDG.E.U8 R23, desc[UR6][R14.64+0x7] ;  /* 0x000007060e177981 */ /* 0x000f22000c1e1100 */
[----:B-1----:R-:W-:Y:S02]  /*0270*/  IMAD.X R11, RZ, RZ, UR5, P1 ;  /* 0x00000005ff0b7e24 */ /* 0x002fe400088e06ff */
[----:B--2---:R-:W-:-:S05]  /*0280*/  VIADD R13, R5, 0x8 ;  /* 0x00000008050d7836 */ /* 0x004fca0000000000 */
[----:B------:R-:W-:Y:S01]  /*0290*/  IADD3 R12, P1, PT, R2, R13, RZ ;  /* 0x0000000d020c7210 */ /* 0x000fe20007f3e0ff */
[----:B----4-:R1:W-:Y:S04]  /*02a0*/  STG.E.U8 desc[UR6][R6.64+0x7], R23 ;  /* 0x0000071706007986 */ /* 0x0103e8000c101106 */
[----:B---3--:R-:W2:Y:S01]  /*02b0*/  LDG.E.U8 R17, desc[UR6][R10.64] ;  /* 0x000000060a117981 */ /* 0x008ea2000c1e1100 */
[----:B------:R-:W-:-:S05]  /*02c0*/  IMAD.X R13, RZ, RZ, R3, P1 ;  /* 0x000000ffff0d7224 */ /* 0x000fca00008e0603 */
[----:B--2---:R2:W-:Y:S04]  /*02d0*/  STG.E.U8 desc[UR6][R12.64], R17 ;  /* 0x000000110c007986 */ /* 0x0045e8000c101106 */
[----:B0-----:R-:W3:Y:S04]  /*02e0*/  LDG.E.U8 R9, desc[UR6][R10.64+0x1] ;  /* 0x000001060a097981 */ /* 0x001ee8000c1e1100 */
[----:B---3--:R0:W-:Y:S04]  /*02f0*/  STG.E.U8 desc[UR6][R12.64+0x1], R9 ;  /* 0x000001090c007986 */ /* 0x0081e8000c101106 */
[----:B------:R-:W3:Y:S04]  /*0300*/  LDG.E.U8 R15, desc[UR6][R10.64+0x2] ;  /* 0x000002060a0f7981 */ /* 0x000ee8000c1e1100 */
[----:B---3--:R3:W-:Y:S04]  /*0310*/  STG.E.U8 desc[UR6][R12.64+0x2], R15 ;  /* 0x0000020f0c007986 */ /* 0x0087e8000c101106 */
[----:B------:R-:W4:Y:S04]  /*0320*/  LDG.E.U8 R19, desc[UR6][R10.64+0x3] ;  /* 0x000003060a137981 */ /* 0x000f28000c1e1100 */
[----:B----4-:R4:W-:Y:S04]  /*0330*/  STG.E.U8 desc[UR6][R12.64+0x3], R19 ;  /* 0x000003130c007986 */ /* 0x0109e8000c101106 */
[----:B------:R-:W5:Y:S04]  /*0340*/  LDG.E.U8 R21, desc[UR6][R10.64+0x4] ;  /* 0x000004060a157981 */ /* 0x000f68000c1e1100 */
[----:B-----5:R-:W-:Y:S04]  /*0350*/  STG.E.U8 desc[UR6][R12.64+0x4], R21 ;  /* 0x000004150c007986 */ /* 0x020fe8000c101106 */
[----:B-1----:R-:W5:Y:S04]  /*0360*/  LDG.E.U8 R23, desc[UR6][R10.64+0x5] ;  /* 0x000005060a177981 */ /* 0x002f68000c1e1100 */
[----:B-----5:R-:W-:Y:S04]  /*0370*/  STG.E.U8 desc[UR6][R12.64+0x5], R23 ;  /* 0x000005170c007986 */ /* 0x020fe8000c101106 */
[----:B--2---:R-:W2:Y:S01]  /*0380*/  LDG.E.U8 R17, desc[UR6][R10.64+0x6] ;  /* 0x000006060a117981 */ /* 0x004ea2000c1e1100 */
[----:B------:R-:W-:-:S05]  /*0390*/  VIADD R6, R8, 0x10 ;  /* 0x0000001008067836 */ /* 0x000fca0000000000 */
[----:B------:R-:W-:Y:S01]  /*03a0*/  IADD3 R6, P1, PT, R6, UR4, RZ ;  /* 0x0000000406067c10 */ /* 0x000fe2000ff3e0ff */
[----:B--2---:R1:W-:Y:S04]  /*03b0*/  STG.E.U8 desc[UR6][R12.64+0x6], R17 ;  /* 0x000006110c007986 */ /* 0x0043e8000c101106 */
[----:B0-----:R-:W2:Y:S01]  /*03c0*/  LDG.E.U8 R9, desc[UR6][R10.64+0x7] ;  /* 0x000007060a097981 */ /* 0x001ea2000c1e1100 */
[----:B------:R-:W-:Y:S02]  /*03d0*/  IMAD.X R7, RZ, RZ, UR5, P1 ;  /* 0x00000005ff077e24 */ /* 0x000fe400088e06ff */
[----:B---3--:R-:W-:-:S05]  /*03e0*/  VIADD R15, R5, 0x10 ;  /* 0x00000010050f7836 */ /* 0x008fca0000000000 */
[----:B------:R-:W-:Y:S01]  /*03f0*/  IADD3 R14, P1, PT, R2, R15, RZ ;  /* 0x0000000f020e7210 */ /* 0x000fe20007f3e0ff */
[----:B--2---:R0:W-:Y:S04]  /*0400*/  STG.E.U8 desc[UR6][R12.64+0x7], R9 ;  /* 0x000007090c007986 */ /* 0x0041e8000c101106 */
[----:B----4-:R-:W2:Y:S01]  /*0410*/  LDG.E.U8 R19, desc[UR6][R6.64] ;  /* 0x0000000606137981 */ /* 0x010ea2000c1e1100 */
[----:B------:R-:W-:-:S05]  /*0420*/  IMAD.X R15, RZ, RZ, R3, P1 ;  /* 0x000000ffff0f7224 */ /* 0x000fca00008e0603 */
[----:B--2---:R2:W-:Y:S04]  /*0430*/  STG.E.U8 desc[UR6][R14.64], R19 ;  /* 0x000000130e007986 */ /* 0x0045e8000c101106 */
[----:B-1----:R-:W3:Y:S04]  /*0440*/  LDG.E.U8 R17, desc[UR6][R6.64+0x1] ;  /* 0x0000010606117981 */ /* 0x002ee8000c1e1100 */
[----:B---3--:R1:W-:Y:S04]  /*0450*/  STG.E.U8 desc[UR6][R14.64+0x1], R17 ;  /* 0x000001110e007986 */ /* 0x0083e8000c101106 */
[----:B------:R-:W3:Y:S04]  /*0460*/  LDG.E.U8 R11, desc[UR6][R6.64+0x2] ;  /* 0x00000206060b7981 */ /* 0x000ee8000c1e1100 */
[----:B---3--:R3:W-:Y:S04]  /*0470*/  STG.E.U8 desc[UR6][R14.64+0x2], R11 ;  /* 0x0000020b0e007986 */ /* 0x0087e8000c101106 */
[----:B------:R-:W4:Y:S04]  /*0480*/  LDG.E.U8 R21, desc[UR6][R6.64+0x3] ;  /* 0x0000030606157981 */ /* 0x000f28000c1e1100 */
[----:B----4-:R4:W-:Y:S04]  /*0490*/  STG.E.U8 desc[UR6][R14.64+0x3], R21 ;  /* 0x000003150e007986 */ /* 0x0109e8000c101106 */
[----:B0-----:R-:W5:Y:S04]  /*04a0*/  LDG.E.U8 R9, desc[UR6][R6.64+0x4] ;  /* 0x0000040606097981 */ /* 0x001f68000c1e1100 */
[----:B-----5:R0:W-:Y:S04]  /*04b0*/  STG.E.U8 desc[UR6][R14.64+0x4], R9 ;  /* 0x000004090e007986 */ /* 0x0201e8000c101106 */
[----:B------:R-:W5:Y:S04]  /*04c0*/  LDG.E.U8 R23, desc[UR6][R6.64+0x5] ;  /* 0x0000050606177981 */ /* 0x000f68000c1e1100 */
[----:B-----5:R-:W-:Y:S04]  /*04d0*/  STG.E.U8 desc[UR6][R14.64+0x5], R23 ;  /* 0x000005170e007986 */ /* 0x020fe8000c101106 */
[----:B--2---:R-:W2:Y:S01]  /*04e0*/  LDG.E.U8 R19, desc[UR6][R6.64+0x6] ;  /* 0x0000060606137981 */ /* 0x004ea2000c1e1100 */
[----:B------:R-:W-:-:S05]  /*04f0*/  VIADD R10, R8, 0x18 ;  /* 0x00000018080a7836 */ /* 0x000fca0000000000 */
[----:B------:R-:W-:Y:S01]  /*0500*/  IADD3 R10, P1, PT, R10, UR4, RZ ;  /* 0x000000040a0a7c10 */ /* 0x000fe2000ff3e0ff */
[----:B--2---:R2:W-:Y:S04]  /*0510*/  STG.E.U8 desc[UR6][R14.64+0x6], R19 ;  /* 0x000006130e007986 */ /* 0x0045e8000c101106 */
[----:B-1----:R-:W5:Y:S01]  /*0520*/  LDG.E.U8 R17, desc[UR6][R6.64+0x7] ;  /* 0x0000070606117981 */ /* 0x002f62000c1e1100 */
[----:B---3--:R-:W-:Y:S02]  /*0530*/  IMAD.X R11, RZ, RZ, UR5, P1 ;  /* 0x00000005ff0b7e24 */ /* 0x008fe400088e06ff */
[----:B------:R-:W-:-:S05]  /*0540*/  VIADD R13, R5, 0x18 ;  /* 0x00000018050d7836 */ /* 0x000fca0000000000 */
[----:B------:R-:W-:Y:S01]  /*0550*/  IADD3 R12, P1, PT, R2, R13, RZ ;  /* 0x0000000d020c7210 */ /* 0x000fe20007f3e0ff */
[----:B-----5:R1:W-:Y:S04]  /*0560*/  STG.E.U8 desc[UR6][R14.64+0x7], R17 ;  /* 0x000007110e007986 */ /* 0x0203e8000c101106 */
[----:B----4-:R-:W3:Y:S01]  /*0570*/  LDG.E.U8 R21, desc[UR6][R10.64] ;  /* 0x000000060a157981 */ /* 0x010ee2000c1e1100 */
[----:B------:R-:W-:-:S05]  /*0580*/  IMAD.X R13, RZ, RZ, R3, P1 ;  /* 0x000000ffff0d7224 */ /* 0x000fca00008e0603 */
[----:B---3--:R3:W-:Y:S04]  /*0590*/  STG.E.U8 desc[UR6][R12.64], R21 ;  /* 0x000000150c007986 */ /* 0x0087e8000c101106 */
[----:B0-----:R-:W4:Y:S04]  /*05a0*/  LDG.E.U8 R9, desc[UR6][R10.64+0x1] ;  /* 0x000001060a097981 */ /* 0x001f28000c1e1100 */
[----:B----4-:R-:W-:Y:S04]  /*05b0*/  STG.E.U8 desc[UR6][R12.64+0x1], R9 ;  /* 0x000001090c007986 */ /* 0x010fe8000c101106 */
[----:B------:R-:W4:Y:S04]  /*05c0*/  LDG.E.U8 R7, desc[UR6][R10.64+0x2] ;  /* 0x000002060a077981 */ /* 0x000f28000c1e1100 */
[----:B----4-:R0:W-:Y:S04]  /*05d0*/  STG.E.U8 desc[UR6][R12.64+0x2], R7 ;  /* 0x000002070c007986 */ /* 0x0101e8000c101106 */
[----:B--2---:R-:W2:Y:S04]  /*05e0*/  LDG.E.U8 R19, desc[UR6][R10.64+0x3] ;  /* 0x000003060a137981 */ /* 0x004ea8000c1e1100 */
[----:B--2---:R-:W-:Y:S04]  /*05f0*/  STG.E.U8 desc[UR6][R12.64+0x3], R19 ;  /* 0x000003130c007986 */ /* 0x004fe8000c101106 */
[----:B-1----:R-:W2:Y:S04]  /*0600*/  LDG.E.U8 R17, desc[UR6][R10.64+0x4] ;  /* 0x000004060a117981 */ /* 0x002ea8000c1e1100 */
[----:B--2---:R1:W-:Y:S04]  /*0610*/  STG.E.U8 desc[UR6][R12.64+0x4], R17 ;  /* 0x000004110c007986 */ /* 0x0043e8000c101106 */
[----:B------:R-:W2:Y:S04]  /*0620*/  LDG.E.U8 R23, desc[UR6][R10.64+0x5] ;  /* 0x000005060a177981 */ /* 0x000ea8000c1e1100 */
[----:B--2---:R-:W-:Y:S04]  /*0630*/  STG.E.U8 desc[UR6][R12.64+0x5], R23 ;  /* 0x000005170c007986 */ /* 0x004fe8000c101106 */
[----:B---3--:R-:W2:Y:S01]  /*0640*/  LDG.E.U8 R21, desc[UR6][R10.64+0x6] ;  /* 0x000006060a157981 */ /* 0x008ea2000c1e1100 */
[----:B------:R-:W-:-:S05]  /*0650*/  VIADD R6, R8, 0x20 ;  /* 0x0000002008067836 */ /* 0x000fca0000000000 */
[----:B------:R-:W-:Y:S01]  /*0660*/  IADD3 R6, P1, PT, R6, UR4, RZ ;  /* 0x0000000406067c10 */ /* 0x000fe2000ff3e0ff */
[----:B--2---:R-:W-:Y:S04]  /*0670*/  STG.E.U8 desc[UR6][R12.64+0x6], R21 ;  /* 0x000006150c007986 */ /* 0x004fe8000c101106 */
[----:B------:R-:W2:Y:S01]  /*0680*/  LDG.E.U8 R25, desc[UR6][R10.64+0x7] ;  /* 0x000007060a197981 */ /* 0x000ea2000c1e1100 */
[----:B0-----:R-:W-:Y:S02]  /*0690*/  IMAD.X R7, RZ, RZ, UR5, P1 ;  /* 0x00000005ff077e24 */ /* 0x001fe400088e06ff */
[----:B------:R-:W-:-:S05]  /*06a0*/  VIADD R9, R5, 0x20 ;  /* 0x0000002005097836 */ /* 0x000fca0000000000 */
[----:B------:R-:W-:Y:S01]  /*06b0*/  IADD3 R8, P1, PT, R2, R9, RZ ;  /* 0x0000000902087210 */ /* 0x000fe20007f3e0ff */
[----:B--2---:R0:W-:Y:S04]  /*06c0*/  STG.E.U8 desc[UR6][R12.64+0x7], R25 ;  /* 0x000007190c007986 */ /* 0x0041e8000c101106 */
[----:B------:R-:W2:Y:S01]  /*06d0*/  LDG.E.U8 R15, desc[UR6][R6.64] ;  /* 0x00000006060f7981 */ /* 0x000ea2000c1e1100 */
        /* <DEDUP_REMOVED lines=8> */
[----:B0-----:R-:W4:Y:S04]  /*0760*/  LDG.E.U8 R13, desc[UR6][R6.64+0x4] ;  /* 0x00000406060d7981 */ /* 0x001f28000c1e1100 */
[----:B----4-:R3:W-:Y:S04]  /*0770*/  STG.E.U8 desc[UR6][R8.64+0x4], R13 ;  /* 0x0000040d08007986 */ /* 0x0107e8000c101106 */
[----:B------:R-:W4:Y:S04]  /*0780*/  LDG.E.U8 R21, desc[UR6][R6.64+0x5] ;  /* 0x0000050606157981 */ /* 0x000f28000c1e1100 */
[----:B----4-:R3:W-:Y:S04]  /*0790*/  STG.E.U8 desc[UR6][R8.64+0x5], R21 ;  /* 0x0000051508007986 */ /* 0x0107e8000c101106 */
[----:B--2---:R-:W2:Y:S01]  /*07a0*/  LDG.E.U8 R15, desc[UR6][R6.64+0x6] ;  /* 0x00000606060f7981 */ /* 0x004ea2000c1e1100 */
[----:B------:R-:W-:-:S05]  /*07b0*/  VIADD R5, R5, 0x28 ;  /* 0x0000002805057836 */ /* 0x000fca0000000000 */
[----:B------:R-:W-:Y:S01]  /*07c0*/  ISETP.NE.AND P1, PT, R5, 0x3e8, PT ;  /* 0x000003e80500780c */ /* 0x000fe20003f25270 */
[----:B--2---:R3:W-:Y:S04]  /*07d0*/  STG.E.U8 desc[UR6][R8.64+0x6], R15 ;  /* 0x0000060f08007986 */ /* 0x0047e8000c101106 */
[----:B-1----:R-:W2:Y:S04]  /*07e0*/  LDG.E.U8 R17, desc[UR6][R6.64+0x7] ;  /* 0x0000070606117981 */ /* 0x002ea8000c1e1100 */
[----:B--2---:R3:W-:Y:S04]  /*07f0*/  STG.E.U8 desc[UR6][R8.64+0x7], R17 ;  /* 0x0000071108007986 */ /* 0x0047e8000c101106 */
[----:B------:R-:W-:Y:S05]  /*0800*/  @P1 BRA `(.L_x_112) ;  /* 0xfffffff800401947 */ /* 0x000fea000383ffff */
[----:B------:R-:W-:Y:S05]  /*0810*/  @P0 BRA `(.L_x_113) ;  /* 0xfffffff800080947 */ /* 0x000fea000383ffff */
[----:B------:R-:W-:-:S07]  /*0820*/  IMAD.MOV.U32 R0, RZ, RZ, RZ ;  /* 0x000000ffff007224 */ /* 0x000fce00078e00ff */
.L_x_115:
[----:B01----:R-:W0:Y:S08]  /*0830*/  LDC.64 R2, c[0x4][0x10] ;  /* 0x01000400ff027b82 */ /* 0x003e300000000a00 */
[----:B------:R-:W1:Y:S08]  /*0840*/  LDC.64 R4, c[0x4][0x18] ;  /* 0x01000600ff047b82 */ /* 0x000e700000000a00 */
[----:B------:R-:W2:Y:S01]  /*0850*/  LDC.64 R6, c[0x4][0xd0] ;  /* 0x01003400ff067b82 */ /* 0x000ea20000000a00 */
[----:B0-----:R-:W-:-:S07]  /*0860*/  IMAD.WIDE.U32 R2, R0, 0x8, R2 ;  /* 0x0000000800027825 */ /* 0x001fce00078e0002 */
[----:B---3--:R-:W0:Y:S01]  /*0870*/  LDC.64 R8, c[0x4][0x20] ;  /* 0x01000800ff087b82 */ /* 0x008e220000000a00 */
[----:B------:R3:W5:Y:S01]  /*0880*/  LDG.E.64 R14, desc[UR6][R2.64] ;  /* 0x00000006020e7981 */ /* 0x000762000c1e1b00 */
[----:B-1----:R-:W-:-:S05]  /*0890*/  IMAD.WIDE.U32 R4, R0, 0x8, R4 ;  /* 0x0000000800047825 */ /* 0x002fca00078e0004 */
[----:B------:R3:W5:Y:S01]  /*08a0*/  LDG.E.64 R12, desc[UR6][R4.64] ;  /* 0x00000006040c7981 */ /* 0x000762000c1e1b00 */
[----:B--2---:R-:W-:-:S04]  /*08b0*/  IMAD.WIDE.U32 R6, R0, 0x3e8, R6 ;  /* 0x000003e800067825 */ /* 0x004fc800078e0006 */
[----:B0-----:R-:W-:Y:S01]  /*08c0*/  IMAD.WIDE.U32 R8, R0, 0x1f40, R8 ;  /* 0x00001f4000087825 */ /* 0x001fe200078e0008 */
[----:B------:R-:W-:-:S03]  /*08d0*/  IADD3 R6, P1, PT, R6, 0x3, RZ ;  /* 0x0000000306067810 */ /* 0x000fc60007f3e0ff */
[----:B------:R-:W-:Y:S01]  /*08e0*/  VIADD R0, R0, 0x1 ;  /* 0x0000000100007836 */ /* 0x000fe20000000000 */
[----:B------:R-:W-:Y:S01]  /*08f0*/  IADD3 R8, P2, PT, R8, 0x20, RZ ;  /* 0x0000002008087810 */ /* 0x000fe20007f5e0ff */
[----:B------:R-:W-:-:S03]  /*0900*/  IMAD.X R7, RZ, RZ, R7, P1 ;  /* 0x000000ffff077224 */ /* 0x000fc600008e0607 */
[----:B------:R-:W-:Y:S01]  /*0910*/  ISETP.NE.AND P0, PT, R0, 0x100, PT ;  /* 0x000001000000780c */ /* 0x000fe20003f05270 */
[----:B------:R-:W-:Y:S01]  /*0920*/  IMAD.X R9, RZ, RZ, R9, P2 ;  /* 0x000000ffff097224 */ /* 0x000fe200010e0609 */
[----:B---3--:R-:W-:-:S11]  /*0930*/  UMOV UR4, URZ ;  /* 0x000000ff00047c82 */ /* 0x008fd60008000000 */
.L_x_114:
[----:B------:R-:W2:Y:S01]  /*0940*/  LDG.E.U8 R18, desc[UR6][R6.64+-0x3] ;  /* 0xfffffd0606127981 */ /* 0x000ea2000c1e1100 */
[----:B------:R-:W-:Y:S01]  /*0950*/  UMOV UR10, 0x2de00d2 ;  /* 0x02de00d2000a7882 */ /* 0x000fe20000000000 */
[----:B------:R-:W-:Y:S01]  /*0960*/  UMOV UR11, 0x3fed8a09 ;  /* 0x3fed8a09000b7882 */ /* 0x000fe20000000000 */
[----:B------:R-:W-:Y:S01]  /*0970*/  UMOV UR8, 0x63f14120 ;  /* 0x63f1412000087882 */ /* 0x000fe20000000000 */
[----:B------:R-:W-:Y:S01]  /*0980*/  UMOV UR9, 0x3fef5dcc ;  /* 0x3fef5dcc00097882 */ /* 0x000fe20000000000 */
[----:B-----5:R-:W-:Y:S02]  /*0990*/  DMUL R12, R12, UR10 ;  /* 0x0000000a0c0c7c28 */ /* 0x020fe40008000000 */
[----:B------:R-:W-:-:S06]  /*09a0*/  DMUL R14, R14, UR8 ;  /* 0x000000080e0e7c28 */ /* 0x000fcc0008000000 */
[----:B0-----:R-:W-:Y:S02]  /*09b0*/  DADD R16, R12, 1 ;  /* 0x3ff000000c107429 */ /* 0x001fe40000000000 */
[----:B------:R-:W-:Y:S01]  /*09c0*/  DADD R10, R14, 1 ;  /* 0x3ff000000e0a7429 */ /* 0x000fe20000000000 */
[----:B--2---:R-:W-:-:S07]  /*09d0*/  ISETP.NE.AND P1, PT, R18, 0x1, PT ;  /* 0x000000011200780c */ /* 0x004fce0003f25270 */
[----:B------:R-:W-:Y:S02]  /*09e0*/  FSEL R12, R16, R12, !P1 ;  /* 0x0000000c100c7208 */ /* 0x000fe40004800000 */
[----:B------:R-:W-:Y:S02]  /*09f0*/  FSEL R13, R17, R13, !P1 ;  /* 0x0000000d110d7208 */ /* 0x000fe40004800000 */
[----:B------:R-:W-:Y:S01]  /*0a00*/  FSEL R14, R10, R14, !P1 ;  /* 0x0000000e0a0e7208 */ /* 0x000fe20004800000 */
[----:B------:R-:W-:Y:S01]  /*0a10*/  IMAD.MOV.U32 R10, RZ, RZ, R8 ;  /* 0x000000ffff0a7224 */ /* 0x000fe200078e0008 */
[----:B------:R-:W-:Y:S01]  /*0a20*/  FSEL R15, R11, R15, !P1 ;  /* 0x0000000f0b0f7208 */ /* 0x000fe20004800000 */
[----:B------:R-:W-:-:S05]  /*0a30*/  IMAD.MOV.U32 R11, RZ, RZ, R9 ;  /* 0x000000ffff0b7224 */ /* 0x000fca00078e0009 */
[----:B------:R-:W-:-:S07]  /*0a40*/  DADD R16, -R12, R14 ;  /* 0x000000000c107229 */ /* 0x000fce000000010e */
[----:B------:R0:W-:Y:S04]  /*0a50*/  STG.E.64 desc[UR6][R10.64+-0x20], R16 ;  /* 0xffffe0100a007986 */ /* 0x0001e8000c101b06 */
[----:B------:R-:W2:Y:S01]  /*0a60*/  LDG.E.U8 R20, desc[UR6][R6.64+-0x2] ;  /* 0xfffffe0606147981 */ /* 0x000ea2000c1e1100 */
[----:B------:R-:W-:Y:S02]  /*0a70*/  DMUL R12, R12, UR10 ;  /* 0x0000000a0c0c7c28 */ /* 0x000fe40008000000 */
[----:B------:R-:W-:-:S06]  /*0a80*/  DMUL R14, R14, UR8 ;  /* 0x000000080e0e7c28 */ /* 0x000fcc0008000000 */
[----:B------:R-:W-:Y:S02]  /*0a90*/  DADD R18, R12, 1 ;  /* 0x3ff000000c127429 */ /* 0x000fe40000000000 */
[----:B------:R-:W-:Y:S01]  /*0aa0*/  DADD R8, R14, 1 ;  /* 0x3ff000000e087429 */ /* 0x000fe20000000000 */
[----:B--2---:R-:W-:-:S07]  /*0ab0*/  ISETP.NE.AND P1, PT, R20, 0x1, PT ;  /* 0x000000011400780c */ /* 0x004fce0003f25270 */
[----:B------:R-:W-:Y:S02]  /*0ac0*/  FSEL R12, R18, R12, !P1 ;  /* 0x0000000c120c7208 */ /* 0x000fe40004800000 */
[----:B------:R-:W-:Y:S02]  /*0ad0*/  FSEL R13, R19, R13, !P1 ;  /* 0x0000000d130d7208 */ /* 0x000fe40004800000 */
[----:B------:R-:W-:Y:S02]  /*0ae0*/  FSEL R8, R8, R14, !P1 ;  /* 0x0000000e08087208 */ /* 0x000fe40004800000 */
[----:B------:R-:W-:-:S06]  /*0af0*/  FSEL R9, R9, R15, !P1 ;  /* 0x0000000f09097208 */ /* 0x000fcc0004800000 */
[----:B------:R-:W-:-:S07]  /*0b00*/  DADD R14, -R12, R8 ;  /* 0x000000000c0e7229 */ /* 0x000fce0000000108 */
[----:B------:R1:W-:Y:S04]  /*0b10*/  STG.E.64 desc[UR6][R10.64+-0x18], R14 ;  /* 0xffffe80e0a007986 */ /* 0x0003e8000c101b06 */
[----:B------:R-:W2:Y:S01]  /*0b20*/  LDG.E.U8 R20, desc[UR6][R6.64+-0x1] ;  /* 0xffffff0606147981 */ /* 0x000ea2000c1e1100 */
[----:B------:R-:W-:Y:S02]  /*0b30*/  DMUL R12, R12, UR10 ;  /* 0x0000000a0c0c7c28 */ /* 0x000fe40008000000 */
[----:B------:R-:W-:-:S06]  /*0b40*/  DMUL R8, R8, UR8 ;  /* 0x0000000808087c28 */ /* 0x000fcc0008000000 */
[----:B------:R-:W-:Y:S02]  /*0b50*/  DADD R18, R12, 1 ;  /* 0x3ff000000c127429 */ /* 0x000fe40000000000 */
[----:B0-----:R-:W-:Y:S01]  /*0b60*/  DADD R16, R8, 1 ;  /* 0x3ff0000008107429 */ /* 0x001fe20000000000 */
[----:B--2---:R-:W-:-:S07]  /*0b70*/  ISETP.NE.AND P1, PT, R20, 0x1, PT ;  /* 0x000000011400780c */ /* 0x004fce0003f25270 */
[----:B------:R-:W-:Y:S02]  /*0b80*/  FSEL R12, R18, R12, !P1 ;  /* 0x0000000c120c7208 */ /* 0x000fe40004800000 */
[----:B------:R-:W-:Y:S02]  /*0b90*/  FSEL R13, R19, R13, !P1 ;  /* 0x0000000d130d7208 */ /* 0x000fe40004800000 */
[----:B------:R-:W-:Y:S02]  /*0ba0*/  FSEL R8, R16, R8, !P1 ;  /* 0x0000000810087208 */ /* 0x000fe40004800000 */
[----:B------:R-:W-:-:S06]  /*0bb0*/  FSEL R9, R17, R9, !P1 ;  /* 0x0000000911097208 */ /* 0x000fcc0004800000 */
[----:B-1----:R-:W-:-:S07]  /*0bc0*/  DADD R14, -R12, R8 ;  /* 0x000000000c0e7229 */ /* 0x002fce0000000108 */
        /* <DEDUP_REMOVED lines=11> */
[----:B0-----:R-:W-:-:S07]  /*0c80*/  DADD R14, -R12, R8 ;  /* 0x000000000c0e7229 */ /* 0x001fce0000000108 */
        /* <DEDUP_REMOVED lines=38> */
[----:B------:R-:W-:Y:S01]  /*0ef0*/  DMUL R12, R12, UR10 ;  /* 0x0000000a0c0c7c28 */ /* 0x000fe20008000000 */
[----:B------:R-:W-:Y:S01]  /*0f00*/  UIADD3 UR4, UPT, UPT, UR4, 0x8, URZ ;  /* 0x0000000804047890 */ /* 0x000fe2000fffe0ff */
[----:B------:R-:W-:-:S03]  /*0f10*/  DMUL R8, R8, UR8 ;  /* 0x0000000808087c28 */ /* 0x000fc60008000000 */
[----:B------:R-:W-:-:S03]  /*0f20*/  UISETP.NE.AND UP0, UPT, UR4, 0x3e8, UPT ;  /* 0x000003e80400788c */ /* 0x000fc6000bf05270 */
[----:B------:R-:W-:Y:S02]  /*0f30*/  DADD R18, R12, 1 ;  /* 0x3ff000000c127429 */ /* 0x000fe40000000000 */
[----:B0-----:R-:W-:Y:S01]  /*0f40*/  DADD R14, R8, 1 ;  /* 0x3ff00000080e7429 */ /* 0x001fe20000000000 */
[----:B--2---:R-:W-:-:S07]  /*0f50*/  ISETP.NE.AND P1, PT, R20, 0x1, PT ;  /* 0x000000011400780c */ /* 0x004fce0003f25270 */
[----:B------:R-:W-:Y:S02]  /*0f60*/  FSEL R12, R18, R12, !P1 ;  /* 0x0000000c120c7208 */ /* 0x000fe40004800000 */
[----:B------:R-:W-:Y:S02]  /*0f70*/  FSEL R13, R19, R13, !P1 ;  /* 0x0000000d130d7208 */ /* 0x000fe40004800000 */
[----:B------:R-:W-:Y:S02]  /*0f80*/  FSEL R14, R14, R8, !P1 ;  /* 0x000000080e0e7208 */ /* 0x000fe40004800000 */
[----:B------:R-:W-:Y:S02]  /*0f90*/  FSEL R15, R15, R9, !P1 ;  /* 0x000000090f0f7208 */ /* 0x000fe40004800000 */
[----:B------:R-:W-:Y:S02]  /*0fa0*/  IADD3 R6, P1, PT, R6, 0x8, RZ ;  /* 0x0000000806067810 */ /* 0x000fe40007f3e0ff */
[----:B------:R-:W-:-:S02]  /*0fb0*/  IADD3 R8, P2, PT, R10, 0x40, RZ ;  /* 0x000000400a087810 */ /* 0x000fc40007f5e0ff */
[----:B-1----:R-:W-:Y:S01]  /*0fc0*/  DADD R16, -R12, R14 ;  /* 0x000000000c107229 */ /* 0x002fe2000000010e */
[----:B------:R-:W-:Y:S02]  /*0fd0*/  IMAD.X R7, RZ, RZ, R7, P1 ;  /* 0x000000ffff077224 */ /* 0x000fe400008e0607 */
[----:B------:R-:W-:-:S04]  /*0fe0*/  IMAD.X R9, RZ, RZ, R11, P2 ;  /* 0x000000ffff097224 */ /* 0x000fc800010e060b */
[----:B------:R0:W-:Y:S01]  /*0ff0*/  STG.E.64 desc[UR6][R10.64+0x18], R16 ;  /* 0x000018100a007986 */ /* 0x0001e2000c101b06 */
[----:B------:R-:W-:Y:S05]  /*1000*/  BRA.U UP0, `(.L_x_114) ;  /* 0xfffffff9004c7547 */ /* 0x000fea000b83ffff */
[----:B------:R1:W-:Y:S04]  /*1010*/  STG.E.64 desc[UR6][R2.64], R14 ;  /* 0x0000000e02007986 */ /* 0x0003e8000c101b06 */
[----:B------:R1:W-:Y:S01]  /*1020*/  STG.E.64 desc[UR6][R4.64], R12 ;  /* 0x0000000c04007986 */ /* 0x0003e2000c101b06 */
[----:B------:R-:W-:Y:S05]  /*1030*/  @P0 BRA `(.L_x_115) ;  /* 0xfffffff400fc0947 */ /* 0x000fea000383ffff */
[----:B------:R-:W-:Y:S05]  /*1040*/  EXIT ;  /* 0x000000000000794d */ /* 0x000fea0003800000 */
.L_x_116:
        /* <DEDUP_REMOVED lines=11> */
.L_x_149:


//--------------------- .text._Z14img_readKernelPi --------------------------
	.section	.text._Z14img_readKernelPi,"ax",@progbits
	.align	128
        .global         _Z14img_readKernelPi
        .type           _Z14img_readKernelPi,@function
        .size           _Z14img_readKernelPi,(.L_x_150 - _Z14img_readKernelPi)
        .other          _Z14img_readKernelPi,@"STO_CUDA_ENTRY STV_DEFAULT"
_Z14img_readKernelPi:
.text._Z14img_readKernelPi:
[----:B------:R-:W-:Y:S01]  /*0000*/  LDC R1, c[0x0][0x37c] ;  /* 0x0000df00ff017b82 */ /* 0x000fe20000000800 */
[----:B------:R-:W0:Y:S01]  /*0010*/  LDCU.64 UR4, c[0x0][0x380] ;  /* 0x00007000ff0477ac */ /* 0x000e220008000a00 */
[----:B------:R-:W-:Y:S01]  /*0020*/  IMAD.MOV.U32 R0, RZ, RZ, RZ ;  /* 0x000000ffff007224 */ /* 0x000fe200078e00ff */
[----:B------:R-:W1:Y:S01]  /*0030*/  LDCU.64 UR8, c[0x0][0x358] ;  /* 0x00006b00ff0877ac */ /* 0x000e620008000a00 */
[----:B0-----:R-:W-:-:S04]  /*0040*/  UIADD3 UR4, UP0, UPT, UR4, 0x8, URZ ;  /* 0x0000000804047890 */ /* 0x001fc8000ff1e0ff */
[----:B-1----:R-:W-:-:S12]  /*0050*/  UIADD3.X UR5, UPT, UPT, URZ, UR5, URZ, UP0, !UPT ;  /* 0x00000005ff057290 */ /* 0x002fd800087fe4ff */
.L_x_118:
[----:B------:R-:W-:Y:S01]  /*0060*/  MOV R3, UR5 ;  /* 0x0000000500037c02 */ /* 0x000fe20008000f00 */
[----:B------:R-:W-:Y:S01]  /*0070*/  IMAD.U32 R2, RZ, RZ, UR4 ;  /* 0x00000004ff027e24 */ /* 0x000fe2000f8e00ff */
[----:B-1----:R-:W0:Y:S03]  /*0080*/  LDC.64 R4, c[0x4][RZ] ;  /* 0x01000000ff047b82 */ /* 0x002e260000000a00 */
[----:B------:R-:W-:-:S05]  /*0090*/  IMAD.WIDE.U32 R2, R0, 0xc44, R2 ;  /* 0x00000c4400027825 */ /* 0x000fca00078e0002 */
[----:B------:R-:W2:Y:S01]  /*00a0*/  LDG.E R7, desc[UR8][R2.64+-0x8] ;  /* 0xfffff80802077981 */ /* 0x000ea2000c1e1900 */
[----:B0-----:R-:W-:-:S05]  /*00b0*/  IMAD.WIDE.U32 R4, R0, 0xc44, R4 ;  /* 0x00000c4400047825 */ /* 0x001fca00078e0004 */
[----:B--2---:R0:W-:Y:S04]  /*00c0*/  STG.E desc[UR8][R4.64], R7 ;  /* 0x0000000704007986 */ /* 0x0041e8000c101908 */
[----:B------:R-:W2:Y:S04]  /*00d0*/  LDG.E R9, desc[UR8][R2.64+-0x4] ;  /* 0xfffffc0802097981 */ /* 0x000ea8000c1e1900 */
[----:B--2---:R1:W-:Y:S04]  /*00e0*/  STG.E desc[UR8][R4.64+0x4], R9 ;  /* 0x0000040904007986 */ /* 0x0043e8000c101908 */
[----:B------:R-:W2:Y:S04]  /*00f0*/  LDG.E R11, desc[UR8][R2.64] ;  /* 0x00000008020b7981 */ /* 0x000ea8000c1e1900 */
[----:B--2---:R2:W-:Y:S04]  /*0100*/  STG.E desc[UR8][R4.64+0x8], R11 ;  /* 0x0000080b04007986 */ /* 0x0045e8000c101908 */
[----:B------:R-:W3:Y:S04]  /*0110*/  LDG.E R13, desc[UR8][R2.64+0x4] ;  /* 0x00000408020d7981 */ /* 0x000ee8000c1e1900 */
[----:B---3--:R3:W-:Y:S04]  /*0120*/  STG.E desc[UR8][R4.64+0xc], R13 ;  /* 0x00000c0d04007986 */ /* 0x0087e8000c101908 */
[----:B------:R-:W4:Y:S04]  /*0130*/  LDG.E R15, desc[UR8][R2.64+0x8] ;  /* 0x00000808020f7981 */ /* 0x000f28000c1e1900 */
[----:B----4-:R4:W-:Y:S04]  /*0140*/  STG.E desc[UR8][R4.64+0x10], R15 ;  /* 0x0000100f04007986 */ /* 0x0109e8000c101908 */
[----:B------:R-:W5:Y:S04]  /*0150*/  LDG.E R17, desc[UR8][R2.64+0xc] ;  /* 0x00000c0802117981 */ /* 0x000f68000c1e1900 */
[----:B-----5:R5:W-:Y:S04]  /*0160*/  STG.E desc[UR8][R4.64+0x14], R17 ;  /* 0x0000141104007986 */ /* 0x020be8000c101908 */
[----:B0-----:R-:W2:Y:S04]  /*0170*/  LDG.E R7, desc[UR8][R2.64+0x10] ;  /* 0x0000100802077981 */ /* 0x001ea8000c1e1900 */
[----:B--2---:R0:W-:Y:S04]  /*0180*/  STG.E desc[UR8][R4.64+0x18], R7 ;  /* 0x0000180704007986 */ /* 0x0041e8000c101908 */
[----:B-1----:R-:W2:Y:S04]  /*0190*/  LDG.E R9, desc[UR8][R2.64+0x14] ;  /* 0x0000140802097981 */ /* 0x002ea8000c1e1900 */
[----:B--2---:R1:W-:Y:S04]  /*01a0*/  STG.E desc[UR8][R4.64+0x1c], R9 ;  /* 0x00001c0904007986 */ /* 0x0043e8000c101908 */
[----:B------:R-:W2:Y:S04]  /*01b0*/  LDG.E R11, desc[UR8][R2.64+0x18] ;  /* 0x00001808020b7981 */ /* 0x000ea8000c1e1900 */
[----:B--2---:R2:W-:Y:S04]  /*01c0*/  STG.E desc[UR8][R4.64+0x20], R11 ;  /* 0x0000200b04007986 */ /* 0x0045e8000c101908 */
[----:B---3--:R-:W3:Y:S04]  /*01d0*/  LDG.E R13, desc[UR8][R2.64+0x1c] ;  /* 0x00001c08020d7981 */ /* 0x008ee8000c1e1900 */
[----:B---3--:R3:W-:Y:S04]  /*01e0*/  STG.E desc[UR8][R4.64+0x24], R13 ;  /* 0x0000240d04007986 */ /* 0x0087e8000c101908 */
[----:B----4-:R-:W4:Y:S04]  /*01f0*/  LDG.E R15, desc[UR8][R2.64+0x20] ;  /* 0x00002008020f7981 */ /* 0x010f28000c1e1900 */
[----:B----4-:R4:W-:Y:S04]  /*0200*/  STG.E desc[UR8][R4.64+0x28], R15 ;  /* 0x0000280f04007986 */ /* 0x0109e8000c101908 */
[----:B-----5:R-:W5:Y:S04]  /*0210*/  LDG.E R17, desc[UR8][R2.64+0x24] ;  /* 0x0000240802117981 */ /* 0x020f68000c1e1900 */
[----:B-----5:R5:W-:Y:S04]  /*0220*/  STG.E desc[UR8][R4.64+0x2c], R17 ;  /* 0x00002c1104007986 */ /* 0x020be8000c101908 */
[----:B0-----:R-:W2:Y:S04]  /*0230*/  LDG.E R7, desc[UR8][R2.64+0x28] ;  /* 0x0000280802077981 */ /* 0x001ea8000c1e1900 */
[----:B--2---:R0:W-:Y:S04]  /*0240*/  STG.E desc[UR8][R4.64+0x30], R7 ;  /* 0x0000300704007986 */ /* 0x0041e8000c101908 */
[----:B-1----:R-:W2:Y:S04]  /*0250*/  LDG.E R9, desc[UR8][R2.64+0x2c] ;  /* 0x00002c0802097981 */ /* 0x002ea8000c1e1900 */
[----:B--2---:R1:W-:Y:S04]  /*0260*/  STG.E desc[UR8][R4.64+0x34], R9 ;  /* 0x0000340904007986 */ /* 0x0043e8000c101908 */
[----:B------:R-:W2:Y:S04]  /*0270*/  LDG.E R11, desc[UR8][R2.64+0x30] ;  /* 0x00003008020b7981 */ /* 0x000ea8000c1e1900 */
[----:B--2---:R1:W-:Y:S04]  /*0280*/  STG.E desc[UR8][R4.64+0x38], R11 ;  /* 0x0000380b04007986 */ /* 0x0043e8000c101908 */
[----:B---3--:R-:W2:Y:S04]  /*0290*/  LDG.E R13, desc[UR8][R2.64+0x34] ;  /* 0x00003408020d7981 */ /* 0x008ea8000c1e1900 */
[----:B--2---:R1:W-:Y:S04]  /*02a0*/  STG.E desc[UR8][R4.64+0x3c], R13 ;  /* 0x00003c0d04007986 */ /* 0x0043e8000c101908 */
[----:B----4-:R-:W2:Y:S01]  /*02b0*/  LDG.E R15, desc[UR8][R2.64+0x38] ;  /* 0x00003808020f7981 */ /* 0x010ea2000c1e1900 */
[----:B------:R-:W-:Y:S01]  /*02c0*/  VIADD R0, R0, 0x1 ;  /* 0x0000000100007836 */ /* 0x000fe20000000000 */
[----:B------:R-:W-:Y:S01]  /*02d0*/  IADD3 R6, P2, PT, R4, 0x48, RZ ;  /* 0x0000004804067810 */ /* 0x000fe20007f5e0ff */
[----:B------:R-:W-:Y:S01]  /*02e0*/  UMOV UR6, 0x10 ;  /* 0x0000001000067882 */ /* 0x000fe20000000000 */
[----:B------:R-:W-:-:S02]  /*02f0*/  IADD3 R8, P1, PT, R2, 0x40, RZ ;  /* 0x0000004002087810 */ /* 0x000fc40007f3e0ff */
[----:B------:R-:W-:Y:S01]  /*0300*/  ISETP.NE.AND P0, PT, R0, 0x2710, PT ;  /* 0x000027100000780c */ /* 0x000fe20003f05270 */
[----:B-----5:R-:W-:Y:S01]  /*0310*/  IMAD.X R17, RZ, RZ, R5, P2 ;  /* 0x000000ffff117224 */ /* 0x020fe200010e0605 */
[----:B0-----:R-:W-:Y:S01]  /*0320*/  IADD3.X R7, PT, PT, RZ, R3, RZ, P1, !PT ;  /* 0x00000003ff077210 */ /* 0x001fe20000ffe4ff */
[----:B--2---:R1:W-:Y:S10]  /*0330*/  STG.E desc[UR8][R4.64+0x40], R15 ;  /* 0x0000400f04007986 */ /* 0x0043f4000c101908 */
.L_x_117:
[----:B------:R-:W-:Y:S01]  /*0340*/  MOV R2, R8 ;  /* 0x0000000800027202 */ /* 0x000fe20000000f00 */
[----:B------:R-:W-:-:S05]  /*0350*/  IMAD.MOV.U32 R3, RZ, RZ, R7 ;  /* 0x000000ffff037224 */ /* 0x000fca00078e0007 */
[----:B------:R-:W2:Y:S01]  /*0360*/  LDG.E R7, desc[UR8][R2.64+-0x4] ;  /* 0xfffffc0802077981 */ /* 0x000ea2000c1e1900 */
[----:B-1----:R-:W-:Y:S01]  /*0370*/  MOV R4, R6 ;  /* 0x0000000600047202 */ /* 0x002fe20000000f00 */
[----:B------:R-:W-:-:S05]  /*0380*/  IMAD.MOV.U32 R5, RZ, RZ, R17 ;  /* 0x000000ffff057224 */ /* 0x000fca00078e0011 */
        /* <DEDUP_REMOVED lines=116> */
[----:B----4-:R-:W-:Y:S04]  /*0ad0*/  STG.E desc[UR8][R4.64+0xe4], R15 ;  /* 0x0000e40f04007986 */ /* 0x010fe8000c101908 */
[----:B-----5:R-:W4:Y:S04]  /*0ae0*/  LDG.E R17, desc[UR8][R2.64+0xe8] ;  /* 0x0000e80802117981 */ /* 0x020f28000c1e1900 */
[----:B----4-:R4:W-:Y:S04]  /*0af0*/  STG.E desc[UR8][R4.64+0xe8], R17 ;  /* 0x0000e81104007986 */ /* 0x0109e8000c101908 */
[----:B0-----:R-:W5:Y:S04]  /*0b00*/  LDG.E R7, desc[UR8][R2.64+0xec] ;  /* 0x0000ec0802077981 */ /* 0x001f68000c1e1900 */
[----:B-----5:R0:W-:Y:S04]  /*0b10*/  STG.E desc[UR8][R4.64+0xec], R7 ;  /* 0x0000ec0704007986 */ /* 0x0201e8000c101908 */
[----:B-1----:R-:W5:Y:S04]  /*0b20*/  LDG.E R9, desc[UR8][R2.64+0xf0] ;  /* 0x0000f00802097981 */ /* 0x002f68000c1e1900 */
[----:B-----5:R1:W-:Y:S04]  /*0b30*/  STG.E desc[UR8][R4.64+0xf0], R9 ;  /* 0x0000f00904007986 */ /* 0x0203e8000c101908 */
[----:B--2---:R-:W2:Y:S04]  /*0b40*/  LDG.E R11, desc[UR8][R2.64+0xf4] ;  /* 0x0000f408020b7981 */ /* 0x004ea8000c1e1900 */
[----:B--2---:R1:W-:Y:S04]  /*0b50*/  STG.E desc[UR8][R4.64+0xf4], R11 ;  /* 0x0000f40b04007986 */ /* 0x0043e8000c101908 */
[----:B---3--:R-:W2:Y:S01]  /*0b60*/  LDG.E R13, desc[UR8][R2.64+0xf8] ;  /* 0x0000f808020d7981 */ /* 0x008ea2000c1e1900 */
[----:B------:R-:W-:Y:S01]  /*0b70*/  UIADD3 UR6, UPT, UPT, UR6, 0x40, URZ ;  /* 0x0000004006067890 */ /* 0x000fe2000fffe0ff */
[----:B------:R-:W-:-:S02]  /*0b80*/  IADD3 R6, P2, PT, R4, 0x100, RZ ;  /* 0x0000010004067810 */ /* 0x000fc40007f5e0ff */
[----:B------:R-:W-:Y:S01]  /*0b90*/  IADD3 R8, P1, PT, R2, 0x100, RZ ;  /* 0x0000010002087810 */ /* 0x000fe20007f3e0ff */
[----:B------:R-:W-:Y:S02]  /*0ba0*/  UISETP.NE.AND UP0, UPT, UR6, 0x310, UPT ;  /* 0x000003100600788c */ /* 0x000fe4000bf05270 */
[----:B----4-:R-:W-:Y:S01]  /*0bb0*/  IMAD.X R17, RZ, RZ, R5, P2 ;  /* 0x000000ffff117224 */ /* 0x010fe200010e0605 */
[----:B0-----:R-:W-:Y:S01]  /*0bc0*/  IADD3.X R7, PT, PT, RZ, R3, RZ, P1, !PT ;  /* 0x00000003ff077210 */ /* 0x001fe20000ffe4ff */
[----:B--2---:R1:W-:Y:S05]  /*0bd0*/  STG.E desc[UR8][R4.64+0xf8], R13 ;  /* 0x0000f80d04007986 */ /* 0x0043ea000c101908 */
[----:B------:R-:W-:Y:S05]  /*0be0*/  BRA.U UP0, `(.L_x_117) ;  /* 0xfffffff500d47547 */ /* 0x000fea000b83ffff */
[----:B------:R-:W-:Y:S05]  /*0bf0*/  @P0 BRA `(.L_x_118) ;  /* 0xfffffff400180947 */ /* 0x000fea000383ffff */
[----:B------:R-:W-:Y:S05]  /*0c00*/  EXIT ;  /* 0x000000000000794d */ /* 0x000fea0003800000 */
.L_x_119:
        /* <DEDUP_REMOVED lines=15> */
.L_x_150:


//--------------------- .nv.global.init           --------------------------
	.section	.nv.global.init,"aw",@progbits
.nv.global.init:
	.type		$str$1,@object
	.size		$str$1,($str - $str$1)
$str$1:
        /*0000*/ 	.byte	0x6d, 0x61, 0x74, 0x63, 0x68, 0x3d, 0x25, 0x64, 0x0a, 0x00
	.type		$str,@object
	.size		$str,($str$3 - $str)
$str:
        /*000a*/ 	.byte	0x69, 0x6d, 0x67, 0x3d, 0x25, 0x64, 0x20, 0x6d, 0x61, 0x78, 0x3d, 0x25, 0x64, 0x2c, 0x20, 0x69
        /*001a*/ 	.byte	0x6e, 0x64, 0x3d, 0x25, 0x64, 0x2c, 0x20, 0x6d, 0x61, 0x78, 0x32, 0x3d, 0x25, 0x64, 0x2c, 0x69
        /*002a*/ 	.byte	0x6e, 0x64, 0x32, 0x3d, 0x25, 0x64, 0x2c, 0x20, 0x6f, 0x6e, 0x6f, 0x66, 0x66, 0x3d, 0x25, 0x66
        /*003a*/ 	.byte	0x0a, 0x00
	.type		$str$3,@object
	.size		$str$3,($str$2 - $str$3)
$str$3:
        /*003c*/ 	.byte	0x6d, 0x61, 0x78, 0x5f, 0x63, 0x6f, 0x72, 0x72, 0x3d, 0x25, 0x65, 0x2c, 0x20, 0x69, 0x6e, 0x64
        /*004c*/ 	.byte	0x5f, 0x6d, 0x61, 0x78, 0x3d, 0x25, 0x64, 0x2c, 0x20, 0x6c, 0x61, 0x62, 0x65, 0x6c, 0x3d, 0x25
        /*005c*/ 	.byte	0x64, 0x2c, 0x20, 0x6d, 0x61, 0x74, 0x63, 0x68, 0x5f, 0x63, 0x6f, 0x72, 0x72, 0x3d, 0x25, 0x64
        /*006c*/ 	.byte	0x0a, 0x00
	.type		$str$2,@object
	.size		$str$2,(.L_46 - $str$2)
$str$2:
        /*006e*/ 	.byte	0x6b, 0x3d, 0x25, 0x64, 0x2c, 0x20, 0x6f, 0x75, 0x70, 0x75, 0x74, 0x3d, 0x25, 0x64, 0x20, 0x64
        /*007e*/ 	.byte	0x69, 0x64, 0x20, 0x6e, 0x6f, 0x74, 0x20, 0x6d, 0x61, 0x74, 0x63, 0x68, 0x20, 0x77, 0x69, 0x74
        /*008e*/ 	.byte	0x68, 0x20, 0x6c, 0x61, 0x62, 0x65, 0x6c, 0x25, 0x64, 0x20, 0x77, 0x69, 0x74, 0x68, 0x20, 0x6d
        /*009e*/ 	.byte	0x61, 0x78, 0x5f, 0x63, 0x6f, 0x72, 0x72, 0x3d, 0x25, 0x66, 0x0a, 0x00
.L_46:


//--------------------- .nv.shared.reserved.0     --------------------------
	.section	.nv.shared.reserved.0,"aw",@nobits
	.weak		__nv_reservedSMEM_offset_0_alias
	.size		__nv_reservedSMEM_offset_0_alias, 0, 64
	.other		__nv_reservedSMEM_offset_0_alias,@"STO_CUDA_RESERVED_SHARED STV_DEFAULT"
__nv_reservedSMEM_offset_0_alias:
	.zero		0
	.zero		64


//--------------------- .nv.global                --------------------------
	.section	.nv.global,"aw",@nobits
	.align	8
.nv.global:
	.type		sum_des,@object
	.size		sum_des,(norm_des - sum_des)
sum_des:
	.zero		8
	.type		norm_des,@object
	.size		norm_des,(w_conv11 - norm_des)
norm_des:
	.zero		8
	.type		w_conv11,@object
	.size		w_conv11,(w_conv3 - w_conv11)
w_conv11:
	.zero		72
	.type		w_conv3,@object
	.size		w_conv3,(w_conv7 - w_conv3)
w_conv3:
	.zero		72
	.type		w_conv7,@object
	.size		w_conv7,(w_conv9 - w_conv7)
w_conv7:
	.zero		72
	.type		w_conv9,@object
	.size		w_conv9,(w_conv1 - w_conv9)
w_conv9:
	.zero		72
	.type		w_conv1,@object
	.size		w_conv1,(w_conv5 - w_conv1)
w_conv1:
	.zero		72
	.type		w_conv5,@object
	.size		w_conv5,(w_conv12 - w_conv5)
w_conv5:
	.zero		72
	.type		w_conv12,@object
	.size		w_conv12,(w_conv4 - w_conv12)
w_conv12:
	.zero		72
	.type		w_conv4,@object
	.size		w_conv4,(w_conv8 - w_conv4)
w_conv4:
	.zero		72
	.type		w_conv8,@object
	.size		w_conv8,(w_conv10 - w_conv8)
w_conv8:
	.zero		72
	.type		w_conv10,@object
	.size		w_conv10,(w_conv2 - w_conv10)
w_conv10:
	.zero		72
	.type		w_conv2,@object
	.size		w_conv2,(w_conv6 - w_conv2)
w_conv2:
	.zero		72
	.type		w_conv6,@object
	.size		w_conv6,(I_lat - w_conv6)
w_conv6:
	.zero		72
	.type		I_lat,@object
	.size		I_lat,(Isyn_tot - I_lat)
I_lat:
	.zero		80
	.type		Isyn_tot,@object
	.size		Isyn_tot,(norm_obs - Isyn_tot)
Isyn_tot:
	.zero		80
	.type		norm_obs,@object
	.size		norm_obs,(Vm2 - norm_obs)
norm_obs:
	.zero		80
	.type		Vm2,@object
	.size		Vm2,(sum_obs - Vm2)
Vm2:
	.zero		80
	.type		sum_obs,@object
	.size		sum_obs,(cils - sum_obs)
sum_obs:
	.zero		80
	.type		cils,@object
	.size		cils,(Isyn_lat - cils)
cils:
	.zero		80
	.type		Isyn_lat,@object
	.size		Isyn_lat,(cil - Isyn_lat)
Isyn_lat:
	.zero		80
	.type		cil,@object
	.size		cil,(total_curr - cil)
cil:
	.zero		80
	.type		total_curr,@object
	.size		total_curr,(syn1 - total_curr)
total_curr:
	.zero		640
	.type		syn1,@object
	.size		syn1,(syn1s - syn1)
syn1:
	.zero		2048
	.type		syn1s,@object
	.size		syn1s,(L_des - syn1s)
syn1s:
	.zero		2048
	.type		L_des,@object
	.size		L_des,(Vm1 - L_des)
L_des:
	.zero		8000
	.type		Vm1,@object
	.size		Vm1,(cis - Vm1)
Vm1:
	.zero		64896
	.type		cis,@object
	.size		cis,(ci - cis)
cis:
	.zero		64896
	.type		ci,@object
	.size		ci,(I_in - ci)
ci:
	.zero		64896
	.type		I_in,@object
	.size		I_in,(L_obs - I_in)
I_in:
	.zero		64896
	.type		L_obs,@object
	.size		L_obs,(Isyn - L_obs)
L_obs:
	.zero		80000
	.type		Isyn,@object
	.size		Isyn,(weight - Isyn)
Isyn:
	.zero		648960
	.type		weight,@object
	.size		weight,(syn - weight)
weight:
	.zero		648960
	.type		syn,@object
	.size		syn,(img_spks - syn)
syn:
	.zero		2048000
	.type		img_spks,@object
	.size		img_spks,(match - img_spks)
img_spks:
	.zero		6272000
	.type		match,@object
	.size		match,(match_corr - match)
match:
	.zero		4
	.type		match_corr,@object
	.size		match_corr,(ref_time2 - match_corr)
match_corr:
	.zero		4
	.type		ref_time2,@object
	.size		ref_time2,(ref_time1 - ref_time2)
ref_time2:
	.zero		40
	.type		ref_time1,@object
	.size		ref_time1,(d_imgs - ref_time1)
ref_time1:
	.zero		32448
	.type		d_imgs,@object
	.size		d_imgs,(D_op - d_imgs)
d_imgs:
	.zero		31400000
	.type		D_op,@object
	.size		D_op,(in_spk - D_op)
D_op:
	.zero		1000
	.type		in_spk,@object
	.size		in_spk,(Y_op - in_spk)
in_spk:
	.zero		8112
	.type		Y_op,@object
	.size		Y_op,(pix_spks - Y_op)
Y_op:
	.zero		10000
	.type		pix_spks,@object
	.size		pix_spks,(.L_26 - pix_spks)
pix_spks:
	.zero		256000
.L_26:


//--------------------- .nv.shared._Z11Trained_chkiPdS_ --------------------------
	.section	.nv.shared._Z11Trained_chkiPdS_,"aw",@nobits
	.sectionflags	@""
	.align	8
.nv.shared._Z11Trained_chkiPdS_:
	.zero		1168


//--------------------- .nv.constant0._Z12convKernel12i --------------------------
	.section	.nv.constant0._Z12convKernel12i,"a",@progbits
	.sectionflags	@""
	.align	4
.nv.constant0._Z12convKernel12i:
	.zero		900


//--------------------- .nv.constant0._Z12convKernel11i --------------------------
	.section	.nv.constant0._Z12convKernel11i,"a",@progbits
	.sectionflags	@""
	.align	4
.nv.constant0._Z12convKernel11i:
	.zero		900


//--------------------- .nv.constant0._Z12convKernel10i --------------------------
	.section	.nv.constant0._Z12convKernel10i,"a",@progbits
	.sectionflags	@""
	.align	4
.nv.constant0._Z12convKernel10i:
	.zero		900


//--------------------- .nv.constant0._Z11convKernel9i --------------------------
	.section	.nv.constant0._Z11convKernel9i,"a",@progbits
	.sectionflags	@""
	.align	4
.nv.constant0._Z11convKernel9i:
	.zero		900


//--------------------- .nv.constant0._Z11convKernel8i --------------------------
	.section	.nv.constant0._Z11convKernel8i,"a",@progbits
	.sectionflags	@""
	.align	4
.nv.constant0._Z11convKernel8i:
	.zero		900


//--------------------- .nv.constant0._Z11convKernel7i --------------------------
	.section	.nv.constant0._Z11convKernel7i,"a",@progbits
	.sectionflags	@""
	.align	4
.nv.constant0._Z11convKernel7i:
	.zero		900


//--------------------- .nv.constant0._Z11convKernel6i --------------------------
	.section	.nv.constant0._Z11convKernel6i,"a",@progbits
	.sectionflags	@""
	.align	4
.nv.constant0._Z11convKernel6i:
	.zero		900


//--------------------- .nv.constant0._Z11convKernel5i --------------------------
	.section	.nv.constant0._Z11convKernel5i,"a",@progbits
	.sectionflags	@""
	.align	4
.nv.constant0._Z11convKernel5i:
	.zero		900


//--------------------- .nv.constant0._Z11convKernel4i --------------------------
	.section	.nv.constant0._Z11convKernel4i,"a",@progbits
	.sectionflags	@""
	.align	4
.nv.constant0._Z11convKernel4i:
	.zero		900


//--------------------- .nv.constant0._Z11convKernel3i --------------------------
	.section	.nv.constant0._Z11convKernel3i,"a",@progbits
	.sectionflags	@""
	.align	4
.nv.constant0._Z11convKernel3i:
	.zero		900


//--------------------- .nv.constant0._Z11convKernel2i --------------------------
	.section	.nv.constant0._Z11convKernel2i,"a",@progbits
	.sectionflags	@""
	.align	4
.nv.constant0._Z11convKernel2i:
	.zero		900


//--------------------- .nv.constant0._Z11convKernel1i --------------------------
	.section	.nv.constant0._Z11convKernel1i,"a",@progbits
	.sectionflags	@""
	.align	4
.nv.constant0._Z11convKernel1i:
	.zero		900


//--------------------- .nv.constant0._Z12initialize2DPdS_ --------------------------
	.section	.nv.constant0._Z12initialize2DPdS_,"a",@progbits
	.sectionflags	@""
	.align	4
.nv.constant0._Z12initialize2DPdS_:
	.zero		912


//--------------------- .nv.constant0._Z5resetv   --------------------------
	.section	.nv.constant0._Z5resetv,"a",@progbits
	.sectionflags	@""
	.align	4
.nv.constant0._Z5resetv:
	.zero		896


//--------------------- .nv.constant0._Z11Trained_chkiPdS_ --------------------------
	.section	.nv.constant0._Z11Trained_chkiPdS_,"a",@progbits
	.sectionflags	@""
	.align	4
.nv.constant0._Z11Trained_chkiPdS_:
	.zero		920


//--------------------- .nv.constant0._Z7reduce1i --------------------------
	.section	.nv.constant0._Z7reduce1i,"a",@progbits
	.sectionflags	@""
	.align	4
.nv.constant0._Z7reduce1i:
	.zero		900


//--------------------- .nv.constant0._Z13IsynRedKerneli --------------------------
	.section	.nv.constant0._Z13IsynRedKerneli,"a",@progbits
	.sectionflags	@""
	.align	4
.nv.constant0._Z13IsynRedKerneli:
	.zero		900


//--------------------- .nv.constant0._Z8Lat_curri --------------------------
	.section	.nv.constant0._Z8Lat_curri,"a",@progbits
	.sectionflags	@""
	.align	4
.nv.constant0._Z8Lat_curri:
	.zero		900


//--------------------- .nv.constant0._Z9SynKerneli --------------------------
	.section	.nv.constant0._Z9SynKerneli,"a",@progbits
	.sectionflags	@""
	.align	4
.nv.constant0._Z9SynKerneli:
	.zero		900


//--------------------- .nv.constant0._Z10LifKernel2i --------------------------
	.section	.nv.constant0._Z10LifKernel2i,"a",@progbits
	.sectionflags	@""
	.align	4
.nv.constant0._Z10LifKernel2i:
	.zero		900


//--------------------- .nv.constant0._Z10LifKernel1i --------------------------
	.section	.nv.constant0._Z10LifKernel1i,"a",@progbits
	.sectionflags	@""
	.align	4
.nv.constant0._Z10LifKernel1i:
	.zero		900


//--------------------- .nv.constant0._Z10clear_varsv --------------------------
	.section	.nv.constant0._Z10clear_varsv,"a",@progbits
	.sectionflags	@""
	.align	4
.nv.constant0._Z10clear_varsv:
	.zero		896


//--------------------- .nv.constant0._Z9createDesv --------------------------
	.section	.nv.constant0._Z9createDesv,"a",@progbits
	.sectionflags	@""
	.align	4
.nv.constant0._Z9createDesv:
	.zero		896


//--------------------- .nv.constant0._Z8pix2spksii --------------------------
	.section	.nv.constant0._Z8pix2spksii,"a",@progbits
	.sectionflags	@""
	.align	4
.nv.constant0._Z8pix2spksii:
	.zero		904


//--------------------- .nv.constant0._Z12convert2SpksPh --------------------------
	.section	.nv.constant0._Z12convert2SpksPh,"a",@progbits
	.sectionflags	@""
	.align	4
.nv.constant0._Z12convert2SpksPh:
	.zero		904


//--------------------- .nv.constant0._Z14img_readKernelPi --------------------------
	.section	.nv.constant0._Z14img_readKernelPi,"a",@progbits
	.sectionflags	@""
	.align	4
.nv.constant0._Z14img_readKernelPi:
	.zero		904


//--------------------- SYMBOLS --------------------------

	.type		.nv.reservedSmem.offset0,@object
	.size		.nv.reservedSmem.offset0,0x4
	.type		.nv.reservedSmem.cap,@object
	.size		.nv.reservedSmem.cap,0x4
	.type		vprintf,@function
